//
// Generated by NVIDIA NVVM Compiler
//
// Compiler Build ID: CL-36424714
// Cuda compilation tools, release 13.0, V13.0.88
// Based on NVVM 20.0.0
//

.version 9.0
.target sm_100
.address_size 64

	// .globl	sru_fwd
.extern .func __assertfail
(
	.param .b64 __assertfail_param_0,
	.param .b64 __assertfail_param_1,
	.param .b32 __assertfail_param_2,
	.param .b64 __assertfail_param_3,
	.param .b64 __assertfail_param_4
)
;
.global .align 1 .b8 __unnamed_1[131] = {118, 111, 105, 100, 32, 115, 114, 117, 95, 102, 119, 100, 40, 99, 111, 110, 115, 116, 32, 102, 108, 111, 97, 116, 32, 42, 44, 32, 99, 111, 110, 115, 116, 32, 102, 108, 111, 97, 116, 32, 42, 44, 32, 99, 111, 110, 115, 116, 32, 102, 108, 111, 97, 116, 32, 42, 44, 32, 99, 111, 110, 115, 116, 32, 102, 108, 111, 97, 116, 32, 42, 44, 32, 99, 111, 110, 115, 116, 32, 102, 108, 111, 97, 116, 32, 42, 44, 32, 105, 110, 116, 44, 32, 105, 110, 116, 44, 32, 105, 110, 116, 44, 32, 105, 110, 116, 44, 32, 102, 108, 111, 97, 116, 32, 42, 44, 32, 102, 108, 111, 97, 116, 32, 42, 44, 32, 105, 110, 116, 41};
.global .align 1 .b8 __unnamed_2[194] = {118, 111, 105, 100, 32, 115, 114, 117, 95, 98, 119, 100, 40, 99, 111, 110, 115, 116, 32, 102, 108, 111, 97, 116, 32, 42, 44, 32, 99, 111, 110, 115, 116, 32, 102, 108, 111, 97, 116, 32, 42, 44, 32, 99, 111, 110, 115, 116, 32, 102, 108, 111, 97, 116, 32, 42, 44, 32, 99, 111, 110, 115, 116, 32, 102, 108, 111, 97, 116, 32, 42, 44, 32, 99, 111, 110, 115, 116, 32, 102, 108, 111, 97, 116, 32, 42, 44, 32, 99, 111, 110, 115, 116, 32, 102, 108, 111, 97, 116, 32, 42, 44, 32, 99, 111, 110, 115, 116, 32, 102, 108, 111, 97, 116, 32, 42, 44, 32, 99, 111, 110, 115, 116, 32, 102, 108, 111, 97, 116, 32, 42, 44, 32, 105, 110, 116, 44, 32, 105, 110, 116, 44, 32, 105, 110, 116, 44, 32, 105, 110, 116, 44, 32, 102, 108, 111, 97, 116, 32, 42, 44, 32, 102, 108, 111, 97, 116, 32, 42, 44, 32, 102, 108, 111, 97, 116, 32, 42, 44, 32, 102, 108, 111, 97, 116, 32, 42, 44, 32, 105, 110, 116, 41};
.global .align 1 .b8 __unnamed_3[134] = {118, 111, 105, 100, 32, 115, 114, 117, 95, 98, 105, 95, 102, 119, 100, 40, 99, 111, 110, 115, 116, 32, 102, 108, 111, 97, 116, 32, 42, 44, 32, 99, 111, 110, 115, 116, 32, 102, 108, 111, 97, 116, 32, 42, 44, 32, 99, 111, 110, 115, 116, 32, 102, 108, 111, 97, 116, 32, 42, 44, 32, 99, 111, 110, 115, 116, 32, 102, 108, 111, 97, 116, 32, 42, 44, 32, 99, 111, 110, 115, 116, 32, 102, 108, 111, 97, 116, 32, 42, 44, 32, 105, 110, 116, 44, 32, 105, 110, 116, 44, 32, 105, 110, 116, 44, 32, 105, 110, 116, 44, 32, 102, 108, 111, 97, 116, 32, 42, 44, 32, 102, 108, 111, 97, 116, 32, 42, 44, 32, 105, 110, 116, 41};
.global .align 1 .b8 __unnamed_4[197] = {118, 111, 105, 100, 32, 115, 114, 117, 95, 98, 105, 95, 98, 119, 100, 40, 99, 111, 110, 115, 116, 32, 102, 108, 111, 97, 116, 32, 42, 44, 32, 99, 111, 110, 115, 116, 32, 102, 108, 111, 97, 116, 32, 42, 44, 32, 99, 111, 110, 115, 116, 32, 102, 108, 111, 97, 116, 32, 42, 44, 32, 99, 111, 110, 115, 116, 32, 102, 108, 111, 97, 116, 32, 42, 44, 32, 99, 111, 110, 115, 116, 32, 102, 108, 111, 97, 116, 32, 42, 44, 32, 99, 111, 110, 115, 116, 32, 102, 108, 111, 97, 116, 32, 42, 44, 32, 99, 111, 110, 115, 116, 32, 102, 108, 111, 97, 116, 32, 42, 44, 32, 99, 111, 110, 115, 116, 32, 102, 108, 111, 97, 116, 32, 42, 44, 32, 105, 110, 116, 44, 32, 105, 110, 116, 44, 32, 105, 110, 116, 44, 32, 105, 110, 116, 44, 32, 102, 108, 111, 97, 116, 32, 42, 44, 32, 102, 108, 111, 97, 116, 32, 42, 44, 32, 102, 108, 111, 97, 116, 32, 42, 44, 32, 102, 108, 111, 97, 116, 32, 42, 44, 32, 105, 110, 116, 41};
.global .align 1 .b8 $str[24] = {40, 107, 32, 61, 61, 32, 51, 41, 32, 124, 124, 32, 40, 120, 32, 61, 61, 32, 78, 85, 76, 76, 41};
.global .align 1 .b8 $str$1[27] = {47, 116, 109, 112, 47, 115, 97, 115, 115, 95, 99, 117, 95, 98, 53, 107, 102, 52, 103, 54, 56, 47, 107, 46, 99, 117};
.global .align 1 .b8 $str$2[29] = {40, 107, 32, 61, 61, 32, 51, 41, 32, 124, 124, 32, 40, 103, 114, 97, 100, 95, 120, 32, 61, 61, 32, 78, 85, 76, 76, 41};
.global .align 1 .b8 $str$3[21] = {40, 107, 32, 61, 61, 32, 51, 41, 32, 124, 124, 32, 40, 107, 32, 61, 61, 32, 52, 41};

.visible .entry sru_fwd(
	.param .u64 .ptr .align 1 sru_fwd_param_0,
	.param .u64 .ptr .align 1 sru_fwd_param_1,
	.param .u64 .ptr .align 1 sru_fwd_param_2,
	.param .u64 .ptr .align 1 sru_fwd_param_3,
	.param .u64 .ptr .align 1 sru_fwd_param_4,
	.param .u32 sru_fwd_param_5,
	.param .u32 sru_fwd_param_6,
	.param .u32 sru_fwd_param_7,
	.param .u32 sru_fwd_param_8,
	.param .u64 .ptr .align 1 sru_fwd_param_9,
	.param .u64 .ptr .align 1 sru_fwd_param_10,
	.param .u32 sru_fwd_param_11
)
{
	.reg .pred 	%p<37>;
	.reg .b32 	%r<105>;
	.reg .b32 	%f<534>;
	.reg .b64 	%rd<170>;

	ld.param.u64 	%rd81, [sru_fwd_param_0];
	ld.param.u64 	%rd82, [sru_fwd_param_1];
	ld.param.u64 	%rd83, [sru_fwd_param_2];
	ld.param.u64 	%rd84, [sru_fwd_param_3];
	ld.param.u64 	%rd85, [sru_fwd_param_4];
	ld.param.u32 	%r17, [sru_fwd_param_5];
	ld.param.u32 	%r20, [sru_fwd_param_8];
	ld.param.u64 	%rd86, [sru_fwd_param_9];
	ld.param.u64 	%rd87, [sru_fwd_param_10];
	ld.param.u32 	%r21, [sru_fwd_param_11];
	cvta.to.global.u64 	%rd1, %rd86;
	cvta.to.global.u64 	%rd2, %rd87;
	setp.eq.s32 	%p1, %r20, 3;
	setp.eq.s64 	%p2, %rd82, 0;
	or.pred  	%p3, %p2, %p1;
	@%p3 bra 	$L__BB0_2;
	mov.u64 	%rd88, $str;
	cvta.global.u64 	%rd89, %rd88;
	mov.u64 	%rd90, $str$1;
	cvta.global.u64 	%rd91, %rd90;
	mov.u64 	%rd92, __unnamed_1;
	cvta.global.u64 	%rd93, %rd92;
	{ // callseq 0, 0
	.param .b64 param0;
	st.param.b64 	[param0], %rd89;
	.param .b64 param1;
	st.param.b64 	[param1], %rd91;
	.param .b32 param2;
	st.param.b32 	[param2], 52;
	.param .b64 param3;
	st.param.b64 	[param3], %rd93;
	.param .b64 param4;
	st.param.b64 	[param4], 1;
	call.uni 
	__assertfail, 
	(
	param0, 
	param1, 
	param2, 
	param3, 
	param4
	);
	} // callseq 0
$L__BB0_2:
	ld.param.u32 	%r96, [sru_fwd_param_7];
	ld.param.u32 	%r92, [sru_fwd_param_6];
	mul.lo.s32 	%r1, %r96, %r92;
	mov.u32 	%r22, %ctaid.x;
	mov.u32 	%r23, %ntid.x;
	mov.u32 	%r24, %tid.x;
	mad.lo.s32 	%r2, %r22, %r23, %r24;
	setp.ge.s32 	%p4, %r2, %r1;
	@%p4 bra 	$L__BB0_39;
	ld.param.u32 	%r97, [sru_fwd_param_7];
	setp.eq.s32 	%p5, %r20, 3;
	mul.lo.s32 	%r3, %r1, %r20;
	selp.b32 	%r4, %r1, %r3, %p5;
	rem.s32 	%r25, %r2, %r97;
	cvta.to.global.u64 	%rd94, %rd83;
	mul.wide.s32 	%rd95, %r25, 4;
	add.s64 	%rd96, %rd94, %rd95;
	ld.global.nc.f32 	%f1, [%rd96];
	mul.wide.s32 	%rd97, %r97, 4;
	add.s64 	%rd98, %rd96, %rd97;
	ld.global.nc.f32 	%f2, [%rd98];
	setp.eq.s64 	%p6, %rd85, 0;
	mov.f32 	%f4, 0f3F800000;
	@%p6 bra 	$L__BB0_5;
	cvta.to.global.u64 	%rd99, %rd85;
	mul.wide.s32 	%rd100, %r2, 4;
	add.s64 	%rd101, %rd99, %rd100;
	ld.global.nc.f32 	%f4, [%rd101];
$L__BB0_5:
	setp.eq.s32 	%p7, %r20, 3;
	cvt.s64.s32 	%rd3, %r2;
	cvta.to.global.u64 	%rd102, %rd84;
	mul.wide.s32 	%rd165, %r2, 4;
	add.s64 	%rd4, %rd102, %rd165;
	mul.lo.s32 	%r26, %r20, %r2;
	cvta.to.global.u64 	%rd104, %rd81;
	mul.wide.s32 	%rd105, %r26, 4;
	add.s64 	%rd5, %rd104, %rd105;
	cvta.to.global.u64 	%rd106, %rd82;
	add.s64 	%rd107, %rd106, %rd165;
	add.s64 	%rd108, %rd5, 12;
	selp.b64 	%rd6, %rd107, %rd108, %p7;
	setp.lt.s32 	%p8, %r17, 1;
	@%p8 bra 	$L__BB0_39;
	shl.b64 	%rd109, %rd3, 2;
	add.s64 	%rd7, %rd2, %rd109;
	add.s64 	%rd8, %rd1, %rd109;
	ld.global.nc.f32 	%f5, [%rd4];
	setp.eq.s32 	%p9, %r21, 1;
	@%p9 bra 	$L__BB0_21;
	setp.eq.s32 	%p10, %r21, 2;
	@%p10 bra 	$L__BB0_27;
	setp.ne.s32 	%p11, %r21, 3;
	@%p11 bra 	$L__BB0_33;
	setp.eq.s32 	%p26, %r17, 1;
	@%p26 bra 	$L__BB0_17;
	mul.wide.s32 	%rd144, %r2, 4;
	mul.wide.s32 	%rd10, %r1, 8;
	mul.wide.s32 	%rd126, %r1, 4;
	add.s64 	%rd11, %rd1, %rd126;
	add.s64 	%rd12, %rd2, %rd126;
	mul.wide.s32 	%rd13, %r4, 8;
	mul.wide.s32 	%rd14, %r4, 4;
	mul.wide.s32 	%rd15, %r3, 8;
	and.b32  	%r57, %r17, 2147483646;
	neg.s32 	%r101, %r57;
	mul.wide.s32 	%rd16, %r3, 4;
$L__BB0_11:
	add.s64 	%rd127, %rd2, %rd144;
	ld.global.nc.f32 	%f282, [%rd5+4];
	add.f32 	%f283, %f1, %f282;
	fma.rn.f32 	%f284, %f283, 0fBBBB989D, 0f3F000000;
	cvt.sat.f32.f32 	%f285, %f284;
	mov.f32 	%f286, 0f4B400001;
	mov.f32 	%f287, 0f437C0000;
	fma.rm.f32 	%f288, %f285, %f287, %f286;
	add.f32 	%f289, %f288, 0fCB40007F;
	neg.f32 	%f290, %f289;
	fma.rn.f32 	%f291, %f283, 0fBFB8AA3B, %f290;
	fma.rn.f32 	%f292, %f283, 0fB2A57060, %f291;
	mov.b32 	%r58, %f288;
	shl.b32 	%r59, %r58, 23;
	mov.b32 	%f293, %r59;
	ex2.approx.ftz.f32 	%f294, %f292;
	fma.rn.f32 	%f295, %f294, %f293, 0f3F800000;
	rcp.rn.f32 	%f296, %f295;
	ld.global.nc.f32 	%f297, [%rd5+8];
	add.f32 	%f298, %f2, %f297;
	fma.rn.f32 	%f299, %f298, 0fBBBB989D, 0f3F000000;
	cvt.sat.f32.f32 	%f300, %f299;
	fma.rm.f32 	%f301, %f300, %f287, %f286;
	add.f32 	%f302, %f301, 0fCB40007F;
	neg.f32 	%f303, %f302;
	fma.rn.f32 	%f304, %f298, 0fBFB8AA3B, %f303;
	fma.rn.f32 	%f305, %f298, 0fB2A57060, %f304;
	mov.b32 	%r60, %f301;
	shl.b32 	%r61, %r60, 23;
	mov.b32 	%f306, %r61;
	ex2.approx.ftz.f32 	%f307, %f305;
	fma.rn.f32 	%f7, %f307, %f306, 0f3F800000;
	ld.global.nc.f32 	%f308, [%rd5];
	sub.f32 	%f309, %f5, %f308;
	fma.rn.f32 	%f8, %f309, %f296, %f308;
	st.global.f32 	[%rd127], %f8;
	setp.gt.f32 	%p27, %f8, 0f00000000;
	mov.f32 	%f524, %f8;
	@%p27 bra 	$L__BB0_13;
	fma.rn.f32 	%f310, %f8, 0f3BBB989D, 0f3F000000;
	cvt.sat.f32.f32 	%f311, %f310;
	mov.f32 	%f312, 0f4B400001;
	mov.f32 	%f313, 0f437C0000;
	fma.rm.f32 	%f314, %f311, %f313, %f312;
	add.f32 	%f315, %f314, 0fCB40007F;
	neg.f32 	%f316, %f315;
	fma.rn.f32 	%f317, %f8, 0f3FB8AA3B, %f316;
	fma.rn.f32 	%f318, %f8, 0f32A57060, %f317;
	mov.b32 	%r62, %f314;
	shl.b32 	%r63, %r62, 23;
	mov.b32 	%f319, %r63;
	ex2.approx.ftz.f32 	%f320, %f318;
	fma.rn.f32 	%f321, %f320, %f319, 0fBF800000;
	mul.f32 	%f524, %f321, 0f3FD62D7D;
$L__BB0_13:
	mul.f32 	%f322, %f524, 0f3F867D5F;
	mul.f32 	%f323, %f4, %f322;
	ld.global.nc.f32 	%f324, [%rd6];
	sub.f32 	%f325, %f323, %f324;
	rcp.rn.f32 	%f326, %f7;
	fma.rn.f32 	%f327, %f326, %f325, %f324;
	add.s64 	%rd128, %rd1, %rd144;
	st.global.f32 	[%rd128], %f327;
	add.s64 	%rd129, %rd5, %rd16;
	add.s64 	%rd130, %rd12, %rd144;
	ld.global.nc.f32 	%f328, [%rd129+4];
	add.f32 	%f329, %f1, %f328;
	fma.rn.f32 	%f330, %f329, 0fBBBB989D, 0f3F000000;
	cvt.sat.f32.f32 	%f331, %f330;
	mov.f32 	%f332, 0f4B400001;
	mov.f32 	%f333, 0f437C0000;
	fma.rm.f32 	%f334, %f331, %f333, %f332;
	add.f32 	%f335, %f334, 0fCB40007F;
	neg.f32 	%f336, %f335;
	fma.rn.f32 	%f337, %f329, 0fBFB8AA3B, %f336;
	fma.rn.f32 	%f338, %f329, 0fB2A57060, %f337;
	mov.b32 	%r64, %f334;
	shl.b32 	%r65, %r64, 23;
	mov.b32 	%f339, %r65;
	ex2.approx.ftz.f32 	%f340, %f338;
	fma.rn.f32 	%f341, %f340, %f339, 0f3F800000;
	rcp.rn.f32 	%f342, %f341;
	ld.global.nc.f32 	%f343, [%rd129+8];
	add.f32 	%f344, %f2, %f343;
	fma.rn.f32 	%f345, %f344, 0fBBBB989D, 0f3F000000;
	cvt.sat.f32.f32 	%f346, %f345;
	fma.rm.f32 	%f347, %f346, %f333, %f332;
	add.f32 	%f348, %f347, 0fCB40007F;
	neg.f32 	%f349, %f348;
	fma.rn.f32 	%f350, %f344, 0fBFB8AA3B, %f349;
	fma.rn.f32 	%f351, %f344, 0fB2A57060, %f350;
	mov.b32 	%r66, %f347;
	shl.b32 	%r67, %r66, 23;
	mov.b32 	%f352, %r67;
	ex2.approx.ftz.f32 	%f353, %f351;
	fma.rn.f32 	%f11, %f353, %f352, 0f3F800000;
	ld.global.nc.f32 	%f354, [%rd129];
	sub.f32 	%f355, %f8, %f354;
	fma.rn.f32 	%f5, %f355, %f342, %f354;
	st.global.f32 	[%rd130], %f5;
	setp.gt.f32 	%p28, %f5, 0f00000000;
	mov.f32 	%f525, %f5;
	@%p28 bra 	$L__BB0_15;
	fma.rn.f32 	%f356, %f5, 0f3BBB989D, 0f3F000000;
	cvt.sat.f32.f32 	%f357, %f356;
	mov.f32 	%f358, 0f4B400001;
	mov.f32 	%f359, 0f437C0000;
	fma.rm.f32 	%f360, %f357, %f359, %f358;
	add.f32 	%f361, %f360, 0fCB40007F;
	neg.f32 	%f362, %f361;
	fma.rn.f32 	%f363, %f5, 0f3FB8AA3B, %f362;
	fma.rn.f32 	%f364, %f5, 0f32A57060, %f363;
	mov.b32 	%r68, %f360;
	shl.b32 	%r69, %r68, 23;
	mov.b32 	%f365, %r69;
	ex2.approx.ftz.f32 	%f366, %f364;
	fma.rn.f32 	%f367, %f366, %f365, 0fBF800000;
	mul.f32 	%f525, %f367, 0f3FD62D7D;
$L__BB0_15:
	mul.f32 	%f368, %f525, 0f3F867D5F;
	mul.f32 	%f369, %f4, %f368;
	add.s64 	%rd131, %rd6, %rd14;
	ld.global.nc.f32 	%f370, [%rd131];
	sub.f32 	%f371, %f369, %f370;
	rcp.rn.f32 	%f372, %f11;
	fma.rn.f32 	%f373, %f372, %f371, %f370;
	add.s64 	%rd132, %rd11, %rd144;
	st.global.f32 	[%rd132], %f373;
	add.s64 	%rd144, %rd144, %rd10;
	add.s64 	%rd6, %rd6, %rd13;
	add.s64 	%rd5, %rd5, %rd15;
	add.s32 	%r101, %r101, 2;
	setp.ne.s32 	%p29, %r101, 0;
	@%p29 bra 	$L__BB0_11;
	add.s64 	%rd8, %rd1, %rd144;
	add.s64 	%rd7, %rd2, %rd144;
$L__BB0_17:
	and.b32  	%r70, %r17, 1;
	setp.eq.b32 	%p30, %r70, 1;
	not.pred 	%p31, %p30;
	@%p31 bra 	$L__BB0_39;
	ld.global.nc.f32 	%f374, [%rd5+4];
	add.f32 	%f375, %f1, %f374;
	fma.rn.f32 	%f376, %f375, 0fBBBB989D, 0f3F000000;
	cvt.sat.f32.f32 	%f377, %f376;
	mov.f32 	%f378, 0f4B400001;
	mov.f32 	%f379, 0f437C0000;
	fma.rm.f32 	%f380, %f377, %f379, %f378;
	add.f32 	%f381, %f380, 0fCB40007F;
	neg.f32 	%f382, %f381;
	fma.rn.f32 	%f383, %f375, 0fBFB8AA3B, %f382;
	fma.rn.f32 	%f384, %f375, 0fB2A57060, %f383;
	mov.b32 	%r71, %f380;
	shl.b32 	%r72, %r71, 23;
	mov.b32 	%f385, %r72;
	ex2.approx.ftz.f32 	%f386, %f384;
	fma.rn.f32 	%f387, %f386, %f385, 0f3F800000;
	rcp.rn.f32 	%f388, %f387;
	ld.global.nc.f32 	%f389, [%rd5+8];
	add.f32 	%f390, %f2, %f389;
	fma.rn.f32 	%f391, %f390, 0fBBBB989D, 0f3F000000;
	cvt.sat.f32.f32 	%f392, %f391;
	fma.rm.f32 	%f393, %f392, %f379, %f378;
	add.f32 	%f394, %f393, 0fCB40007F;
	neg.f32 	%f395, %f394;
	fma.rn.f32 	%f396, %f390, 0fBFB8AA3B, %f395;
	fma.rn.f32 	%f397, %f390, 0fB2A57060, %f396;
	mov.b32 	%r73, %f393;
	shl.b32 	%r74, %r73, 23;
	mov.b32 	%f398, %r74;
	ex2.approx.ftz.f32 	%f399, %f397;
	fma.rn.f32 	%f16, %f399, %f398, 0f3F800000;
	ld.global.nc.f32 	%f400, [%rd5];
	sub.f32 	%f401, %f5, %f400;
	fma.rn.f32 	%f527, %f401, %f388, %f400;
	st.global.f32 	[%rd7], %f527;
	setp.gt.f32 	%p32, %f527, 0f00000000;
	@%p32 bra 	$L__BB0_20;
	fma.rn.f32 	%f402, %f527, 0f3BBB989D, 0f3F000000;
	cvt.sat.f32.f32 	%f403, %f402;
	mov.f32 	%f404, 0f4B400001;
	mov.f32 	%f405, 0f437C0000;
	fma.rm.f32 	%f406, %f403, %f405, %f404;
	add.f32 	%f407, %f406, 0fCB40007F;
	neg.f32 	%f408, %f407;
	fma.rn.f32 	%f409, %f527, 0f3FB8AA3B, %f408;
	fma.rn.f32 	%f410, %f527, 0f32A57060, %f409;
	mov.b32 	%r75, %f406;
	shl.b32 	%r76, %r75, 23;
	mov.b32 	%f411, %r76;
	ex2.approx.ftz.f32 	%f412, %f410;
	fma.rn.f32 	%f413, %f412, %f411, 0fBF800000;
	mul.f32 	%f527, %f413, 0f3FD62D7D;
$L__BB0_20:
	mul.f32 	%f414, %f527, 0f3F867D5F;
	mul.f32 	%f415, %f4, %f414;
	ld.global.nc.f32 	%f416, [%rd6];
	sub.f32 	%f417, %f415, %f416;
	rcp.rn.f32 	%f418, %f16;
	fma.rn.f32 	%f419, %f418, %f417, %f416;
	st.global.f32 	[%rd8], %f419;
	bra.uni 	$L__BB0_39;
$L__BB0_21:
	setp.eq.s32 	%p16, %r17, 1;
	@%p16 bra 	$L__BB0_25;
	mul.wide.s32 	%rd151, %r2, 4;
	mul.wide.s32 	%rd30, %r4, 8;
	mul.wide.s32 	%rd31, %r4, 4;
	mul.wide.s32 	%rd32, %r3, 8;
	and.b32  	%r42, %r17, 2147483646;
	neg.s32 	%r102, %r42;
	mul.wide.s32 	%rd33, %r3, 4;
$L__BB0_23:
	ld.param.u32 	%r99, [sru_fwd_param_7];
	ld.param.u32 	%r94, [sru_fwd_param_6];
	add.s64 	%rd118, %rd1, %rd151;
	add.s64 	%rd119, %rd2, %rd151;
	ld.global.nc.f32 	%f135, [%rd5+4];
	add.f32 	%f136, %f1, %f135;
	fma.rn.f32 	%f137, %f136, 0fBBBB989D, 0f3F000000;
	cvt.sat.f32.f32 	%f138, %f137;
	mov.f32 	%f139, 0f4B400001;
	mov.f32 	%f140, 0f437C0000;
	fma.rm.f32 	%f141, %f138, %f140, %f139;
	add.f32 	%f142, %f141, 0fCB40007F;
	neg.f32 	%f143, %f142;
	fma.rn.f32 	%f144, %f136, 0fBFB8AA3B, %f143;
	fma.rn.f32 	%f145, %f136, 0fB2A57060, %f144;
	mov.b32 	%r43, %f141;
	shl.b32 	%r44, %r43, 23;
	mov.b32 	%f146, %r44;
	ex2.approx.ftz.f32 	%f147, %f145;
	fma.rn.f32 	%f148, %f147, %f146, 0f3F800000;
	rcp.rn.f32 	%f149, %f148;
	ld.global.nc.f32 	%f150, [%rd5+8];
	add.f32 	%f151, %f2, %f150;
	fma.rn.f32 	%f152, %f151, 0fBBBB989D, 0f3F000000;
	cvt.sat.f32.f32 	%f153, %f152;
	fma.rm.f32 	%f154, %f153, %f140, %f139;
	add.f32 	%f155, %f154, 0fCB40007F;
	neg.f32 	%f156, %f155;
	fma.rn.f32 	%f157, %f151, 0fBFB8AA3B, %f156;
	fma.rn.f32 	%f158, %f151, 0fB2A57060, %f157;
	mov.b32 	%r45, %f154;
	shl.b32 	%r46, %r45, 23;
	mov.b32 	%f159, %r46;
	ex2.approx.ftz.f32 	%f160, %f158;
	fma.rn.f32 	%f161, %f160, %f159, 0f3F800000;
	rcp.rn.f32 	%f162, %f161;
	ld.global.nc.f32 	%f163, [%rd5];
	sub.f32 	%f164, %f5, %f163;
	fma.rn.f32 	%f165, %f164, %f149, %f163;
	st.global.f32 	[%rd119], %f165;
	abs.f32 	%f166, %f165;
	mul.f32 	%f167, %f166, 0f4038AA3B;
	ex2.approx.ftz.f32 	%f168, %f167;
	add.f32 	%f169, %f168, 0f3F800000;
	rcp.approx.ftz.f32 	%f170, %f169;
	fma.rn.f32 	%f171, %f170, 0fC0000000, 0f3F800000;
	setp.ge.f32 	%p17, %f166, 0f41102CB4;
	selp.f32 	%f172, 0f3F800000, %f171, %p17;
	copysign.f32 	%f173, %f165, %f172;
	mul.f32 	%f174, %f165, %f165;
	fma.rn.f32 	%f175, %f174, 0f3C80F082, 0fBD563CAE;
	fma.rn.f32 	%f176, %f175, %f174, 0f3E085941;
	fma.rn.f32 	%f177, %f176, %f174, 0fBEAAA9ED;
	fma.rn.f32 	%f178, %f177, %f174, 0f00000000;
	fma.rn.f32 	%f179, %f178, %f165, %f165;
	setp.ge.f32 	%p18, %f166, 0f3F19999A;
	selp.f32 	%f180, %f173, %f179, %p18;
	mul.f32 	%f181, %f4, %f180;
	ld.global.nc.f32 	%f182, [%rd6];
	sub.f32 	%f183, %f181, %f182;
	fma.rn.f32 	%f184, %f162, %f183, %f182;
	st.global.f32 	[%rd118], %f184;
	add.s64 	%rd120, %rd5, %rd33;
	add.s64 	%rd121, %rd6, %rd31;
	mul.lo.s32 	%r47, %r99, %r94;
	mul.wide.s32 	%rd122, %r47, 4;
	add.s64 	%rd123, %rd119, %rd122;
	add.s64 	%rd124, %rd118, %rd122;
	ld.global.nc.f32 	%f185, [%rd120+4];
	add.f32 	%f186, %f1, %f185;
	fma.rn.f32 	%f187, %f186, 0fBBBB989D, 0f3F000000;
	cvt.sat.f32.f32 	%f188, %f187;
	fma.rm.f32 	%f189, %f188, %f140, %f139;
	add.f32 	%f190, %f189, 0fCB40007F;
	neg.f32 	%f191, %f190;
	fma.rn.f32 	%f192, %f186, 0fBFB8AA3B, %f191;
	fma.rn.f32 	%f193, %f186, 0fB2A57060, %f192;
	mov.b32 	%r48, %f189;
	shl.b32 	%r49, %r48, 23;
	mov.b32 	%f194, %r49;
	ex2.approx.ftz.f32 	%f195, %f193;
	fma.rn.f32 	%f196, %f195, %f194, 0f3F800000;
	rcp.rn.f32 	%f197, %f196;
	ld.global.nc.f32 	%f198, [%rd120+8];
	add.f32 	%f199, %f2, %f198;
	fma.rn.f32 	%f200, %f199, 0fBBBB989D, 0f3F000000;
	cvt.sat.f32.f32 	%f201, %f200;
	fma.rm.f32 	%f202, %f201, %f140, %f139;
	add.f32 	%f203, %f202, 0fCB40007F;
	neg.f32 	%f204, %f203;
	fma.rn.f32 	%f205, %f199, 0fBFB8AA3B, %f204;
	fma.rn.f32 	%f206, %f199, 0fB2A57060, %f205;
	mov.b32 	%r50, %f202;
	shl.b32 	%r51, %r50, 23;
	mov.b32 	%f207, %r51;
	ex2.approx.ftz.f32 	%f208, %f206;
	fma.rn.f32 	%f209, %f208, %f207, 0f3F800000;
	rcp.rn.f32 	%f210, %f209;
	ld.global.nc.f32 	%f211, [%rd120];
	sub.f32 	%f212, %f165, %f211;
	fma.rn.f32 	%f5, %f212, %f197, %f211;
	st.global.f32 	[%rd123], %f5;
	abs.f32 	%f213, %f5;
	mul.f32 	%f214, %f213, 0f4038AA3B;
	ex2.approx.ftz.f32 	%f215, %f214;
	add.f32 	%f216, %f215, 0f3F800000;
	rcp.approx.ftz.f32 	%f217, %f216;
	fma.rn.f32 	%f218, %f217, 0fC0000000, 0f3F800000;
	setp.ge.f32 	%p19, %f213, 0f41102CB4;
	selp.f32 	%f219, 0f3F800000, %f218, %p19;
	copysign.f32 	%f220, %f5, %f219;
	mul.f32 	%f221, %f5, %f5;
	fma.rn.f32 	%f222, %f221, 0f3C80F082, 0fBD563CAE;
	fma.rn.f32 	%f223, %f222, %f221, 0f3E085941;
	fma.rn.f32 	%f224, %f223, %f221, 0fBEAAA9ED;
	fma.rn.f32 	%f225, %f224, %f221, 0f00000000;
	fma.rn.f32 	%f226, %f225, %f5, %f5;
	setp.ge.f32 	%p20, %f213, 0f3F19999A;
	selp.f32 	%f227, %f220, %f226, %p20;
	mul.f32 	%f228, %f4, %f227;
	ld.global.nc.f32 	%f229, [%rd121];
	sub.f32 	%f230, %f228, %f229;
	fma.rn.f32 	%f231, %f210, %f230, %f229;
	st.global.f32 	[%rd124], %f231;
	mul.wide.s32 	%rd125, %r47, 8;
	add.s64 	%rd151, %rd151, %rd125;
	add.s64 	%rd6, %rd6, %rd30;
	add.s64 	%rd5, %rd5, %rd32;
	add.s32 	%r102, %r102, 2;
	setp.ne.s32 	%p21, %r102, 0;
	@%p21 bra 	$L__BB0_23;
	add.s64 	%rd8, %rd1, %rd151;
	add.s64 	%rd7, %rd2, %rd151;
$L__BB0_25:
	and.b32  	%r52, %r17, 1;
	setp.eq.b32 	%p22, %r52, 1;
	not.pred 	%p23, %p22;
	@%p23 bra 	$L__BB0_39;
	ld.global.nc.f32 	%f232, [%rd5+4];
	add.f32 	%f233, %f1, %f232;
	fma.rn.f32 	%f234, %f233, 0fBBBB989D, 0f3F000000;
	cvt.sat.f32.f32 	%f235, %f234;
	mov.f32 	%f236, 0f4B400001;
	mov.f32 	%f237, 0f437C0000;
	fma.rm.f32 	%f238, %f235, %f237, %f236;
	add.f32 	%f239, %f238, 0fCB40007F;
	neg.f32 	%f240, %f239;
	fma.rn.f32 	%f241, %f233, 0fBFB8AA3B, %f240;
	fma.rn.f32 	%f242, %f233, 0fB2A57060, %f241;
	mov.b32 	%r53, %f238;
	shl.b32 	%r54, %r53, 23;
	mov.b32 	%f243, %r54;
	ex2.approx.ftz.f32 	%f244, %f242;
	fma.rn.f32 	%f245, %f244, %f243, 0f3F800000;
	rcp.rn.f32 	%f246, %f245;
	ld.global.nc.f32 	%f247, [%rd5+8];
	add.f32 	%f248, %f2, %f247;
	fma.rn.f32 	%f249, %f248, 0fBBBB989D, 0f3F000000;
	cvt.sat.f32.f32 	%f250, %f249;
	fma.rm.f32 	%f251, %f250, %f237, %f236;
	add.f32 	%f252, %f251, 0fCB40007F;
	neg.f32 	%f253, %f252;
	fma.rn.f32 	%f254, %f248, 0fBFB8AA3B, %f253;
	fma.rn.f32 	%f255, %f248, 0fB2A57060, %f254;
	mov.b32 	%r55, %f251;
	shl.b32 	%r56, %r55, 23;
	mov.b32 	%f256, %r56;
	ex2.approx.ftz.f32 	%f257, %f255;
	fma.rn.f32 	%f258, %f257, %f256, 0f3F800000;
	rcp.rn.f32 	%f259, %f258;
	ld.global.nc.f32 	%f260, [%rd5];
	sub.f32 	%f261, %f5, %f260;
	fma.rn.f32 	%f262, %f261, %f246, %f260;
	st.global.f32 	[%rd7], %f262;
	abs.f32 	%f263, %f262;
	mul.f32 	%f264, %f263, 0f4038AA3B;
	ex2.approx.ftz.f32 	%f265, %f264;
	add.f32 	%f266, %f265, 0f3F800000;
	rcp.approx.ftz.f32 	%f267, %f266;
	fma.rn.f32 	%f268, %f267, 0fC0000000, 0f3F800000;
	setp.ge.f32 	%p24, %f263, 0f41102CB4;
	selp.f32 	%f269, 0f3F800000, %f268, %p24;
	copysign.f32 	%f270, %f262, %f269;
	mul.f32 	%f271, %f262, %f262;
	fma.rn.f32 	%f272, %f271, 0f3C80F082, 0fBD563CAE;
	fma.rn.f32 	%f273, %f272, %f271, 0f3E085941;
	fma.rn.f32 	%f274, %f273, %f271, 0fBEAAA9ED;
	fma.rn.f32 	%f275, %f274, %f271, 0f00000000;
	fma.rn.f32 	%f276, %f275, %f262, %f262;
	setp.ge.f32 	%p25, %f263, 0f3F19999A;
	selp.f32 	%f277, %f270, %f276, %p25;
	mul.f32 	%f278, %f4, %f277;
	ld.global.nc.f32 	%f279, [%rd6];
	sub.f32 	%f280, %f278, %f279;
	fma.rn.f32 	%f281, %f259, %f280, %f279;
	st.global.f32 	[%rd8], %f281;
	bra.uni 	$L__BB0_39;
$L__BB0_27:
	setp.eq.s32 	%p12, %r17, 1;
	@%p12 bra 	$L__BB0_31;
	mul.wide.s32 	%rd158, %r2, 4;
	mul.wide.s32 	%rd47, %r4, 8;
	mul.wide.s32 	%rd48, %r4, 4;
	mul.wide.s32 	%rd49, %r3, 8;
	and.b32  	%r27, %r17, 2147483646;
	neg.s32 	%r103, %r27;
	mul.wide.s32 	%rd50, %r3, 4;
$L__BB0_29:
	ld.param.u32 	%r98, [sru_fwd_param_7];
	ld.param.u32 	%r93, [sru_fwd_param_6];
	add.s64 	%rd110, %rd1, %rd158;
	add.s64 	%rd111, %rd2, %rd158;
	ld.global.nc.f32 	%f30, [%rd5+4];
	add.f32 	%f31, %f1, %f30;
	fma.rn.f32 	%f32, %f31, 0fBBBB989D, 0f3F000000;
	cvt.sat.f32.f32 	%f33, %f32;
	mov.f32 	%f34, 0f4B400001;
	mov.f32 	%f35, 0f437C0000;
	fma.rm.f32 	%f36, %f33, %f35, %f34;
	add.f32 	%f37, %f36, 0fCB40007F;
	neg.f32 	%f38, %f37;
	fma.rn.f32 	%f39, %f31, 0fBFB8AA3B, %f38;
	fma.rn.f32 	%f40, %f31, 0fB2A57060, %f39;
	mov.b32 	%r28, %f36;
	shl.b32 	%r29, %r28, 23;
	mov.b32 	%f41, %r29;
	ex2.approx.ftz.f32 	%f42, %f40;
	fma.rn.f32 	%f43, %f42, %f41, 0f3F800000;
	rcp.rn.f32 	%f44, %f43;
	ld.global.nc.f32 	%f45, [%rd5+8];
	add.f32 	%f46, %f2, %f45;
	fma.rn.f32 	%f47, %f46, 0fBBBB989D, 0f3F000000;
	cvt.sat.f32.f32 	%f48, %f47;
	fma.rm.f32 	%f49, %f48, %f35, %f34;
	add.f32 	%f50, %f49, 0fCB40007F;
	neg.f32 	%f51, %f50;
	fma.rn.f32 	%f52, %f46, 0fBFB8AA3B, %f51;
	fma.rn.f32 	%f53, %f46, 0fB2A57060, %f52;
	mov.b32 	%r30, %f49;
	shl.b32 	%r31, %r30, 23;
	mov.b32 	%f54, %r31;
	ex2.approx.ftz.f32 	%f55, %f53;
	fma.rn.f32 	%f56, %f55, %f54, 0f3F800000;
	rcp.rn.f32 	%f57, %f56;
	ld.global.nc.f32 	%f58, [%rd5];
	sub.f32 	%f59, %f5, %f58;
	fma.rn.f32 	%f60, %f59, %f44, %f58;
	st.global.f32 	[%rd111], %f60;
	max.f32 	%f61, %f60, 0f00000000;
	mul.f32 	%f62, %f4, %f61;
	ld.global.nc.f32 	%f63, [%rd6];
	sub.f32 	%f64, %f62, %f63;
	fma.rn.f32 	%f65, %f57, %f64, %f63;
	st.global.f32 	[%rd110], %f65;
	add.s64 	%rd112, %rd5, %rd50;
	add.s64 	%rd113, %rd6, %rd48;
	mul.lo.s32 	%r32, %r98, %r93;
	mul.wide.s32 	%rd114, %r32, 4;
	add.s64 	%rd115, %rd111, %rd114;
	add.s64 	%rd116, %rd110, %rd114;
	ld.global.nc.f32 	%f66, [%rd112+4];
	add.f32 	%f67, %f1, %f66;
	fma.rn.f32 	%f68, %f67, 0fBBBB989D, 0f3F000000;
	cvt.sat.f32.f32 	%f69, %f68;
	fma.rm.f32 	%f70, %f69, %f35, %f34;
	add.f32 	%f71, %f70, 0fCB40007F;
	neg.f32 	%f72, %f71;
	fma.rn.f32 	%f73, %f67, 0fBFB8AA3B, %f72;
	fma.rn.f32 	%f74, %f67, 0fB2A57060, %f73;
	mov.b32 	%r33, %f70;
	shl.b32 	%r34, %r33, 23;
	mov.b32 	%f75, %r34;
	ex2.approx.ftz.f32 	%f76, %f74;
	fma.rn.f32 	%f77, %f76, %f75, 0f3F800000;
	rcp.rn.f32 	%f78, %f77;
	ld.global.nc.f32 	%f79, [%rd112+8];
	add.f32 	%f80, %f2, %f79;
	fma.rn.f32 	%f81, %f80, 0fBBBB989D, 0f3F000000;
	cvt.sat.f32.f32 	%f82, %f81;
	fma.rm.f32 	%f83, %f82, %f35, %f34;
	add.f32 	%f84, %f83, 0fCB40007F;
	neg.f32 	%f85, %f84;
	fma.rn.f32 	%f86, %f80, 0fBFB8AA3B, %f85;
	fma.rn.f32 	%f87, %f80, 0fB2A57060, %f86;
	mov.b32 	%r35, %f83;
	shl.b32 	%r36, %r35, 23;
	mov.b32 	%f88, %r36;
	ex2.approx.ftz.f32 	%f89, %f87;
	fma.rn.f32 	%f90, %f89, %f88, 0f3F800000;
	rcp.rn.f32 	%f91, %f90;
	ld.global.nc.f32 	%f92, [%rd112];
	sub.f32 	%f93, %f60, %f92;
	fma.rn.f32 	%f5, %f93, %f78, %f92;
	st.global.f32 	[%rd115], %f5;
	max.f32 	%f94, %f5, 0f00000000;
	mul.f32 	%f95, %f4, %f94;
	ld.global.nc.f32 	%f96, [%rd113];
	sub.f32 	%f97, %f95, %f96;
	fma.rn.f32 	%f98, %f91, %f97, %f96;
	st.global.f32 	[%rd116], %f98;
	mul.wide.s32 	%rd117, %r32, 8;
	add.s64 	%rd158, %rd158, %rd117;
	add.s64 	%rd6, %rd6, %rd47;
	add.s64 	%rd5, %rd5, %rd49;
	add.s32 	%r103, %r103, 2;
	setp.ne.s32 	%p13, %r103, 0;
	@%p13 bra 	$L__BB0_29;
	add.s64 	%rd8, %rd1, %rd158;
	add.s64 	%rd7, %rd2, %rd158;
$L__BB0_31:
	and.b32  	%r37, %r17, 1;
	setp.eq.b32 	%p14, %r37, 1;
	not.pred 	%p15, %p14;
	@%p15 bra 	$L__BB0_39;
	ld.global.nc.f32 	%f99, [%rd5+4];
	add.f32 	%f100, %f1, %f99;
	fma.rn.f32 	%f101, %f100, 0fBBBB989D, 0f3F000000;
	cvt.sat.f32.f32 	%f102, %f101;
	mov.f32 	%f103, 0f4B400001;
	mov.f32 	%f104, 0f437C0000;
	fma.rm.f32 	%f105, %f102, %f104, %f103;
	add.f32 	%f106, %f105, 0fCB40007F;
	neg.f32 	%f107, %f106;
	fma.rn.f32 	%f108, %f100, 0fBFB8AA3B, %f107;
	fma.rn.f32 	%f109, %f100, 0fB2A57060, %f108;
	mov.b32 	%r38, %f105;
	shl.b32 	%r39, %r38, 23;
	mov.b32 	%f110, %r39;
	ex2.approx.ftz.f32 	%f111, %f109;
	fma.rn.f32 	%f112, %f111, %f110, 0f3F800000;
	rcp.rn.f32 	%f113, %f112;
	ld.global.nc.f32 	%f114, [%rd5+8];
	add.f32 	%f115, %f2, %f114;
	fma.rn.f32 	%f116, %f115, 0fBBBB989D, 0f3F000000;
	cvt.sat.f32.f32 	%f117, %f116;
	fma.rm.f32 	%f118, %f117, %f104, %f103;
	add.f32 	%f119, %f118, 0fCB40007F;
	neg.f32 	%f120, %f119;
	fma.rn.f32 	%f121, %f115, 0fBFB8AA3B, %f120;
	fma.rn.f32 	%f122, %f115, 0fB2A57060, %f121;
	mov.b32 	%r40, %f118;
	shl.b32 	%r41, %r40, 23;
	mov.b32 	%f123, %r41;
	ex2.approx.ftz.f32 	%f124, %f122;
	fma.rn.f32 	%f125, %f124, %f123, 0f3F800000;
	rcp.rn.f32 	%f126, %f125;
	ld.global.nc.f32 	%f127, [%rd5];
	sub.f32 	%f128, %f5, %f127;
	fma.rn.f32 	%f129, %f128, %f113, %f127;
	st.global.f32 	[%rd7], %f129;
	max.f32 	%f130, %f129, 0f00000000;
	mul.f32 	%f131, %f4, %f130;
	ld.global.nc.f32 	%f132, [%rd6];
	sub.f32 	%f133, %f131, %f132;
	fma.rn.f32 	%f134, %f126, %f133, %f132;
	st.global.f32 	[%rd8], %f134;
	bra.uni 	$L__BB0_39;
$L__BB0_33:
	setp.eq.s32 	%p33, %r17, 1;
	@%p33 bra 	$L__BB0_37;
	mul.wide.s32 	%rd133, %r1, 4;
	add.s64 	%rd64, %rd1, %rd133;
	mul.wide.s32 	%rd65, %r4, 8;
	mul.wide.s32 	%rd66, %r4, 4;
	mul.wide.s32 	%rd67, %r3, 8;
	and.b32  	%r77, %r17, 2147483646;
	neg.s32 	%r104, %r77;
	mul.wide.s32 	%rd68, %r3, 4;
$L__BB0_35:
	ld.param.u32 	%r100, [sru_fwd_param_7];
	ld.param.u32 	%r95, [sru_fwd_param_6];
	add.s64 	%rd134, %rd1, %rd165;
	add.s64 	%rd135, %rd2, %rd165;
	ld.global.nc.f32 	%f420, [%rd5+4];
	add.f32 	%f421, %f1, %f420;
	fma.rn.f32 	%f422, %f421, 0fBBBB989D, 0f3F000000;
	cvt.sat.f32.f32 	%f423, %f422;
	mov.f32 	%f424, 0f4B400001;
	mov.f32 	%f425, 0f437C0000;
	fma.rm.f32 	%f426, %f423, %f425, %f424;
	add.f32 	%f427, %f426, 0fCB40007F;
	neg.f32 	%f428, %f427;
	fma.rn.f32 	%f429, %f421, 0fBFB8AA3B, %f428;
	fma.rn.f32 	%f430, %f421, 0fB2A57060, %f429;
	mov.b32 	%r78, %f426;
	shl.b32 	%r79, %r78, 23;
	mov.b32 	%f431, %r79;
	ex2.approx.ftz.f32 	%f432, %f430;
	fma.rn.f32 	%f433, %f432, %f431, 0f3F800000;
	rcp.rn.f32 	%f434, %f433;
	ld.global.nc.f32 	%f435, [%rd5+8];
	add.f32 	%f436, %f2, %f435;
	fma.rn.f32 	%f437, %f436, 0fBBBB989D, 0f3F000000;
	cvt.sat.f32.f32 	%f438, %f437;
	fma.rm.f32 	%f439, %f438, %f425, %f424;
	add.f32 	%f440, %f439, 0fCB40007F;
	neg.f32 	%f441, %f440;
	fma.rn.f32 	%f442, %f436, 0fBFB8AA3B, %f441;
	fma.rn.f32 	%f443, %f436, 0fB2A57060, %f442;
	mov.b32 	%r80, %f439;
	shl.b32 	%r81, %r80, 23;
	mov.b32 	%f444, %r81;
	ex2.approx.ftz.f32 	%f445, %f443;
	ld.global.nc.f32 	%f446, [%rd5];
	sub.f32 	%f447, %f5, %f446;
	fma.rn.f32 	%f448, %f447, %f434, %f446;
	st.global.f32 	[%rd135], %f448;
	fma.rn.f32 	%f449, %f445, %f444, 0f3F800000;
	rcp.rn.f32 	%f450, %f449;
	mul.f32 	%f451, %f4, %f448;
	ld.global.nc.f32 	%f452, [%rd6];
	sub.f32 	%f453, %f451, %f452;
	fma.rn.f32 	%f454, %f450, %f453, %f452;
	st.global.f32 	[%rd134], %f454;
	add.s64 	%rd136, %rd5, %rd68;
	add.s64 	%rd137, %rd6, %rd66;
	mul.lo.s32 	%r82, %r100, %r95;
	mul.wide.s32 	%rd138, %r82, 4;
	add.s64 	%rd139, %rd135, %rd138;
	add.s64 	%rd140, %rd64, %rd165;
	ld.global.nc.f32 	%f455, [%rd136+4];
	add.f32 	%f456, %f1, %f455;
	fma.rn.f32 	%f457, %f456, 0fBBBB989D, 0f3F000000;
	cvt.sat.f32.f32 	%f458, %f457;
	fma.rm.f32 	%f459, %f458, %f425, %f424;
	add.f32 	%f460, %f459, 0fCB40007F;
	neg.f32 	%f461, %f460;
	fma.rn.f32 	%f462, %f456, 0fBFB8AA3B, %f461;
	fma.rn.f32 	%f463, %f456, 0fB2A57060, %f462;
	mov.b32 	%r83, %f459;
	shl.b32 	%r84, %r83, 23;
	mov.b32 	%f464, %r84;
	ex2.approx.ftz.f32 	%f465, %f463;
	fma.rn.f32 	%f466, %f465, %f464, 0f3F800000;
	rcp.rn.f32 	%f467, %f466;
	ld.global.nc.f32 	%f468, [%rd136+8];
	add.f32 	%f469, %f2, %f468;
	fma.rn.f32 	%f470, %f469, 0fBBBB989D, 0f3F000000;
	cvt.sat.f32.f32 	%f471, %f470;
	fma.rm.f32 	%f472, %f471, %f425, %f424;
	add.f32 	%f473, %f472, 0fCB40007F;
	neg.f32 	%f474, %f473;
	fma.rn.f32 	%f475, %f469, 0fBFB8AA3B, %f474;
	fma.rn.f32 	%f476, %f469, 0fB2A57060, %f475;
	mov.b32 	%r85, %f472;
	shl.b32 	%r86, %r85, 23;
	mov.b32 	%f477, %r86;
	ex2.approx.ftz.f32 	%f478, %f476;
	ld.global.nc.f32 	%f479, [%rd136];
	sub.f32 	%f480, %f448, %f479;
	fma.rn.f32 	%f5, %f480, %f467, %f479;
	st.global.f32 	[%rd139], %f5;
	fma.rn.f32 	%f481, %f478, %f477, 0f3F800000;
	rcp.rn.f32 	%f482, %f481;
	mul.f32 	%f483, %f4, %f5;
	ld.global.nc.f32 	%f484, [%rd137];
	sub.f32 	%f485, %f483, %f484;
	fma.rn.f32 	%f486, %f482, %f485, %f484;
	st.global.f32 	[%rd140], %f486;
	mul.wide.s32 	%rd141, %r82, 8;
	add.s64 	%rd165, %rd165, %rd141;
	add.s64 	%rd6, %rd6, %rd65;
	add.s64 	%rd5, %rd5, %rd67;
	add.s32 	%r104, %r104, 2;
	setp.ne.s32 	%p34, %r104, 0;
	@%p34 bra 	$L__BB0_35;
	add.s64 	%rd8, %rd1, %rd165;
	add.s64 	%rd7, %rd2, %rd165;
$L__BB0_37:
	and.b32  	%r87, %r17, 1;
	setp.eq.b32 	%p35, %r87, 1;
	not.pred 	%p36, %p35;
	@%p36 bra 	$L__BB0_39;
	ld.global.nc.f32 	%f487, [%rd5+4];
	add.f32 	%f488, %f1, %f487;
	fma.rn.f32 	%f489, %f488, 0fBBBB989D, 0f3F000000;
	cvt.sat.f32.f32 	%f490, %f489;
	mov.f32 	%f491, 0f4B400001;
	mov.f32 	%f492, 0f437C0000;
	fma.rm.f32 	%f493, %f490, %f492, %f491;
	add.f32 	%f494, %f493, 0fCB40007F;
	neg.f32 	%f495, %f494;
	fma.rn.f32 	%f496, %f488, 0fBFB8AA3B, %f495;
	fma.rn.f32 	%f497, %f488, 0fB2A57060, %f496;
	mov.b32 	%r88, %f493;
	shl.b32 	%r89, %r88, 23;
	mov.b32 	%f498, %r89;
	ex2.approx.ftz.f32 	%f499, %f497;
	fma.rn.f32 	%f500, %f499, %f498, 0f3F800000;
	rcp.rn.f32 	%f501, %f500;
	ld.global.nc.f32 	%f502, [%rd5+8];
	add.f32 	%f503, %f2, %f502;
	fma.rn.f32 	%f504, %f503, 0fBBBB989D, 0f3F000000;
	cvt.sat.f32.f32 	%f505, %f504;
	fma.rm.f32 	%f506, %f505, %f492, %f491;
	add.f32 	%f507, %f506, 0fCB40007F;
	neg.f32 	%f508, %f507;
	fma.rn.f32 	%f509, %f503, 0fBFB8AA3B, %f508;
	fma.rn.f32 	%f510, %f503, 0fB2A57060, %f509;
	mov.b32 	%r90, %f506;
	shl.b32 	%r91, %r90, 23;
	mov.b32 	%f511, %r91;
	ex2.approx.ftz.f32 	%f512, %f510;
	ld.global.nc.f32 	%f513, [%rd5];
	sub.f32 	%f514, %f5, %f513;
	fma.rn.f32 	%f515, %f514, %f501, %f513;
	st.global.f32 	[%rd7], %f515;
	fma.rn.f32 	%f516, %f512, %f511, 0f3F800000;
	rcp.rn.f32 	%f517, %f516;
	mul.f32 	%f518, %f4, %f515;
	ld.global.nc.f32 	%f519, [%rd6];
	sub.f32 	%f520, %f518, %f519;
	fma.rn.f32 	%f521, %f517, %f520, %f519;
	st.global.f32 	[%rd8], %f521;
$L__BB0_39:
	ret;

}
	// .globl	sru_bwd
.visible .entry sru_bwd(
	.param .u64 .ptr .align 1 sru_bwd_param_0,
	.param .u64 .ptr .align 1 sru_bwd_param_1,
	.param .u64 .ptr .align 1 sru_bwd_param_2,
	.param .u64 .ptr .align 1 sru_bwd_param_3,
	.param .u64 .ptr .align 1 sru_bwd_param_4,
	.param .u64 .ptr .align 1 sru_bwd_param_5,
	.param .u64 .ptr .align 1 sru_bwd_param_6,
	.param .u64 .ptr .align 1 sru_bwd_param_7,
	.param .u32 sru_bwd_param_8,
	.param .u32 sru_bwd_param_9,
	.param .u32 sru_bwd_param_10,
	.param .u32 sru_bwd_param_11,
	.param .u64 .ptr .align 1 sru_bwd_param_12,
	.param .u64 .ptr .align 1 sru_bwd_param_13,
	.param .u64 .ptr .align 1 sru_bwd_param_14,
	.param .u64 .ptr .align 1 sru_bwd_param_15,
	.param .u32 sru_bwd_param_16
)
{
	.reg .pred 	%p<26>;
	.reg .b32 	%r<32>;
	.reg .b32 	%f<121>;
	.reg .b64 	%rd<99>;

	ld.param.u64 	%rd24, [sru_bwd_param_0];
	ld.param.u64 	%rd25, [sru_bwd_param_1];
	ld.param.u64 	%rd26, [sru_bwd_param_2];
	ld.param.u64 	%rd27, [sru_bwd_param_3];
	ld.param.u64 	%rd28, [sru_bwd_param_4];
	ld.param.u64 	%rd29, [sru_bwd_param_5];
	ld.param.u64 	%rd30, [sru_bwd_param_6];
	ld.param.u64 	%rd31, [sru_bwd_param_7];
	ld.param.u32 	%r31, [sru_bwd_param_8];
	ld.param.u32 	%r10, [sru_bwd_param_9];
	ld.param.u32 	%r11, [sru_bwd_param_10];
	ld.param.u32 	%r12, [sru_bwd_param_11];
	ld.param.u64 	%rd32, [sru_bwd_param_12];
	ld.param.u64 	%rd33, [sru_bwd_param_13];
	ld.param.u32 	%r13, [sru_bwd_param_16];
	setp.eq.s32 	%p1, %r12, 3;
	setp.eq.s64 	%p2, %rd25, 0;
	or.pred  	%p3, %p2, %p1;
	@%p3 bra 	$L__BB1_2;
	mov.u64 	%rd36, $str;
	cvta.global.u64 	%rd37, %rd36;
	mov.u64 	%rd38, $str$1;
	cvta.global.u64 	%rd39, %rd38;
	mov.u64 	%rd40, __unnamed_2;
	cvta.global.u64 	%rd41, %rd40;
	{ // callseq 1, 0
	.param .b64 param0;
	st.param.b64 	[param0], %rd37;
	.param .b64 param1;
	st.param.b64 	[param1], %rd39;
	.param .b32 param2;
	st.param.b32 	[param2], 89;
	.param .b64 param3;
	st.param.b64 	[param3], %rd41;
	.param .b64 param4;
	st.param.b64 	[param4], 1;
	call.uni 
	__assertfail, 
	(
	param0, 
	param1, 
	param2, 
	param3, 
	param4
	);
	} // callseq 1
$L__BB1_2:
	setp.eq.s32 	%p4, %r12, 3;
	setp.eq.s64 	%p5, %rd33, 0;
	or.pred  	%p6, %p4, %p5;
	@%p6 bra 	$L__BB1_4;
	mov.u64 	%rd42, $str$2;
	cvta.global.u64 	%rd43, %rd42;
	mov.u64 	%rd44, $str$1;
	cvta.global.u64 	%rd45, %rd44;
	mov.u64 	%rd46, __unnamed_2;
	cvta.global.u64 	%rd47, %rd46;
	{ // callseq 2, 0
	.param .b64 param0;
	st.param.b64 	[param0], %rd43;
	.param .b64 param1;
	st.param.b64 	[param1], %rd45;
	.param .b32 param2;
	st.param.b32 	[param2], 90;
	.param .b64 param3;
	st.param.b64 	[param3], %rd47;
	.param .b64 param4;
	st.param.b64 	[param4], 1;
	call.uni 
	__assertfail, 
	(
	param0, 
	param1, 
	param2, 
	param3, 
	param4
	);
	} // callseq 2
$L__BB1_4:
	mul.lo.s32 	%r1, %r11, %r10;
	mov.u32 	%r14, %ctaid.x;
	mov.u32 	%r15, %ntid.x;
	mov.u32 	%r16, %tid.x;
	mad.lo.s32 	%r2, %r14, %r15, %r16;
	setp.ge.s32 	%p7, %r2, %r1;
	@%p7 bra 	$L__BB1_31;
	mul.lo.s32 	%r3, %r1, %r12;
	rem.s32 	%r17, %r2, %r11;
	cvta.to.global.u64 	%rd48, %rd26;
	mul.wide.s32 	%rd49, %r17, 4;
	add.s64 	%rd50, %rd48, %rd49;
	ld.global.nc.f32 	%f1, [%rd50];
	mul.wide.s32 	%rd51, %r11, 4;
	add.s64 	%rd52, %rd50, %rd51;
	ld.global.nc.f32 	%f2, [%rd52];
	setp.eq.s64 	%p8, %rd28, 0;
	mov.f32 	%f110, 0f3F800000;
	@%p8 bra 	$L__BB1_7;
	cvta.to.global.u64 	%rd53, %rd28;
	mul.wide.s32 	%rd54, %r2, 4;
	add.s64 	%rd55, %rd53, %rd54;
	ld.global.nc.f32 	%f110, [%rd55];
$L__BB1_7:
	setp.ne.s32 	%p9, %r12, 3;
	cvt.s64.s32 	%rd1, %r2;
	cvta.to.global.u64 	%rd56, %rd31;
	mul.wide.s32 	%rd57, %r2, 4;
	add.s64 	%rd58, %rd56, %rd57;
	ld.global.nc.f32 	%f120, [%rd58];
	mul.lo.s32 	%r18, %r12, %r2;
	cvt.s64.s32 	%rd59, %r18;
	add.s32 	%r4, %r31, -1;
	mul.lo.s32 	%r19, %r3, %r4;
	cvt.s64.s32 	%rd60, %r19;
	add.s64 	%rd2, %rd60, %rd59;
	cvta.to.global.u64 	%rd61, %rd24;
	shl.b64 	%rd62, %rd2, 2;
	add.s64 	%rd98, %rd61, %rd62;
	@%p9 bra 	$L__BB1_9;
	mul.lo.s32 	%r20, %r1, %r4;
	cvt.s64.s32 	%rd63, %r20;
	add.s64 	%rd64, %rd63, %rd1;
	cvta.to.global.u64 	%rd65, %rd25;
	shl.b64 	%rd66, %rd64, 2;
	add.s64 	%rd97, %rd65, %rd66;
	bra.uni 	$L__BB1_10;
$L__BB1_9:
	add.s64 	%rd97, %rd98, 12;
$L__BB1_10:
	mul.lo.s32 	%r21, %r1, %r4;
	cvt.s64.s32 	%rd67, %r21;
	add.s64 	%rd68, %rd67, %rd1;
	cvta.to.global.u64 	%rd69, %rd29;
	shl.b64 	%rd70, %rd68, 2;
	add.s64 	%rd96, %rd69, %rd70;
	cvta.to.global.u64 	%rd71, %rd30;
	add.s64 	%rd95, %rd71, %rd70;
	cvta.to.global.u64 	%rd72, %rd32;
	add.s64 	%rd94, %rd72, %rd62;
	cvta.to.global.u64 	%rd74, %rd33;
	add.s64 	%rd75, %rd74, %rd70;
	add.s64 	%rd76, %rd94, 12;
	selp.b64 	%rd93, %rd75, %rd76, %p4;
	setp.lt.s32 	%p11, %r31, 1;
	mov.f32 	%f118, 0f00000000;
	mov.f32 	%f119, %f118;
	@%p11 bra 	$L__BB1_30;
	cvta.to.global.u64 	%rd77, %rd27;
	shl.b64 	%rd78, %rd1, 2;
	add.s64 	%rd11, %rd77, %rd78;
	neg.s32 	%r5, %r3;
	selp.b32 	%r22, %r1, %r3, %p4;
	neg.s32 	%r6, %r22;
	mov.f32 	%f119, 0f00000000;
	mov.f32 	%f118, %f119;
$L__BB1_12:
	ld.global.nc.f32 	%f37, [%rd98+4];
	add.f32 	%f38, %f1, %f37;
	fma.rn.f32 	%f39, %f38, 0fBBBB989D, 0f3F000000;
	cvt.sat.f32.f32 	%f40, %f39;
	mov.f32 	%f41, 0f4B400001;
	mov.f32 	%f42, 0f437C0000;
	fma.rm.f32 	%f43, %f40, %f42, %f41;
	add.f32 	%f44, %f43, 0fCB40007F;
	neg.f32 	%f45, %f44;
	fma.rn.f32 	%f46, %f38, 0fBFB8AA3B, %f45;
	fma.rn.f32 	%f47, %f38, 0fB2A57060, %f46;
	mov.b32 	%r23, %f43;
	shl.b32 	%r24, %r23, 23;
	mov.b32 	%f48, %r24;
	ex2.approx.ftz.f32 	%f49, %f47;
	fma.rn.f32 	%f9, %f49, %f48, 0f3F800000;
	ld.global.nc.f32 	%f50, [%rd98+8];
	add.f32 	%f51, %f2, %f50;
	fma.rn.f32 	%f52, %f51, 0fBBBB989D, 0f3F000000;
	cvt.sat.f32.f32 	%f53, %f52;
	fma.rm.f32 	%f54, %f53, %f42, %f41;
	add.f32 	%f55, %f54, 0fCB40007F;
	neg.f32 	%f56, %f55;
	fma.rn.f32 	%f57, %f51, 0fBFB8AA3B, %f56;
	fma.rn.f32 	%f58, %f51, 0fB2A57060, %f57;
	mov.b32 	%r25, %f54;
	shl.b32 	%r26, %r25, 23;
	mov.b32 	%f59, %r26;
	ex2.approx.ftz.f32 	%f60, %f58;
	fma.rn.f32 	%f61, %f60, %f59, 0f3F800000;
	rcp.rn.f32 	%f10, %f61;
	ld.global.nc.f32 	%f115, [%rd96];
	setp.eq.s32 	%p13, %r13, 3;
	@%p13 bra 	$L__BB1_17;
	setp.eq.s32 	%p14, %r13, 2;
	@%p14 bra 	$L__BB1_16;
	setp.ne.s32 	%p15, %r13, 1;
	@%p15 bra 	$L__BB1_20;
	abs.f32 	%f62, %f115;
	mul.f32 	%f63, %f62, 0f4038AA3B;
	ex2.approx.ftz.f32 	%f64, %f63;
	add.f32 	%f65, %f64, 0f3F800000;
	rcp.approx.ftz.f32 	%f66, %f65;
	fma.rn.f32 	%f67, %f66, 0fC0000000, 0f3F800000;
	setp.ge.f32 	%p16, %f62, 0f41102CB4;
	selp.f32 	%f68, 0f3F800000, %f67, %p16;
	copysign.f32 	%f69, %f115, %f68;
	mul.f32 	%f70, %f115, %f115;
	fma.rn.f32 	%f71, %f70, 0f3C80F082, 0fBD563CAE;
	fma.rn.f32 	%f72, %f71, %f70, 0f3E085941;
	fma.rn.f32 	%f73, %f72, %f70, 0fBEAAA9ED;
	fma.rn.f32 	%f74, %f73, %f70, 0f00000000;
	fma.rn.f32 	%f75, %f74, %f115, %f115;
	setp.ge.f32 	%p17, %f62, 0f3F19999A;
	selp.f32 	%f115, %f69, %f75, %p17;
	bra.uni 	$L__BB1_20;
$L__BB1_16:
	max.f32 	%f115, %f115, 0f00000000;
	bra.uni 	$L__BB1_20;
$L__BB1_17:
	setp.gt.f32 	%p18, %f115, 0f00000000;
	@%p18 bra 	$L__BB1_19;
	fma.rn.f32 	%f76, %f115, 0f3BBB989D, 0f3F000000;
	cvt.sat.f32.f32 	%f77, %f76;
	mov.f32 	%f78, 0f4B400001;
	mov.f32 	%f79, 0f437C0000;
	fma.rm.f32 	%f80, %f77, %f79, %f78;
	add.f32 	%f81, %f80, 0fCB40007F;
	neg.f32 	%f82, %f81;
	fma.rn.f32 	%f83, %f115, 0f3FB8AA3B, %f82;
	fma.rn.f32 	%f84, %f115, 0f32A57060, %f83;
	mov.b32 	%r27, %f80;
	shl.b32 	%r28, %r27, 23;
	mov.b32 	%f85, %r28;
	ex2.approx.ftz.f32 	%f86, %f84;
	fma.rn.f32 	%f87, %f86, %f85, 0fBF800000;
	mul.f32 	%f115, %f87, 0f3FD62D7D;
$L__BB1_19:
	mul.f32 	%f115, %f115, 0f3F867D5F;
$L__BB1_20:
	neg.s32 	%r29, %r1;
	ld.global.nc.f32 	%f18, [%rd97];
	ld.global.nc.f32 	%f19, [%rd98];
	setp.eq.s32 	%p19, %r31, 1;
	mul.wide.s32 	%rd79, %r29, 4;
	add.s64 	%rd96, %rd96, %rd79;
	@%p19 bra 	$L__BB1_22;
	ld.global.nc.f32 	%f116, [%rd96];
	bra.uni 	$L__BB1_23;
$L__BB1_22:
	ld.global.nc.f32 	%f116, [%rd11];
$L__BB1_23:
	ld.global.nc.f32 	%f23, [%rd95];
	mov.f32 	%f117, 0f3F800000;
	sub.f32 	%f89, %f117, %f10;
	mul.f32 	%f90, %f89, %f23;
	st.global.f32 	[%rd93], %f90;
	mul.f32 	%f91, %f110, %f115;
	sub.f32 	%f92, %f91, %f18;
	mul.f32 	%f93, %f92, %f23;
	mul.f32 	%f94, %f10, %f89;
	mul.f32 	%f95, %f94, %f93;
	st.global.f32 	[%rd94+8], %f95;
	add.f32 	%f119, %f119, %f95;
	@%p13 bra 	$L__BB1_28;
	setp.eq.s32 	%p21, %r13, 2;
	@%p21 bra 	$L__BB1_27;
	setp.ne.s32 	%p22, %r13, 1;
	@%p22 bra 	$L__BB1_29;
	mul.f32 	%f96, %f115, %f115;
	mov.f32 	%f97, 0f3F800000;
	sub.f32 	%f117, %f97, %f96;
	bra.uni 	$L__BB1_29;
$L__BB1_27:
	setp.gt.f32 	%p23, %f115, 0f00000000;
	selp.f32 	%f117, 0f3F800000, 0f00000000, %p23;
	bra.uni 	$L__BB1_29;
$L__BB1_28:
	setp.gt.f32 	%p24, %f115, 0f00000000;
	add.f32 	%f98, %f115, 0f3FE10966;
	selp.f32 	%f117, 0f3F867D5F, %f98, %p24;
$L__BB1_29:
	rcp.rn.f32 	%f99, %f9;
	neg.s32 	%r30, %r1;
	mul.f32 	%f100, %f10, %f117;
	mul.f32 	%f101, %f110, %f23;
	fma.rn.f32 	%f102, %f101, %f100, %f120;
	mov.f32 	%f103, 0f3F800000;
	sub.f32 	%f104, %f103, %f99;
	mul.f32 	%f105, %f104, %f102;
	st.global.f32 	[%rd94], %f105;
	sub.f32 	%f106, %f116, %f19;
	mul.f32 	%f107, %f106, %f102;
	mul.f32 	%f108, %f99, %f104;
	mul.f32 	%f109, %f108, %f107;
	st.global.f32 	[%rd94+4], %f109;
	add.f32 	%f118, %f118, %f109;
	mul.f32 	%f120, %f99, %f102;
	mul.wide.s32 	%rd80, %r5, 4;
	add.s64 	%rd98, %rd98, %rd80;
	mul.wide.s32 	%rd81, %r6, 4;
	add.s64 	%rd97, %rd97, %rd81;
	add.s64 	%rd94, %rd94, %rd80;
	add.s64 	%rd93, %rd93, %rd81;
	mul.wide.s32 	%rd82, %r30, 4;
	add.s64 	%rd95, %rd95, %rd82;
	setp.gt.u32 	%p25, %r31, 1;
	add.s32 	%r31, %r31, -1;
	@%p25 bra 	$L__BB1_12;
$L__BB1_30:
	ld.param.u64 	%rd91, [sru_bwd_param_15];
	ld.param.u64 	%rd90, [sru_bwd_param_14];
	cvta.to.global.u64 	%rd83, %rd90;
	shl.b64 	%rd84, %rd1, 2;
	add.s64 	%rd85, %rd83, %rd84;
	st.global.f32 	[%rd85], %f118;
	mul.wide.s32 	%rd86, %r1, 4;
	add.s64 	%rd87, %rd85, %rd86;
	st.global.f32 	[%rd87], %f119;
	cvta.to.global.u64 	%rd88, %rd91;
	add.s64 	%rd89, %rd88, %rd84;
	st.global.f32 	[%rd89], %f120;
$L__BB1_31:
	ret;

}
	// .globl	sru_bi_fwd
.visible .entry sru_bi_fwd(
	.param .u64 .ptr .align 1 sru_bi_fwd_param_0,
	.param .u64 .ptr .align 1 sru_bi_fwd_param_1,
	.param .u64 .ptr .align 1 sru_bi_fwd_param_2,
	.param .u64 .ptr .align 1 sru_bi_fwd_param_3,
	.param .u64 .ptr .align 1 sru_bi_fwd_param_4,
	.param .u32 sru_bi_fwd_param_5,
	.param .u32 sru_bi_fwd_param_6,
	.param .u32 sru_bi_fwd_param_7,
	.param .u32 sru_bi_fwd_param_8,
	.param .u64 .ptr .align 1 sru_bi_fwd_param_9,
	.param .u64 .ptr .align 1 sru_bi_fwd_param_10,
	.param .u32 sru_bi_fwd_param_11
)
{
	.reg .pred 	%p<45>;
	.reg .b32 	%r<158>;
	.reg .b32 	%f<534>;
	.reg .b64 	%rd<184>;

	ld.param.u64 	%rd78, [sru_bi_fwd_param_1];
	ld.param.u64 	%rd81, [sru_bi_fwd_param_4];
	ld.param.u32 	%r23, [sru_bi_fwd_param_8];
	setp.eq.s32 	%p1, %r23, 3;
	setp.eq.s64 	%p2, %rd78, 0;
	or.pred  	%p3, %p2, %p1;
	@%p3 bra 	$L__BB2_2;
	mov.u64 	%rd84, $str;
	cvta.global.u64 	%rd85, %rd84;
	mov.u64 	%rd86, $str$1;
	cvta.global.u64 	%rd87, %rd86;
	mov.u64 	%rd88, __unnamed_3;
	cvta.global.u64 	%rd89, %rd88;
	{ // callseq 3, 0
	.param .b64 param0;
	st.param.b64 	[param0], %rd85;
	.param .b64 param1;
	st.param.b64 	[param1], %rd87;
	.param .b32 param2;
	st.param.b32 	[param2], 154;
	.param .b64 param3;
	st.param.b64 	[param3], %rd89;
	.param .b64 param4;
	st.param.b64 	[param4], 1;
	call.uni 
	__assertfail, 
	(
	param0, 
	param1, 
	param2, 
	param3, 
	param4
	);
	} // callseq 3
$L__BB2_2:
	ld.param.u32 	%r148, [sru_bi_fwd_param_8];
	add.s32 	%r25, %r148, -3;
	setp.lt.u32 	%p4, %r25, 2;
	@%p4 bra 	$L__BB2_4;
	mov.u64 	%rd90, $str$3;
	cvta.global.u64 	%rd91, %rd90;
	mov.u64 	%rd92, $str$1;
	cvta.global.u64 	%rd93, %rd92;
	mov.u64 	%rd94, __unnamed_3;
	cvta.global.u64 	%rd95, %rd94;
	{ // callseq 4, 0
	.param .b64 param0;
	st.param.b64 	[param0], %rd91;
	.param .b64 param1;
	st.param.b64 	[param1], %rd93;
	.param .b32 param2;
	st.param.b32 	[param2], 155;
	.param .b64 param3;
	st.param.b64 	[param3], %rd95;
	.param .b64 param4;
	st.param.b64 	[param4], 1;
	call.uni 
	__assertfail, 
	(
	param0, 
	param1, 
	param2, 
	param3, 
	param4
	);
	} // callseq 4
$L__BB2_4:
	ld.param.u32 	%r140, [sru_bi_fwd_param_7];
	ld.param.u32 	%r134, [sru_bi_fwd_param_6];
	mul.lo.s32 	%r26, %r134, %r140;
	shl.b32 	%r1, %r26, 1;
	mov.u32 	%r27, %ctaid.x;
	mov.u32 	%r28, %ntid.x;
	mov.u32 	%r29, %tid.x;
	mad.lo.s32 	%r2, %r27, %r28, %r29;
	setp.ge.s32 	%p5, %r2, %r1;
	@%p5 bra 	$L__BB2_39;
	ld.param.u32 	%r149, [sru_bi_fwd_param_8];
	setp.eq.s32 	%p6, %r149, 3;
	mul.lo.s32 	%r3, %r1, %r149;
	selp.b32 	%r4, %r1, %r3, %p6;
	setp.eq.s64 	%p7, %rd81, 0;
	mov.f32 	%f2, 0f3F800000;
	@%p7 bra 	$L__BB2_7;
	cvta.to.global.u64 	%rd96, %rd81;
	mul.wide.s32 	%rd97, %r2, 4;
	add.s64 	%rd98, %rd96, %rd97;
	ld.global.nc.f32 	%f2, [%rd98];
$L__BB2_7:
	ld.param.u64 	%rd147, [sru_bi_fwd_param_10];
	ld.param.u64 	%rd146, [sru_bi_fwd_param_9];
	ld.param.u32 	%r150, [sru_bi_fwd_param_8];
	ld.param.u32 	%r141, [sru_bi_fwd_param_7];
	ld.param.u64 	%rd145, [sru_bi_fwd_param_3];
	ld.param.u64 	%rd144, [sru_bi_fwd_param_2];
	ld.param.u64 	%rd143, [sru_bi_fwd_param_1];
	ld.param.u64 	%rd142, [sru_bi_fwd_param_0];
	setp.eq.s32 	%p8, %r150, 3;
	cvta.to.global.u64 	%rd99, %rd145;
	mul.wide.s32 	%rd100, %r2, 4;
	add.s64 	%rd101, %rd99, %rd100;
	ld.global.nc.f32 	%f526, [%rd101];
	shl.b32 	%r30, %r141, 1;
	rem.s32 	%r5, %r2, %r30;
	setp.lt.s32 	%p9, %r5, %r141;
	cvta.to.global.u64 	%rd102, %rd144;
	mul.wide.s32 	%rd103, %r5, 4;
	add.s64 	%rd104, %rd102, %rd103;
	ld.global.nc.f32 	%f4, [%rd104];
	mul.wide.s32 	%rd105, %r30, 4;
	add.s64 	%rd106, %rd104, %rd105;
	ld.global.nc.f32 	%f5, [%rd106];
	mul.lo.s32 	%r31, %r150, %r2;
	cvta.to.global.u64 	%rd107, %rd142;
	mul.wide.s32 	%rd108, %r31, 4;
	add.s64 	%rd9, %rd107, %rd108;
	cvta.to.global.u64 	%rd109, %rd143;
	add.s64 	%rd110, %rd109, %rd100;
	add.s64 	%rd111, %rd9, 12;
	selp.b64 	%rd10, %rd110, %rd111, %p8;
	cvta.to.global.u64 	%rd112, %rd147;
	add.s64 	%rd11, %rd112, %rd100;
	cvta.to.global.u64 	%rd113, %rd146;
	add.s64 	%rd12, %rd113, %rd100;
	@%p9 bra 	$L__BB2_9;
	ld.param.u32 	%r120, [sru_bi_fwd_param_5];
	add.s32 	%r32, %r120, -1;
	mul.lo.s32 	%r33, %r3, %r32;
	mul.wide.s32 	%rd114, %r33, 4;
	add.s64 	%rd9, %rd9, %rd114;
	mul.lo.s32 	%r34, %r4, %r32;
	mul.wide.s32 	%rd115, %r34, 4;
	add.s64 	%rd10, %rd10, %rd115;
	mul.lo.s32 	%r35, %r1, %r32;
	mul.wide.s32 	%rd116, %r35, 4;
	add.s64 	%rd11, %rd11, %rd116;
	add.s64 	%rd12, %rd12, %rd116;
$L__BB2_9:
	ld.param.u32 	%r142, [sru_bi_fwd_param_7];
	ld.param.u32 	%r121, [sru_bi_fwd_param_5];
	setp.lt.s32 	%p10, %r5, %r142;
	neg.s32 	%r36, %r3;
	selp.b32 	%r6, %r3, %r36, %p10;
	neg.s32 	%r37, %r4;
	selp.b32 	%r7, %r4, %r37, %p10;
	setp.lt.s32 	%p11, %r121, 1;
	@%p11 bra 	$L__BB2_39;
	ld.param.u32 	%r151, [sru_bi_fwd_param_11];
	setp.eq.s32 	%p12, %r151, 1;
	@%p12 bra 	$L__BB2_24;
	ld.param.u32 	%r152, [sru_bi_fwd_param_11];
	setp.eq.s32 	%p13, %r152, 2;
	@%p13 bra 	$L__BB2_29;
	ld.param.u32 	%r153, [sru_bi_fwd_param_11];
	setp.ne.s32 	%p14, %r153, 3;
	@%p14 bra 	$L__BB2_34;
	ld.param.u32 	%r128, [sru_bi_fwd_param_5];
	setp.eq.s32 	%p31, %r128, 1;
	@%p31 bra 	$L__BB2_20;
	ld.param.u32 	%r129, [sru_bi_fwd_param_5];
	mul.wide.s32 	%rd13, %r7, 8;
	mul.wide.s32 	%rd14, %r7, 4;
	mul.wide.s32 	%rd15, %r6, 8;
	and.b32  	%r74, %r129, 2147483646;
	neg.s32 	%r154, %r74;
	mul.wide.s32 	%rd16, %r6, 4;
$L__BB2_15:
	ld.global.nc.f32 	%f282, [%rd9+4];
	add.f32 	%f283, %f4, %f282;
	fma.rn.f32 	%f284, %f283, 0fBBBB989D, 0f3F000000;
	cvt.sat.f32.f32 	%f285, %f284;
	mov.f32 	%f286, 0f4B400001;
	mov.f32 	%f287, 0f437C0000;
	fma.rm.f32 	%f288, %f285, %f287, %f286;
	add.f32 	%f289, %f288, 0fCB40007F;
	neg.f32 	%f290, %f289;
	fma.rn.f32 	%f291, %f283, 0fBFB8AA3B, %f290;
	fma.rn.f32 	%f292, %f283, 0fB2A57060, %f291;
	mov.b32 	%r75, %f288;
	shl.b32 	%r76, %r75, 23;
	mov.b32 	%f293, %r76;
	ex2.approx.ftz.f32 	%f294, %f292;
	fma.rn.f32 	%f295, %f294, %f293, 0f3F800000;
	rcp.rn.f32 	%f296, %f295;
	ld.global.nc.f32 	%f297, [%rd9+8];
	add.f32 	%f298, %f5, %f297;
	fma.rn.f32 	%f299, %f298, 0fBBBB989D, 0f3F000000;
	cvt.sat.f32.f32 	%f300, %f299;
	fma.rm.f32 	%f301, %f300, %f287, %f286;
	add.f32 	%f302, %f301, 0fCB40007F;
	neg.f32 	%f303, %f302;
	fma.rn.f32 	%f304, %f298, 0fBFB8AA3B, %f303;
	fma.rn.f32 	%f305, %f298, 0fB2A57060, %f304;
	mov.b32 	%r77, %f301;
	shl.b32 	%r78, %r77, 23;
	mov.b32 	%f306, %r78;
	ex2.approx.ftz.f32 	%f307, %f305;
	fma.rn.f32 	%f7, %f307, %f306, 0f3F800000;
	ld.global.nc.f32 	%f308, [%rd9];
	sub.f32 	%f309, %f526, %f308;
	fma.rn.f32 	%f8, %f309, %f296, %f308;
	st.global.f32 	[%rd11], %f8;
	setp.gt.f32 	%p32, %f8, 0f00000000;
	mov.f32 	%f524, %f8;
	@%p32 bra 	$L__BB2_17;
	fma.rn.f32 	%f310, %f8, 0f3BBB989D, 0f3F000000;
	cvt.sat.f32.f32 	%f311, %f310;
	mov.f32 	%f312, 0f4B400001;
	mov.f32 	%f313, 0f437C0000;
	fma.rm.f32 	%f314, %f311, %f313, %f312;
	add.f32 	%f315, %f314, 0fCB40007F;
	neg.f32 	%f316, %f315;
	fma.rn.f32 	%f317, %f8, 0f3FB8AA3B, %f316;
	fma.rn.f32 	%f318, %f8, 0f32A57060, %f317;
	mov.b32 	%r79, %f314;
	shl.b32 	%r80, %r79, 23;
	mov.b32 	%f319, %r80;
	ex2.approx.ftz.f32 	%f320, %f318;
	fma.rn.f32 	%f321, %f320, %f319, 0fBF800000;
	mul.f32 	%f524, %f321, 0f3FD62D7D;
$L__BB2_17:
	ld.param.u32 	%r145, [sru_bi_fwd_param_7];
	ld.param.u32 	%r137, [sru_bi_fwd_param_6];
	mul.f32 	%f322, %f524, 0f3F867D5F;
	mul.f32 	%f323, %f2, %f322;
	ld.global.nc.f32 	%f324, [%rd10];
	sub.f32 	%f325, %f323, %f324;
	rcp.rn.f32 	%f326, %f7;
	fma.rn.f32 	%f327, %f326, %f325, %f324;
	st.global.f32 	[%rd12], %f327;
	add.s64 	%rd129, %rd9, %rd16;
	setp.lt.s32 	%p33, %r5, %r145;
	mul.lo.s32 	%r81, %r137, %r145;
	shl.b32 	%r82, %r81, 1;
	neg.s32 	%r83, %r82;
	selp.b32 	%r84, %r82, %r83, %p33;
	mul.wide.s32 	%rd130, %r84, 4;
	add.s64 	%rd131, %rd11, %rd130;
	ld.global.nc.f32 	%f328, [%rd129+4];
	add.f32 	%f329, %f4, %f328;
	fma.rn.f32 	%f330, %f329, 0fBBBB989D, 0f3F000000;
	cvt.sat.f32.f32 	%f331, %f330;
	mov.f32 	%f332, 0f4B400001;
	mov.f32 	%f333, 0f437C0000;
	fma.rm.f32 	%f334, %f331, %f333, %f332;
	add.f32 	%f335, %f334, 0fCB40007F;
	neg.f32 	%f336, %f335;
	fma.rn.f32 	%f337, %f329, 0fBFB8AA3B, %f336;
	fma.rn.f32 	%f338, %f329, 0fB2A57060, %f337;
	mov.b32 	%r85, %f334;
	shl.b32 	%r86, %r85, 23;
	mov.b32 	%f339, %r86;
	ex2.approx.ftz.f32 	%f340, %f338;
	fma.rn.f32 	%f341, %f340, %f339, 0f3F800000;
	rcp.rn.f32 	%f342, %f341;
	ld.global.nc.f32 	%f343, [%rd129+8];
	add.f32 	%f344, %f5, %f343;
	fma.rn.f32 	%f345, %f344, 0fBBBB989D, 0f3F000000;
	cvt.sat.f32.f32 	%f346, %f345;
	fma.rm.f32 	%f347, %f346, %f333, %f332;
	add.f32 	%f348, %f347, 0fCB40007F;
	neg.f32 	%f349, %f348;
	fma.rn.f32 	%f350, %f344, 0fBFB8AA3B, %f349;
	fma.rn.f32 	%f351, %f344, 0fB2A57060, %f350;
	mov.b32 	%r87, %f347;
	shl.b32 	%r88, %r87, 23;
	mov.b32 	%f352, %r88;
	ex2.approx.ftz.f32 	%f353, %f351;
	fma.rn.f32 	%f11, %f353, %f352, 0f3F800000;
	ld.global.nc.f32 	%f354, [%rd129];
	sub.f32 	%f355, %f8, %f354;
	fma.rn.f32 	%f526, %f355, %f342, %f354;
	st.global.f32 	[%rd131], %f526;
	setp.gt.f32 	%p34, %f526, 0f00000000;
	mov.f32 	%f525, %f526;
	@%p34 bra 	$L__BB2_19;
	fma.rn.f32 	%f356, %f526, 0f3BBB989D, 0f3F000000;
	cvt.sat.f32.f32 	%f357, %f356;
	mov.f32 	%f358, 0f4B400001;
	mov.f32 	%f359, 0f437C0000;
	fma.rm.f32 	%f360, %f357, %f359, %f358;
	add.f32 	%f361, %f360, 0fCB40007F;
	neg.f32 	%f362, %f361;
	fma.rn.f32 	%f363, %f526, 0f3FB8AA3B, %f362;
	fma.rn.f32 	%f364, %f526, 0f32A57060, %f363;
	mov.b32 	%r89, %f360;
	shl.b32 	%r90, %r89, 23;
	mov.b32 	%f365, %r90;
	ex2.approx.ftz.f32 	%f366, %f364;
	fma.rn.f32 	%f367, %f366, %f365, 0fBF800000;
	mul.f32 	%f525, %f367, 0f3FD62D7D;
$L__BB2_19:
	ld.param.u32 	%r146, [sru_bi_fwd_param_7];
	ld.param.u32 	%r138, [sru_bi_fwd_param_6];
	mul.f32 	%f368, %f525, 0f3F867D5F;
	mul.f32 	%f369, %f2, %f368;
	add.s64 	%rd132, %rd10, %rd14;
	ld.global.nc.f32 	%f370, [%rd132];
	sub.f32 	%f371, %f369, %f370;
	rcp.rn.f32 	%f372, %f11;
	fma.rn.f32 	%f373, %f372, %f371, %f370;
	setp.lt.s32 	%p35, %r5, %r146;
	mul.lo.s32 	%r91, %r138, %r146;
	shl.b32 	%r92, %r91, 1;
	neg.s32 	%r93, %r92;
	selp.b32 	%r94, %r92, %r93, %p35;
	mul.wide.s32 	%rd133, %r94, 4;
	add.s64 	%rd134, %rd12, %rd133;
	st.global.f32 	[%rd134], %f373;
	mul.wide.s32 	%rd135, %r94, 8;
	add.s64 	%rd12, %rd12, %rd135;
	add.s64 	%rd11, %rd11, %rd135;
	add.s64 	%rd10, %rd10, %rd13;
	add.s64 	%rd9, %rd9, %rd15;
	add.s32 	%r154, %r154, 2;
	setp.ne.s32 	%p36, %r154, 0;
	@%p36 bra 	$L__BB2_15;
$L__BB2_20:
	ld.param.u32 	%r130, [sru_bi_fwd_param_5];
	and.b32  	%r95, %r130, 1;
	setp.eq.b32 	%p37, %r95, 1;
	not.pred 	%p38, %p37;
	@%p38 bra 	$L__BB2_39;
	ld.global.nc.f32 	%f374, [%rd9+4];
	add.f32 	%f375, %f4, %f374;
	fma.rn.f32 	%f376, %f375, 0fBBBB989D, 0f3F000000;
	cvt.sat.f32.f32 	%f377, %f376;
	mov.f32 	%f378, 0f4B400001;
	mov.f32 	%f379, 0f437C0000;
	fma.rm.f32 	%f380, %f377, %f379, %f378;
	add.f32 	%f381, %f380, 0fCB40007F;
	neg.f32 	%f382, %f381;
	fma.rn.f32 	%f383, %f375, 0fBFB8AA3B, %f382;
	fma.rn.f32 	%f384, %f375, 0fB2A57060, %f383;
	mov.b32 	%r96, %f380;
	shl.b32 	%r97, %r96, 23;
	mov.b32 	%f385, %r97;
	ex2.approx.ftz.f32 	%f386, %f384;
	fma.rn.f32 	%f387, %f386, %f385, 0f3F800000;
	rcp.rn.f32 	%f388, %f387;
	ld.global.nc.f32 	%f389, [%rd9+8];
	add.f32 	%f390, %f5, %f389;
	fma.rn.f32 	%f391, %f390, 0fBBBB989D, 0f3F000000;
	cvt.sat.f32.f32 	%f392, %f391;
	fma.rm.f32 	%f393, %f392, %f379, %f378;
	add.f32 	%f394, %f393, 0fCB40007F;
	neg.f32 	%f395, %f394;
	fma.rn.f32 	%f396, %f390, 0fBFB8AA3B, %f395;
	fma.rn.f32 	%f397, %f390, 0fB2A57060, %f396;
	mov.b32 	%r98, %f393;
	shl.b32 	%r99, %r98, 23;
	mov.b32 	%f398, %r99;
	ex2.approx.ftz.f32 	%f399, %f397;
	fma.rn.f32 	%f16, %f399, %f398, 0f3F800000;
	ld.global.nc.f32 	%f400, [%rd9];
	sub.f32 	%f401, %f526, %f400;
	fma.rn.f32 	%f527, %f401, %f388, %f400;
	st.global.f32 	[%rd11], %f527;
	setp.gt.f32 	%p39, %f527, 0f00000000;
	@%p39 bra 	$L__BB2_23;
	fma.rn.f32 	%f402, %f527, 0f3BBB989D, 0f3F000000;
	cvt.sat.f32.f32 	%f403, %f402;
	mov.f32 	%f404, 0f4B400001;
	mov.f32 	%f405, 0f437C0000;
	fma.rm.f32 	%f406, %f403, %f405, %f404;
	add.f32 	%f407, %f406, 0fCB40007F;
	neg.f32 	%f408, %f407;
	fma.rn.f32 	%f409, %f527, 0f3FB8AA3B, %f408;
	fma.rn.f32 	%f410, %f527, 0f32A57060, %f409;
	mov.b32 	%r100, %f406;
	shl.b32 	%r101, %r100, 23;
	mov.b32 	%f411, %r101;
	ex2.approx.ftz.f32 	%f412, %f410;
	fma.rn.f32 	%f413, %f412, %f411, 0fBF800000;
	mul.f32 	%f527, %f413, 0f3FD62D7D;
$L__BB2_23:
	mul.f32 	%f414, %f527, 0f3F867D5F;
	mul.f32 	%f415, %f2, %f414;
	ld.global.nc.f32 	%f416, [%rd10];
	sub.f32 	%f417, %f415, %f416;
	rcp.rn.f32 	%f418, %f16;
	fma.rn.f32 	%f419, %f418, %f417, %f416;
	st.global.f32 	[%rd12], %f419;
	bra.uni 	$L__BB2_39;
$L__BB2_24:
	ld.param.u32 	%r125, [sru_bi_fwd_param_5];
	setp.eq.s32 	%p20, %r125, 1;
	@%p20 bra 	$L__BB2_27;
	ld.param.u32 	%r126, [sru_bi_fwd_param_5];
	mul.wide.s32 	%rd29, %r7, 8;
	mul.wide.s32 	%rd30, %r7, 4;
	mul.wide.s32 	%rd31, %r6, 8;
	and.b32  	%r56, %r126, 2147483646;
	neg.s32 	%r155, %r56;
	mul.wide.s32 	%rd32, %r6, 4;
$L__BB2_26:
	ld.param.u32 	%r144, [sru_bi_fwd_param_7];
	ld.param.u32 	%r136, [sru_bi_fwd_param_6];
	ld.global.nc.f32 	%f135, [%rd9+4];
	add.f32 	%f136, %f4, %f135;
	fma.rn.f32 	%f137, %f136, 0fBBBB989D, 0f3F000000;
	cvt.sat.f32.f32 	%f138, %f137;
	mov.f32 	%f139, 0f4B400001;
	mov.f32 	%f140, 0f437C0000;
	fma.rm.f32 	%f141, %f138, %f140, %f139;
	add.f32 	%f142, %f141, 0fCB40007F;
	neg.f32 	%f143, %f142;
	fma.rn.f32 	%f144, %f136, 0fBFB8AA3B, %f143;
	fma.rn.f32 	%f145, %f136, 0fB2A57060, %f144;
	mov.b32 	%r57, %f141;
	shl.b32 	%r58, %r57, 23;
	mov.b32 	%f146, %r58;
	ex2.approx.ftz.f32 	%f147, %f145;
	fma.rn.f32 	%f148, %f147, %f146, 0f3F800000;
	rcp.rn.f32 	%f149, %f148;
	ld.global.nc.f32 	%f150, [%rd9+8];
	add.f32 	%f151, %f5, %f150;
	fma.rn.f32 	%f152, %f151, 0fBBBB989D, 0f3F000000;
	cvt.sat.f32.f32 	%f153, %f152;
	fma.rm.f32 	%f154, %f153, %f140, %f139;
	add.f32 	%f155, %f154, 0fCB40007F;
	neg.f32 	%f156, %f155;
	fma.rn.f32 	%f157, %f151, 0fBFB8AA3B, %f156;
	fma.rn.f32 	%f158, %f151, 0fB2A57060, %f157;
	mov.b32 	%r59, %f154;
	shl.b32 	%r60, %r59, 23;
	mov.b32 	%f159, %r60;
	ex2.approx.ftz.f32 	%f160, %f158;
	fma.rn.f32 	%f161, %f160, %f159, 0f3F800000;
	rcp.rn.f32 	%f162, %f161;
	ld.global.nc.f32 	%f163, [%rd9];
	sub.f32 	%f164, %f526, %f163;
	fma.rn.f32 	%f165, %f164, %f149, %f163;
	st.global.f32 	[%rd11], %f165;
	abs.f32 	%f166, %f165;
	mul.f32 	%f167, %f166, 0f4038AA3B;
	ex2.approx.ftz.f32 	%f168, %f167;
	add.f32 	%f169, %f168, 0f3F800000;
	rcp.approx.ftz.f32 	%f170, %f169;
	fma.rn.f32 	%f171, %f170, 0fC0000000, 0f3F800000;
	setp.ge.f32 	%p21, %f166, 0f41102CB4;
	selp.f32 	%f172, 0f3F800000, %f171, %p21;
	copysign.f32 	%f173, %f165, %f172;
	mul.f32 	%f174, %f165, %f165;
	fma.rn.f32 	%f175, %f174, 0f3C80F082, 0fBD563CAE;
	fma.rn.f32 	%f176, %f175, %f174, 0f3E085941;
	fma.rn.f32 	%f177, %f176, %f174, 0fBEAAA9ED;
	fma.rn.f32 	%f178, %f177, %f174, 0f00000000;
	fma.rn.f32 	%f179, %f178, %f165, %f165;
	setp.ge.f32 	%p22, %f166, 0f3F19999A;
	selp.f32 	%f180, %f173, %f179, %p22;
	mul.f32 	%f181, %f2, %f180;
	ld.global.nc.f32 	%f182, [%rd10];
	sub.f32 	%f183, %f181, %f182;
	fma.rn.f32 	%f184, %f162, %f183, %f182;
	st.global.f32 	[%rd12], %f184;
	add.s64 	%rd123, %rd9, %rd32;
	add.s64 	%rd124, %rd10, %rd30;
	setp.lt.s32 	%p23, %r5, %r144;
	mul.lo.s32 	%r61, %r136, %r144;
	shl.b32 	%r62, %r61, 1;
	neg.s32 	%r63, %r62;
	selp.b32 	%r64, %r62, %r63, %p23;
	mul.wide.s32 	%rd125, %r64, 4;
	add.s64 	%rd126, %rd11, %rd125;
	add.s64 	%rd127, %rd12, %rd125;
	ld.global.nc.f32 	%f185, [%rd123+4];
	add.f32 	%f186, %f4, %f185;
	fma.rn.f32 	%f187, %f186, 0fBBBB989D, 0f3F000000;
	cvt.sat.f32.f32 	%f188, %f187;
	fma.rm.f32 	%f189, %f188, %f140, %f139;
	add.f32 	%f190, %f189, 0fCB40007F;
	neg.f32 	%f191, %f190;
	fma.rn.f32 	%f192, %f186, 0fBFB8AA3B, %f191;
	fma.rn.f32 	%f193, %f186, 0fB2A57060, %f192;
	mov.b32 	%r65, %f189;
	shl.b32 	%r66, %r65, 23;
	mov.b32 	%f194, %r66;
	ex2.approx.ftz.f32 	%f195, %f193;
	fma.rn.f32 	%f196, %f195, %f194, 0f3F800000;
	rcp.rn.f32 	%f197, %f196;
	ld.global.nc.f32 	%f198, [%rd123+8];
	add.f32 	%f199, %f5, %f198;
	fma.rn.f32 	%f200, %f199, 0fBBBB989D, 0f3F000000;
	cvt.sat.f32.f32 	%f201, %f200;
	fma.rm.f32 	%f202, %f201, %f140, %f139;
	add.f32 	%f203, %f202, 0fCB40007F;
	neg.f32 	%f204, %f203;
	fma.rn.f32 	%f205, %f199, 0fBFB8AA3B, %f204;
	fma.rn.f32 	%f206, %f199, 0fB2A57060, %f205;
	mov.b32 	%r67, %f202;
	shl.b32 	%r68, %r67, 23;
	mov.b32 	%f207, %r68;
	ex2.approx.ftz.f32 	%f208, %f206;
	fma.rn.f32 	%f209, %f208, %f207, 0f3F800000;
	rcp.rn.f32 	%f210, %f209;
	ld.global.nc.f32 	%f211, [%rd123];
	sub.f32 	%f212, %f165, %f211;
	fma.rn.f32 	%f526, %f212, %f197, %f211;
	st.global.f32 	[%rd126], %f526;
	abs.f32 	%f213, %f526;
	mul.f32 	%f214, %f213, 0f4038AA3B;
	ex2.approx.ftz.f32 	%f215, %f214;
	add.f32 	%f216, %f215, 0f3F800000;
	rcp.approx.ftz.f32 	%f217, %f216;
	fma.rn.f32 	%f218, %f217, 0fC0000000, 0f3F800000;
	setp.ge.f32 	%p24, %f213, 0f41102CB4;
	selp.f32 	%f219, 0f3F800000, %f218, %p24;
	copysign.f32 	%f220, %f526, %f219;
	mul.f32 	%f221, %f526, %f526;
	fma.rn.f32 	%f222, %f221, 0f3C80F082, 0fBD563CAE;
	fma.rn.f32 	%f223, %f222, %f221, 0f3E085941;
	fma.rn.f32 	%f224, %f223, %f221, 0fBEAAA9ED;
	fma.rn.f32 	%f225, %f224, %f221, 0f00000000;
	fma.rn.f32 	%f226, %f225, %f526, %f526;
	setp.ge.f32 	%p25, %f213, 0f3F19999A;
	selp.f32 	%f227, %f220, %f226, %p25;
	mul.f32 	%f228, %f2, %f227;
	ld.global.nc.f32 	%f229, [%rd124];
	sub.f32 	%f230, %f228, %f229;
	fma.rn.f32 	%f231, %f210, %f230, %f229;
	st.global.f32 	[%rd127], %f231;
	mul.wide.s32 	%rd128, %r64, 8;
	add.s64 	%rd12, %rd12, %rd128;
	add.s64 	%rd11, %rd11, %rd128;
	add.s64 	%rd10, %rd10, %rd29;
	add.s64 	%rd9, %rd9, %rd31;
	add.s32 	%r155, %r155, 2;
	setp.ne.s32 	%p26, %r155, 0;
	@%p26 bra 	$L__BB2_26;
$L__BB2_27:
	ld.param.u32 	%r127, [sru_bi_fwd_param_5];
	and.b32  	%r69, %r127, 1;
	setp.eq.b32 	%p27, %r69, 1;
	not.pred 	%p28, %p27;
	@%p28 bra 	$L__BB2_39;
	ld.global.nc.f32 	%f232, [%rd9+4];
	add.f32 	%f233, %f4, %f232;
	fma.rn.f32 	%f234, %f233, 0fBBBB989D, 0f3F000000;
	cvt.sat.f32.f32 	%f235, %f234;
	mov.f32 	%f236, 0f4B400001;
	mov.f32 	%f237, 0f437C0000;
	fma.rm.f32 	%f238, %f235, %f237, %f236;
	add.f32 	%f239, %f238, 0fCB40007F;
	neg.f32 	%f240, %f239;
	fma.rn.f32 	%f241, %f233, 0fBFB8AA3B, %f240;
	fma.rn.f32 	%f242, %f233, 0fB2A57060, %f241;
	mov.b32 	%r70, %f238;
	shl.b32 	%r71, %r70, 23;
	mov.b32 	%f243, %r71;
	ex2.approx.ftz.f32 	%f244, %f242;
	fma.rn.f32 	%f245, %f244, %f243, 0f3F800000;
	rcp.rn.f32 	%f246, %f245;
	ld.global.nc.f32 	%f247, [%rd9+8];
	add.f32 	%f248, %f5, %f247;
	fma.rn.f32 	%f249, %f248, 0fBBBB989D, 0f3F000000;
	cvt.sat.f32.f32 	%f250, %f249;
	fma.rm.f32 	%f251, %f250, %f237, %f236;
	add.f32 	%f252, %f251, 0fCB40007F;
	neg.f32 	%f253, %f252;
	fma.rn.f32 	%f254, %f248, 0fBFB8AA3B, %f253;
	fma.rn.f32 	%f255, %f248, 0fB2A57060, %f254;
	mov.b32 	%r72, %f251;
	shl.b32 	%r73, %r72, 23;
	mov.b32 	%f256, %r73;
	ex2.approx.ftz.f32 	%f257, %f255;
	fma.rn.f32 	%f258, %f257, %f256, 0f3F800000;
	rcp.rn.f32 	%f259, %f258;
	ld.global.nc.f32 	%f260, [%rd9];
	sub.f32 	%f261, %f526, %f260;
	fma.rn.f32 	%f262, %f261, %f246, %f260;
	st.global.f32 	[%rd11], %f262;
	abs.f32 	%f263, %f262;
	mul.f32 	%f264, %f263, 0f4038AA3B;
	ex2.approx.ftz.f32 	%f265, %f264;
	add.f32 	%f266, %f265, 0f3F800000;
	rcp.approx.ftz.f32 	%f267, %f266;
	fma.rn.f32 	%f268, %f267, 0fC0000000, 0f3F800000;
	setp.ge.f32 	%p29, %f263, 0f41102CB4;
	selp.f32 	%f269, 0f3F800000, %f268, %p29;
	copysign.f32 	%f270, %f262, %f269;
	mul.f32 	%f271, %f262, %f262;
	fma.rn.f32 	%f272, %f271, 0f3C80F082, 0fBD563CAE;
	fma.rn.f32 	%f273, %f272, %f271, 0f3E085941;
	fma.rn.f32 	%f274, %f273, %f271, 0fBEAAA9ED;
	fma.rn.f32 	%f275, %f274, %f271, 0f00000000;
	fma.rn.f32 	%f276, %f275, %f262, %f262;
	setp.ge.f32 	%p30, %f263, 0f3F19999A;
	selp.f32 	%f277, %f270, %f276, %p30;
	mul.f32 	%f278, %f2, %f277;
	ld.global.nc.f32 	%f279, [%rd10];
	sub.f32 	%f280, %f278, %f279;
	fma.rn.f32 	%f281, %f259, %f280, %f279;
	st.global.f32 	[%rd12], %f281;
	bra.uni 	$L__BB2_39;
$L__BB2_29:
	ld.param.u32 	%r122, [sru_bi_fwd_param_5];
	setp.eq.s32 	%p15, %r122, 1;
	@%p15 bra 	$L__BB2_32;
	ld.param.u32 	%r123, [sru_bi_fwd_param_5];
	mul.wide.s32 	%rd45, %r7, 8;
	mul.wide.s32 	%rd46, %r7, 4;
	mul.wide.s32 	%rd47, %r6, 8;
	and.b32  	%r38, %r123, 2147483646;
	neg.s32 	%r156, %r38;
	mul.wide.s32 	%rd48, %r6, 4;
$L__BB2_31:
	ld.param.u32 	%r143, [sru_bi_fwd_param_7];
	ld.param.u32 	%r135, [sru_bi_fwd_param_6];
	ld.global.nc.f32 	%f30, [%rd9+4];
	add.f32 	%f31, %f4, %f30;
	fma.rn.f32 	%f32, %f31, 0fBBBB989D, 0f3F000000;
	cvt.sat.f32.f32 	%f33, %f32;
	mov.f32 	%f34, 0f4B400001;
	mov.f32 	%f35, 0f437C0000;
	fma.rm.f32 	%f36, %f33, %f35, %f34;
	add.f32 	%f37, %f36, 0fCB40007F;
	neg.f32 	%f38, %f37;
	fma.rn.f32 	%f39, %f31, 0fBFB8AA3B, %f38;
	fma.rn.f32 	%f40, %f31, 0fB2A57060, %f39;
	mov.b32 	%r39, %f36;
	shl.b32 	%r40, %r39, 23;
	mov.b32 	%f41, %r40;
	ex2.approx.ftz.f32 	%f42, %f40;
	fma.rn.f32 	%f43, %f42, %f41, 0f3F800000;
	rcp.rn.f32 	%f44, %f43;
	ld.global.nc.f32 	%f45, [%rd9+8];
	add.f32 	%f46, %f5, %f45;
	fma.rn.f32 	%f47, %f46, 0fBBBB989D, 0f3F000000;
	cvt.sat.f32.f32 	%f48, %f47;
	fma.rm.f32 	%f49, %f48, %f35, %f34;
	add.f32 	%f50, %f49, 0fCB40007F;
	neg.f32 	%f51, %f50;
	fma.rn.f32 	%f52, %f46, 0fBFB8AA3B, %f51;
	fma.rn.f32 	%f53, %f46, 0fB2A57060, %f52;
	mov.b32 	%r41, %f49;
	shl.b32 	%r42, %r41, 23;
	mov.b32 	%f54, %r42;
	ex2.approx.ftz.f32 	%f55, %f53;
	fma.rn.f32 	%f56, %f55, %f54, 0f3F800000;
	rcp.rn.f32 	%f57, %f56;
	ld.global.nc.f32 	%f58, [%rd9];
	sub.f32 	%f59, %f526, %f58;
	fma.rn.f32 	%f60, %f59, %f44, %f58;
	st.global.f32 	[%rd11], %f60;
	max.f32 	%f61, %f60, 0f00000000;
	mul.f32 	%f62, %f2, %f61;
	ld.global.nc.f32 	%f63, [%rd10];
	sub.f32 	%f64, %f62, %f63;
	fma.rn.f32 	%f65, %f57, %f64, %f63;
	st.global.f32 	[%rd12], %f65;
	add.s64 	%rd117, %rd9, %rd48;
	add.s64 	%rd118, %rd10, %rd46;
	setp.lt.s32 	%p16, %r5, %r143;
	mul.lo.s32 	%r43, %r135, %r143;
	shl.b32 	%r44, %r43, 1;
	neg.s32 	%r45, %r44;
	selp.b32 	%r46, %r44, %r45, %p16;
	mul.wide.s32 	%rd119, %r46, 4;
	add.s64 	%rd120, %rd11, %rd119;
	add.s64 	%rd121, %rd12, %rd119;
	ld.global.nc.f32 	%f66, [%rd117+4];
	add.f32 	%f67, %f4, %f66;
	fma.rn.f32 	%f68, %f67, 0fBBBB989D, 0f3F000000;
	cvt.sat.f32.f32 	%f69, %f68;
	fma.rm.f32 	%f70, %f69, %f35, %f34;
	add.f32 	%f71, %f70, 0fCB40007F;
	neg.f32 	%f72, %f71;
	fma.rn.f32 	%f73, %f67, 0fBFB8AA3B, %f72;
	fma.rn.f32 	%f74, %f67, 0fB2A57060, %f73;
	mov.b32 	%r47, %f70;
	shl.b32 	%r48, %r47, 23;
	mov.b32 	%f75, %r48;
	ex2.approx.ftz.f32 	%f76, %f74;
	fma.rn.f32 	%f77, %f76, %f75, 0f3F800000;
	rcp.rn.f32 	%f78, %f77;
	ld.global.nc.f32 	%f79, [%rd117+8];
	add.f32 	%f80, %f5, %f79;
	fma.rn.f32 	%f81, %f80, 0fBBBB989D, 0f3F000000;
	cvt.sat.f32.f32 	%f82, %f81;
	fma.rm.f32 	%f83, %f82, %f35, %f34;
	add.f32 	%f84, %f83, 0fCB40007F;
	neg.f32 	%f85, %f84;
	fma.rn.f32 	%f86, %f80, 0fBFB8AA3B, %f85;
	fma.rn.f32 	%f87, %f80, 0fB2A57060, %f86;
	mov.b32 	%r49, %f83;
	shl.b32 	%r50, %r49, 23;
	mov.b32 	%f88, %r50;
	ex2.approx.ftz.f32 	%f89, %f87;
	fma.rn.f32 	%f90, %f89, %f88, 0f3F800000;
	rcp.rn.f32 	%f91, %f90;
	ld.global.nc.f32 	%f92, [%rd117];
	sub.f32 	%f93, %f60, %f92;
	fma.rn.f32 	%f526, %f93, %f78, %f92;
	st.global.f32 	[%rd120], %f526;
	max.f32 	%f94, %f526, 0f00000000;
	mul.f32 	%f95, %f2, %f94;
	ld.global.nc.f32 	%f96, [%rd118];
	sub.f32 	%f97, %f95, %f96;
	fma.rn.f32 	%f98, %f91, %f97, %f96;
	st.global.f32 	[%rd121], %f98;
	mul.wide.s32 	%rd122, %r46, 8;
	add.s64 	%rd12, %rd12, %rd122;
	add.s64 	%rd11, %rd11, %rd122;
	add.s64 	%rd10, %rd10, %rd45;
	add.s64 	%rd9, %rd9, %rd47;
	add.s32 	%r156, %r156, 2;
	setp.ne.s32 	%p17, %r156, 0;
	@%p17 bra 	$L__BB2_31;
$L__BB2_32:
	ld.param.u32 	%r124, [sru_bi_fwd_param_5];
	and.b32  	%r51, %r124, 1;
	setp.eq.b32 	%p18, %r51, 1;
	not.pred 	%p19, %p18;
	@%p19 bra 	$L__BB2_39;
	ld.global.nc.f32 	%f99, [%rd9+4];
	add.f32 	%f100, %f4, %f99;
	fma.rn.f32 	%f101, %f100, 0fBBBB989D, 0f3F000000;
	cvt.sat.f32.f32 	%f102, %f101;
	mov.f32 	%f103, 0f4B400001;
	mov.f32 	%f104, 0f437C0000;
	fma.rm.f32 	%f105, %f102, %f104, %f103;
	add.f32 	%f106, %f105, 0fCB40007F;
	neg.f32 	%f107, %f106;
	fma.rn.f32 	%f108, %f100, 0fBFB8AA3B, %f107;
	fma.rn.f32 	%f109, %f100, 0fB2A57060, %f108;
	mov.b32 	%r52, %f105;
	shl.b32 	%r53, %r52, 23;
	mov.b32 	%f110, %r53;
	ex2.approx.ftz.f32 	%f111, %f109;
	fma.rn.f32 	%f112, %f111, %f110, 0f3F800000;
	rcp.rn.f32 	%f113, %f112;
	ld.global.nc.f32 	%f114, [%rd9+8];
	add.f32 	%f115, %f5, %f114;
	fma.rn.f32 	%f116, %f115, 0fBBBB989D, 0f3F000000;
	cvt.sat.f32.f32 	%f117, %f116;
	fma.rm.f32 	%f118, %f117, %f104, %f103;
	add.f32 	%f119, %f118, 0fCB40007F;
	neg.f32 	%f120, %f119;
	fma.rn.f32 	%f121, %f115, 0fBFB8AA3B, %f120;
	fma.rn.f32 	%f122, %f115, 0fB2A57060, %f121;
	mov.b32 	%r54, %f118;
	shl.b32 	%r55, %r54, 23;
	mov.b32 	%f123, %r55;
	ex2.approx.ftz.f32 	%f124, %f122;
	fma.rn.f32 	%f125, %f124, %f123, 0f3F800000;
	rcp.rn.f32 	%f126, %f125;
	ld.global.nc.f32 	%f127, [%rd9];
	sub.f32 	%f128, %f526, %f127;
	fma.rn.f32 	%f129, %f128, %f113, %f127;
	st.global.f32 	[%rd11], %f129;
	max.f32 	%f130, %f129, 0f00000000;
	mul.f32 	%f131, %f2, %f130;
	ld.global.nc.f32 	%f132, [%rd10];
	sub.f32 	%f133, %f131, %f132;
	fma.rn.f32 	%f134, %f126, %f133, %f132;
	st.global.f32 	[%rd12], %f134;
	bra.uni 	$L__BB2_39;
$L__BB2_34:
	ld.param.u32 	%r131, [sru_bi_fwd_param_5];
	setp.eq.s32 	%p40, %r131, 1;
	@%p40 bra 	$L__BB2_37;
	ld.param.u32 	%r132, [sru_bi_fwd_param_5];
	mul.wide.s32 	%rd61, %r7, 8;
	mul.wide.s32 	%rd62, %r7, 4;
	mul.wide.s32 	%rd63, %r6, 8;
	and.b32  	%r102, %r132, 2147483646;
	neg.s32 	%r157, %r102;
	mul.wide.s32 	%rd64, %r6, 4;
$L__BB2_36:
	ld.param.u32 	%r147, [sru_bi_fwd_param_7];
	ld.param.u32 	%r139, [sru_bi_fwd_param_6];
	ld.global.nc.f32 	%f420, [%rd9+4];
	add.f32 	%f421, %f4, %f420;
	fma.rn.f32 	%f422, %f421, 0fBBBB989D, 0f3F000000;
	cvt.sat.f32.f32 	%f423, %f422;
	mov.f32 	%f424, 0f4B400001;
	mov.f32 	%f425, 0f437C0000;
	fma.rm.f32 	%f426, %f423, %f425, %f424;
	add.f32 	%f427, %f426, 0fCB40007F;
	neg.f32 	%f428, %f427;
	fma.rn.f32 	%f429, %f421, 0fBFB8AA3B, %f428;
	fma.rn.f32 	%f430, %f421, 0fB2A57060, %f429;
	mov.b32 	%r103, %f426;
	shl.b32 	%r104, %r103, 23;
	mov.b32 	%f431, %r104;
	ex2.approx.ftz.f32 	%f432, %f430;
	fma.rn.f32 	%f433, %f432, %f431, 0f3F800000;
	rcp.rn.f32 	%f434, %f433;
	ld.global.nc.f32 	%f435, [%rd9+8];
	add.f32 	%f436, %f5, %f435;
	fma.rn.f32 	%f437, %f436, 0fBBBB989D, 0f3F000000;
	cvt.sat.f32.f32 	%f438, %f437;
	fma.rm.f32 	%f439, %f438, %f425, %f424;
	add.f32 	%f440, %f439, 0fCB40007F;
	neg.f32 	%f441, %f440;
	fma.rn.f32 	%f442, %f436, 0fBFB8AA3B, %f441;
	fma.rn.f32 	%f443, %f436, 0fB2A57060, %f442;
	mov.b32 	%r105, %f439;
	shl.b32 	%r106, %r105, 23;
	mov.b32 	%f444, %r106;
	ex2.approx.ftz.f32 	%f445, %f443;
	ld.global.nc.f32 	%f446, [%rd9];
	sub.f32 	%f447, %f526, %f446;
	fma.rn.f32 	%f448, %f447, %f434, %f446;
	st.global.f32 	[%rd11], %f448;
	fma.rn.f32 	%f449, %f445, %f444, 0f3F800000;
	rcp.rn.f32 	%f450, %f449;
	mul.f32 	%f451, %f2, %f448;
	ld.global.nc.f32 	%f452, [%rd10];
	sub.f32 	%f453, %f451, %f452;
	fma.rn.f32 	%f454, %f450, %f453, %f452;
	st.global.f32 	[%rd12], %f454;
	add.s64 	%rd136, %rd9, %rd64;
	add.s64 	%rd137, %rd10, %rd62;
	setp.lt.s32 	%p41, %r5, %r147;
	mul.lo.s32 	%r107, %r139, %r147;
	shl.b32 	%r108, %r107, 1;
	neg.s32 	%r109, %r108;
	selp.b32 	%r110, %r108, %r109, %p41;
	mul.wide.s32 	%rd138, %r110, 4;
	add.s64 	%rd139, %rd11, %rd138;
	add.s64 	%rd140, %rd12, %rd138;
	ld.global.nc.f32 	%f455, [%rd136+4];
	add.f32 	%f456, %f4, %f455;
	fma.rn.f32 	%f457, %f456, 0fBBBB989D, 0f3F000000;
	cvt.sat.f32.f32 	%f458, %f457;
	fma.rm.f32 	%f459, %f458, %f425, %f424;
	add.f32 	%f460, %f459, 0fCB40007F;
	neg.f32 	%f461, %f460;
	fma.rn.f32 	%f462, %f456, 0fBFB8AA3B, %f461;
	fma.rn.f32 	%f463, %f456, 0fB2A57060, %f462;
	mov.b32 	%r111, %f459;
	shl.b32 	%r112, %r111, 23;
	mov.b32 	%f464, %r112;
	ex2.approx.ftz.f32 	%f465, %f463;
	fma.rn.f32 	%f466, %f465, %f464, 0f3F800000;
	rcp.rn.f32 	%f467, %f466;
	ld.global.nc.f32 	%f468, [%rd136+8];
	add.f32 	%f469, %f5, %f468;
	fma.rn.f32 	%f470, %f469, 0fBBBB989D, 0f3F000000;
	cvt.sat.f32.f32 	%f471, %f470;
	fma.rm.f32 	%f472, %f471, %f425, %f424;
	add.f32 	%f473, %f472, 0fCB40007F;
	neg.f32 	%f474, %f473;
	fma.rn.f32 	%f475, %f469, 0fBFB8AA3B, %f474;
	fma.rn.f32 	%f476, %f469, 0fB2A57060, %f475;
	mov.b32 	%r113, %f472;
	shl.b32 	%r114, %r113, 23;
	mov.b32 	%f477, %r114;
	ex2.approx.ftz.f32 	%f478, %f476;
	ld.global.nc.f32 	%f479, [%rd136];
	sub.f32 	%f480, %f448, %f479;
	fma.rn.f32 	%f526, %f480, %f467, %f479;
	st.global.f32 	[%rd139], %f526;
	fma.rn.f32 	%f481, %f478, %f477, 0f3F800000;
	rcp.rn.f32 	%f482, %f481;
	mul.f32 	%f483, %f2, %f526;
	ld.global.nc.f32 	%f484, [%rd137];
	sub.f32 	%f485, %f483, %f484;
	fma.rn.f32 	%f486, %f482, %f485, %f484;
	st.global.f32 	[%rd140], %f486;
	mul.wide.s32 	%rd141, %r110, 8;
	add.s64 	%rd12, %rd12, %rd141;
	add.s64 	%rd11, %rd11, %rd141;
	add.s64 	%rd10, %rd10, %rd61;
	add.s64 	%rd9, %rd9, %rd63;
	add.s32 	%r157, %r157, 2;
	setp.ne.s32 	%p42, %r157, 0;
	@%p42 bra 	$L__BB2_36;
$L__BB2_37:
	ld.param.u32 	%r133, [sru_bi_fwd_param_5];
	and.b32  	%r115, %r133, 1;
	setp.eq.b32 	%p43, %r115, 1;
	not.pred 	%p44, %p43;
	@%p44 bra 	$L__BB2_39;
	ld.global.nc.f32 	%f487, [%rd9+4];
	add.f32 	%f488, %f4, %f487;
	fma.rn.f32 	%f489, %f488, 0fBBBB989D, 0f3F000000;
	cvt.sat.f32.f32 	%f490, %f489;
	mov.f32 	%f491, 0f4B400001;
	mov.f32 	%f492, 0f437C0000;
	fma.rm.f32 	%f493, %f490, %f492, %f491;
	add.f32 	%f494, %f493, 0fCB40007F;
	neg.f32 	%f495, %f494;
	fma.rn.f32 	%f496, %f488, 0fBFB8AA3B, %f495;
	fma.rn.f32 	%f497, %f488, 0fB2A57060, %f496;
	mov.b32 	%r116, %f493;
	shl.b32 	%r117, %r116, 23;
	mov.b32 	%f498, %r117;
	ex2.approx.ftz.f32 	%f499, %f497;
	fma.rn.f32 	%f500, %f499, %f498, 0f3F800000;
	rcp.rn.f32 	%f501, %f500;
	ld.global.nc.f32 	%f502, [%rd9+8];
	add.f32 	%f503, %f5, %f502;
	fma.rn.f32 	%f504, %f503, 0fBBBB989D, 0f3F000000;
	cvt.sat.f32.f32 	%f505, %f504;
	fma.rm.f32 	%f506, %f505, %f492, %f491;
	add.f32 	%f507, %f506, 0fCB40007F;
	neg.f32 	%f508, %f507;
	fma.rn.f32 	%f509, %f503, 0fBFB8AA3B, %f508;
	fma.rn.f32 	%f510, %f503, 0fB2A57060, %f509;
	mov.b32 	%r118, %f506;
	shl.b32 	%r119, %r118, 23;
	mov.b32 	%f511, %r119;
	ex2.approx.ftz.f32 	%f512, %f510;
	ld.global.nc.f32 	%f513, [%rd9];
	sub.f32 	%f514, %f526, %f513;
	fma.rn.f32 	%f515, %f514, %f501, %f513;
	st.global.f32 	[%rd11], %f515;
	fma.rn.f32 	%f516, %f512, %f511, 0f3F800000;
	rcp.rn.f32 	%f517, %f516;
	mul.f32 	%f518, %f2, %f515;
	ld.global.nc.f32 	%f519, [%rd10];
	sub.f32 	%f520, %f518, %f519;
	fma.rn.f32 	%f521, %f517, %f520, %f519;
	st.global.f32 	[%rd12], %f521;
$L__BB2_39:
	ret;

}
	// .globl	sru_bi_bwd
.visible .entry sru_bi_bwd(
	.param .u64 .ptr .align 1 sru_bi_bwd_param_0,
	.param .u64 .ptr .align 1 sru_bi_bwd_param_1,
	.param .u64 .ptr .align 1 sru_bi_bwd_param_2,
	.param .u64 .ptr .align 1 sru_bi_bwd_param_3,
	.param .u64 .ptr .align 1 sru_bi_bwd_param_4,
	.param .u64 .ptr .align 1 sru_bi_bwd_param_5,
	.param .u64 .ptr .align 1 sru_bi_bwd_param_6,
	.param .u64 .ptr .align 1 sru_bi_bwd_param_7,
	.param .u32 sru_bi_bwd_param_8,
	.param .u32 sru_bi_bwd_param_9,
	.param .u32 sru_bi_bwd_param_10,
	.param .u32 sru_bi_bwd_param_11,
	.param .u64 .ptr .align 1 sru_bi_bwd_param_12,
	.param .u64 .ptr .align 1 sru_bi_bwd_param_13,
	.param .u64 .ptr .align 1 sru_bi_bwd_param_14,
	.param .u64 .ptr .align 1 sru_bi_bwd_param_15,
	.param .u32 sru_bi_bwd_param_16
)
{
	.reg .pred 	%p<28>;
	.reg .b32 	%r<47>;
	.reg .b32 	%f<121>;
	.reg .b64 	%rd<121>;

	ld.param.u64 	%rd31, [sru_bi_bwd_param_1];
	ld.param.u64 	%rd34, [sru_bi_bwd_param_4];
	ld.param.u32 	%r15, [sru_bi_bwd_param_9];
	ld.param.u32 	%r16, [sru_bi_bwd_param_10];
	ld.param.u32 	%r17, [sru_bi_bwd_param_11];
	ld.param.u64 	%rd39, [sru_bi_bwd_param_13];
	ld.param.u32 	%r18, [sru_bi_bwd_param_16];
	setp.eq.s32 	%p1, %r17, 3;
	setp.eq.s64 	%p2, %rd31, 0;
	or.pred  	%p3, %p2, %p1;
	@%p3 bra 	$L__BB3_2;
	mov.u64 	%rd42, $str;
	cvta.global.u64 	%rd43, %rd42;
	mov.u64 	%rd44, $str$1;
	cvta.global.u64 	%rd45, %rd44;
	mov.u64 	%rd46, __unnamed_4;
	cvta.global.u64 	%rd47, %rd46;
	{ // callseq 5, 0
	.param .b64 param0;
	st.param.b64 	[param0], %rd43;
	.param .b64 param1;
	st.param.b64 	[param1], %rd45;
	.param .b32 param2;
	st.param.b32 	[param2], 203;
	.param .b64 param3;
	st.param.b64 	[param3], %rd47;
	.param .b64 param4;
	st.param.b64 	[param4], 1;
	call.uni 
	__assertfail, 
	(
	param0, 
	param1, 
	param2, 
	param3, 
	param4
	);
	} // callseq 5
$L__BB3_2:
	setp.eq.s32 	%p4, %r17, 3;
	setp.eq.s64 	%p5, %rd39, 0;
	or.pred  	%p6, %p4, %p5;
	@%p6 bra 	$L__BB3_4;
	mov.u64 	%rd48, $str$2;
	cvta.global.u64 	%rd49, %rd48;
	mov.u64 	%rd50, $str$1;
	cvta.global.u64 	%rd51, %rd50;
	mov.u64 	%rd52, __unnamed_4;
	cvta.global.u64 	%rd53, %rd52;
	{ // callseq 6, 0
	.param .b64 param0;
	st.param.b64 	[param0], %rd49;
	.param .b64 param1;
	st.param.b64 	[param1], %rd51;
	.param .b32 param2;
	st.param.b32 	[param2], 204;
	.param .b64 param3;
	st.param.b64 	[param3], %rd53;
	.param .b64 param4;
	st.param.b64 	[param4], 1;
	call.uni 
	__assertfail, 
	(
	param0, 
	param1, 
	param2, 
	param3, 
	param4
	);
	} // callseq 6
$L__BB3_4:
	add.s32 	%r19, %r17, -3;
	setp.lt.u32 	%p7, %r19, 2;
	@%p7 bra 	$L__BB3_6;
	mov.u64 	%rd54, $str$3;
	cvta.global.u64 	%rd55, %rd54;
	mov.u64 	%rd56, $str$1;
	cvta.global.u64 	%rd57, %rd56;
	mov.u64 	%rd58, __unnamed_4;
	cvta.global.u64 	%rd59, %rd58;
	{ // callseq 7, 0
	.param .b64 param0;
	st.param.b64 	[param0], %rd55;
	.param .b64 param1;
	st.param.b64 	[param1], %rd57;
	.param .b32 param2;
	st.param.b32 	[param2], 205;
	.param .b64 param3;
	st.param.b64 	[param3], %rd59;
	.param .b64 param4;
	st.param.b64 	[param4], 1;
	call.uni 
	__assertfail, 
	(
	param0, 
	param1, 
	param2, 
	param3, 
	param4
	);
	} // callseq 7
$L__BB3_6:
	mul.lo.s32 	%r20, %r15, %r16;
	shl.b32 	%r1, %r20, 1;
	mov.u32 	%r21, %ctaid.x;
	mov.u32 	%r22, %ntid.x;
	mov.u32 	%r23, %tid.x;
	mad.lo.s32 	%r2, %r21, %r22, %r23;
	setp.ge.s32 	%p8, %r2, %r1;
	@%p8 bra 	$L__BB3_32;
	setp.eq.s32 	%p9, %r17, 3;
	mul.lo.s32 	%r3, %r1, %r17;
	selp.b32 	%r4, %r1, %r3, %p9;
	setp.eq.s64 	%p10, %rd34, 0;
	mov.f32 	%f110, 0f3F800000;
	@%p10 bra 	$L__BB3_9;
	cvta.to.global.u64 	%rd60, %rd34;
	mul.wide.s32 	%rd61, %r2, 4;
	add.s64 	%rd62, %rd60, %rd61;
	ld.global.nc.f32 	%f110, [%rd62];
$L__BB3_9:
	ld.param.u64 	%rd109, [sru_bi_bwd_param_12];
	ld.param.u64 	%rd108, [sru_bi_bwd_param_7];
	ld.param.u64 	%rd107, [sru_bi_bwd_param_6];
	ld.param.u64 	%rd106, [sru_bi_bwd_param_5];
	ld.param.u64 	%rd104, [sru_bi_bwd_param_2];
	ld.param.u64 	%rd103, [sru_bi_bwd_param_0];
	setp.eq.s32 	%p11, %r17, 3;
	cvta.to.global.u64 	%rd63, %rd108;
	mul.wide.s32 	%rd64, %r2, 4;
	add.s64 	%rd65, %rd63, %rd64;
	ld.global.nc.f32 	%f120, [%rd65];
	shl.b32 	%r24, %r16, 1;
	rem.s32 	%r5, %r2, %r24;
	setp.ge.s32 	%p12, %r5, %r16;
	cvta.to.global.u64 	%rd66, %rd104;
	mul.wide.s32 	%rd67, %r5, 4;
	add.s64 	%rd68, %rd66, %rd67;
	ld.global.nc.f32 	%f4, [%rd68];
	mul.wide.s32 	%rd69, %r24, 4;
	add.s64 	%rd70, %rd68, %rd69;
	ld.global.nc.f32 	%f5, [%rd70];
	mul.lo.s32 	%r25, %r17, %r2;
	cvta.to.global.u64 	%rd71, %rd103;
	mul.wide.s32 	%rd72, %r25, 4;
	add.s64 	%rd112, %rd71, %rd72;
	cvta.to.global.u64 	%rd73, %rd31;
	add.s64 	%rd74, %rd73, %rd64;
	add.s64 	%rd75, %rd112, 12;
	selp.b64 	%rd113, %rd74, %rd75, %p11;
	cvta.to.global.u64 	%rd76, %rd106;
	add.s64 	%rd114, %rd76, %rd64;
	cvta.to.global.u64 	%rd77, %rd107;
	add.s64 	%rd115, %rd77, %rd64;
	cvta.to.global.u64 	%rd78, %rd109;
	add.s64 	%rd116, %rd78, %rd72;
	cvta.to.global.u64 	%rd79, %rd39;
	add.s64 	%rd80, %rd79, %rd64;
	add.s64 	%rd81, %rd116, 12;
	selp.b64 	%rd117, %rd80, %rd81, %p11;
	@%p12 bra 	$L__BB3_11;
	ld.param.u32 	%r41, [sru_bi_bwd_param_8];
	add.s32 	%r26, %r41, -1;
	mul.lo.s32 	%r27, %r3, %r26;
	mul.wide.s32 	%rd82, %r27, 4;
	add.s64 	%rd112, %rd112, %rd82;
	mul.lo.s32 	%r28, %r4, %r26;
	mul.wide.s32 	%rd83, %r28, 4;
	add.s64 	%rd113, %rd113, %rd83;
	mul.lo.s32 	%r29, %r1, %r26;
	mul.wide.s32 	%rd84, %r29, 4;
	add.s64 	%rd114, %rd114, %rd84;
	add.s64 	%rd115, %rd115, %rd84;
	add.s64 	%rd116, %rd116, %rd82;
	add.s64 	%rd117, %rd117, %rd83;
$L__BB3_11:
	ld.param.u32 	%r42, [sru_bi_bwd_param_8];
	setp.lt.s32 	%p13, %r5, %r16;
	neg.s32 	%r30, %r3;
	selp.b32 	%r6, %r30, %r3, %p13;
	neg.s32 	%r31, %r4;
	selp.b32 	%r7, %r31, %r4, %p13;
	neg.s32 	%r32, %r1;
	selp.b32 	%r8, %r32, %r1, %p13;
	setp.lt.s32 	%p14, %r42, 1;
	mov.f32 	%f118, 0f00000000;
	mov.f32 	%f119, %f118;
	@%p14 bra 	$L__BB3_31;
	ld.param.u32 	%r43, [sru_bi_bwd_param_8];
	neg.s32 	%r45, %r43;
	mul.wide.s32 	%rd19, %r7, 4;
	mul.wide.s32 	%rd20, %r6, 4;
	mul.wide.s32 	%rd21, %r8, 4;
	mov.f32 	%f119, 0f00000000;
	mov.b32 	%r46, 0;
	mov.b64 	%rd119, 4;
	mov.b64 	%rd118, 0;
	mov.u64 	%rd120, %rd118;
	mov.f32 	%f118, %f119;
$L__BB3_13:
	add.s64 	%rd25, %rd112, %rd119;
	add.s64 	%rd87, %rd114, %rd118;
	ld.global.nc.f32 	%f37, [%rd25];
	add.f32 	%f38, %f4, %f37;
	fma.rn.f32 	%f39, %f38, 0fBBBB989D, 0f3F000000;
	cvt.sat.f32.f32 	%f40, %f39;
	mov.f32 	%f41, 0f4B400001;
	mov.f32 	%f42, 0f437C0000;
	fma.rm.f32 	%f43, %f40, %f42, %f41;
	add.f32 	%f44, %f43, 0fCB40007F;
	neg.f32 	%f45, %f44;
	fma.rn.f32 	%f46, %f38, 0fBFB8AA3B, %f45;
	fma.rn.f32 	%f47, %f38, 0fB2A57060, %f46;
	mov.b32 	%r34, %f43;
	shl.b32 	%r35, %r34, 23;
	mov.b32 	%f48, %r35;
	ex2.approx.ftz.f32 	%f49, %f47;
	fma.rn.f32 	%f9, %f49, %f48, 0f3F800000;
	ld.global.nc.f32 	%f50, [%rd25+4];
	add.f32 	%f51, %f5, %f50;
	fma.rn.f32 	%f52, %f51, 0fBBBB989D, 0f3F000000;
	cvt.sat.f32.f32 	%f53, %f52;
	fma.rm.f32 	%f54, %f53, %f42, %f41;
	add.f32 	%f55, %f54, 0fCB40007F;
	neg.f32 	%f56, %f55;
	fma.rn.f32 	%f57, %f51, 0fBFB8AA3B, %f56;
	fma.rn.f32 	%f58, %f51, 0fB2A57060, %f57;
	mov.b32 	%r36, %f54;
	shl.b32 	%r37, %r36, 23;
	mov.b32 	%f59, %r37;
	ex2.approx.ftz.f32 	%f60, %f58;
	fma.rn.f32 	%f61, %f60, %f59, 0f3F800000;
	rcp.rn.f32 	%f10, %f61;
	ld.global.nc.f32 	%f115, [%rd87];
	setp.eq.s32 	%p15, %r18, 3;
	@%p15 bra 	$L__BB3_18;
	setp.eq.s32 	%p16, %r18, 2;
	@%p16 bra 	$L__BB3_17;
	setp.ne.s32 	%p17, %r18, 1;
	@%p17 bra 	$L__BB3_21;
	abs.f32 	%f62, %f115;
	mul.f32 	%f63, %f62, 0f4038AA3B;
	ex2.approx.ftz.f32 	%f64, %f63;
	add.f32 	%f65, %f64, 0f3F800000;
	rcp.approx.ftz.f32 	%f66, %f65;
	fma.rn.f32 	%f67, %f66, 0fC0000000, 0f3F800000;
	setp.ge.f32 	%p18, %f62, 0f41102CB4;
	selp.f32 	%f68, 0f3F800000, %f67, %p18;
	copysign.f32 	%f69, %f115, %f68;
	mul.f32 	%f70, %f115, %f115;
	fma.rn.f32 	%f71, %f70, 0f3C80F082, 0fBD563CAE;
	fma.rn.f32 	%f72, %f71, %f70, 0f3E085941;
	fma.rn.f32 	%f73, %f72, %f70, 0fBEAAA9ED;
	fma.rn.f32 	%f74, %f73, %f70, 0f00000000;
	fma.rn.f32 	%f75, %f74, %f115, %f115;
	setp.ge.f32 	%p19, %f62, 0f3F19999A;
	selp.f32 	%f115, %f69, %f75, %p19;
	bra.uni 	$L__BB3_21;
$L__BB3_17:
	max.f32 	%f115, %f115, 0f00000000;
	bra.uni 	$L__BB3_21;
$L__BB3_18:
	setp.gt.f32 	%p20, %f115, 0f00000000;
	@%p20 bra 	$L__BB3_20;
	fma.rn.f32 	%f76, %f115, 0f3BBB989D, 0f3F000000;
	cvt.sat.f32.f32 	%f77, %f76;
	mov.f32 	%f78, 0f4B400001;
	mov.f32 	%f79, 0f437C0000;
	fma.rm.f32 	%f80, %f77, %f79, %f78;
	add.f32 	%f81, %f80, 0fCB40007F;
	neg.f32 	%f82, %f81;
	fma.rn.f32 	%f83, %f115, 0f3FB8AA3B, %f82;
	fma.rn.f32 	%f84, %f115, 0f32A57060, %f83;
	mov.b32 	%r38, %f80;
	shl.b32 	%r39, %r38, 23;
	mov.b32 	%f85, %r39;
	ex2.approx.ftz.f32 	%f86, %f84;
	fma.rn.f32 	%f87, %f86, %f85, 0fBF800000;
	mul.f32 	%f115, %f87, 0f3FD62D7D;
$L__BB3_20:
	mul.f32 	%f115, %f115, 0f3F867D5F;
$L__BB3_21:
	ld.param.u32 	%r44, [sru_bi_bwd_param_8];
	add.s64 	%rd88, %rd113, %rd120;
	ld.global.nc.f32 	%f18, [%rd88];
	ld.global.nc.f32 	%f19, [%rd25+-4];
	add.s32 	%r40, %r44, -1;
	setp.ge.s32 	%p21, %r46, %r40;
	@%p21 bra 	$L__BB3_23;
	add.s64 	%rd92, %rd114, %rd21;
	add.s64 	%rd93, %rd92, %rd118;
	ld.global.nc.f32 	%f116, [%rd93];
	bra.uni 	$L__BB3_24;
$L__BB3_23:
	ld.param.u64 	%rd105, [sru_bi_bwd_param_3];
	cvta.to.global.u64 	%rd89, %rd105;
	mul.wide.s32 	%rd90, %r2, 4;
	add.s64 	%rd91, %rd89, %rd90;
	ld.global.nc.f32 	%f116, [%rd91];
$L__BB3_24:
	add.s64 	%rd26, %rd116, %rd119;
	add.s64 	%rd94, %rd115, %rd118;
	ld.global.nc.f32 	%f23, [%rd94];
	mov.f32 	%f117, 0f3F800000;
	sub.f32 	%f89, %f117, %f10;
	mul.f32 	%f90, %f89, %f23;
	add.s64 	%rd95, %rd117, %rd120;
	st.global.f32 	[%rd95], %f90;
	mul.f32 	%f91, %f110, %f115;
	sub.f32 	%f92, %f91, %f18;
	mul.f32 	%f93, %f92, %f23;
	mul.f32 	%f94, %f10, %f89;
	mul.f32 	%f95, %f94, %f93;
	st.global.f32 	[%rd26+4], %f95;
	add.f32 	%f119, %f119, %f95;
	@%p15 bra 	$L__BB3_29;
	setp.eq.s32 	%p23, %r18, 2;
	@%p23 bra 	$L__BB3_28;
	setp.ne.s32 	%p24, %r18, 1;
	@%p24 bra 	$L__BB3_30;
	mul.f32 	%f96, %f115, %f115;
	mov.f32 	%f97, 0f3F800000;
	sub.f32 	%f117, %f97, %f96;
	bra.uni 	$L__BB3_30;
$L__BB3_28:
	setp.gt.f32 	%p25, %f115, 0f00000000;
	selp.f32 	%f117, 0f3F800000, 0f00000000, %p25;
	bra.uni 	$L__BB3_30;
$L__BB3_29:
	setp.gt.f32 	%p26, %f115, 0f00000000;
	add.f32 	%f98, %f115, 0f3FE10966;
	selp.f32 	%f117, 0f3F867D5F, %f98, %p26;
$L__BB3_30:
	rcp.rn.f32 	%f99, %f9;
	mul.f32 	%f100, %f10, %f117;
	mul.f32 	%f101, %f110, %f23;
	fma.rn.f32 	%f102, %f101, %f100, %f120;
	mov.f32 	%f103, 0f3F800000;
	sub.f32 	%f104, %f103, %f99;
	mul.f32 	%f105, %f104, %f102;
	st.global.f32 	[%rd26+-4], %f105;
	sub.f32 	%f106, %f116, %f19;
	mul.f32 	%f107, %f106, %f102;
	mul.f32 	%f108, %f99, %f104;
	mul.f32 	%f109, %f108, %f107;
	st.global.f32 	[%rd26], %f109;
	add.f32 	%f118, %f118, %f109;
	mul.f32 	%f120, %f99, %f102;
	add.s32 	%r46, %r46, 1;
	add.s32 	%r45, %r45, 1;
	setp.ne.s32 	%p27, %r45, 0;
	add.s64 	%rd120, %rd120, %rd19;
	add.s64 	%rd119, %rd119, %rd20;
	add.s64 	%rd118, %rd118, %rd21;
	@%p27 bra 	$L__BB3_13;
$L__BB3_31:
	ld.param.u64 	%rd111, [sru_bi_bwd_param_15];
	ld.param.u64 	%rd110, [sru_bi_bwd_param_14];
	cvta.to.global.u64 	%rd96, %rd110;
	mul.wide.s32 	%rd97, %r2, 4;
	add.s64 	%rd98, %rd96, %rd97;
	st.global.f32 	[%rd98], %f118;
	mul.wide.s32 	%rd99, %r1, 4;
	add.s64 	%rd100, %rd98, %rd99;
	st.global.f32 	[%rd100], %f119;
	cvta.to.global.u64 	%rd101, %rd111;
	add.s64 	%rd102, %rd101, %rd97;
	st.global.f32 	[%rd102], %f120;
$L__BB3_32:
	ret;

}


// ===== COMPILED SASS (sm_100) =====

	.target	sm_100

	.elftype	@"ET_EXEC"


//--------------------- .note.nv.tkinfo           --------------------------
	.section	.note.nv.tkinfo,"",@"SHT_NOTE"
	.sectionflags	@"SHF_NOTE_NV_TKINFO"
	.tkinfo
        /*0018*/ 	.word	0x00000002
        /*0030*/ 	.string	""
        /*0030*/ 	.string	"ptxas"
        /*0030*/ 	.string	"Cuda compilation tools, release 13.0, V13.0.88"
        /*0030*/ 	.string	"Build cuda_13.0.r13.0/compiler.36424714_0"
        /*0030*/ 	.string	"-arch sm_100 -m 64 "



//--------------------- .note.nv.cuinfo           --------------------------
	.section	.note.nv.cuinfo,"",@"SHT_NOTE"
	.sectionflags	@"SHF_NOTE_NV_CUINFO"
        /*0018*/ 	.short	0x0002
        /*001a*/ 	.short	0x0064
        /*001c*/ 	.short	0x0082
	.zero		2


//--------------------- .nv.info                  --------------------------
	.section	.nv.info,"",@"SHT_CUDA_INFO"
	.align	4


	//----- nvinfo : EIATTR_REGCOUNT
	.align		4
        /*0000*/ 	.byte	0x04, 0x2f
        /*0002*/ 	.short	(.L_9 - .L_8)
	.align		4
.L_8:
        /*0004*/ 	.word	index@(sru_fwd)
        /*0008*/ 	.word	0x0000002c


	//----- nvinfo : EIATTR_FRAME_SIZE
	.align		4
.L_9:
        /*000c*/ 	.byte	0x04, 0x11
        /*000e*/ 	.short	(.L_11 - .L_10)
	.align		4
.L_10:
        /*0010*/ 	.word	index@($__internal_3_$__cuda_sm20_rcp_rn_f32_slowpath)
        /*0014*/ 	.word	0x00000000


	//----- nvinfo : EIATTR_FRAME_SIZE
	.align		4
.L_11:
        /*0018*/ 	.byte	0x04, 0x11
        /*001a*/ 	.short	(.L_13 - .L_12)
	.align		4
.L_12:
        /*001c*/ 	.word	index@(sru_fwd)
        /*0020*/ 	.word	0x00000000


	//----- nvinfo : EIATTR_REGCOUNT
	.align		4
.L_13:
        /*0024*/ 	.byte	0x04, 0x2f
        /*0026*/ 	.short	(.L_15 - .L_14)
	.align		4
.L_14:
        /*0028*/ 	.word	index@(sru_bwd)
        /*002c*/ 	.word	0x0000002f


	//----- nvinfo : EIATTR_FRAME_SIZE
	.align		4
.L_15:
        /*0030*/ 	.byte	0x04, 0x11
        /*0032*/ 	.short	(.L_17 - .L_16)
	.align		4
.L_16:
        /*0034*/ 	.word	index@($__internal_2_$__cuda_sm20_rcp_rn_f32_slowpath)
        /*0038*/ 	.word	0x00000000


	//----- nvinfo : EIATTR_FRAME_SIZE
	.align		4
.L_17:
        /*003c*/ 	.byte	0x04, 0x11
        /*003e*/ 	.short	(.L_19 - .L_18)
	.align		4
.L_18:
        /*0040*/ 	.word	index@(sru_bwd)
        /*0044*/ 	.word	0x00000000


	//----- nvinfo : EIATTR_REGCOUNT
	.align		4
.L_19:
        /*0048*/ 	.byte	0x04, 0x2f
        /*004a*/ 	.short	(.L_21 - .L_20)
	.align		4
.L_20:
        /*004c*/ 	.word	index@(sru_bi_fwd)
        /*0050*/ 	.word	0x00000028


	//----- nvinfo : EIATTR_FRAME_SIZE
	.align		4
.L_21:
        /*0054*/ 	.byte	0x04, 0x11
        /*0056*/ 	.short	(.L_23 - .L_22)
	.align		4
.L_22:
        /*0058*/ 	.word	index@($__internal_1_$__cuda_sm20_rcp_rn_f32_slowpath)
        /*005c*/ 	.word	0x00000000


	//----- nvinfo : EIATTR_FRAME_SIZE
	.align		4
.L_23:
        /*0060*/ 	.byte	0x04, 0x11
        /*0062*/ 	.short	(.L_25 - .L_24)
	.align		4
.L_24:
        /*0064*/ 	.word	index@(sru_bi_fwd)
        /*0068*/ 	.word	0x00000000


	//----- nvinfo : EIATTR_REGCOUNT
	.align		4
.L_25:
        /*006c*/ 	.byte	0x04, 0x2f
        /*006e*/ 	.short	(.L_27 - .L_26)
	.align		4
.L_26:
        /*0070*/ 	.word	index@(sru_bi_bwd)
        /*0074*/ 	.word	0x00000038


	//----- nvinfo : EIATTR_FRAME_SIZE
	.align		4
.L_27:
        /*0078*/ 	.byte	0x04, 0x11
        /*007a*/ 	.short	(.L_29 - .L_28)
	.align		4
.L_28:
        /*007c*/ 	.word	index@($__internal_0_$__cuda_sm20_rcp_rn_f32_slowpath)
        /*0080*/ 	.word	0x00000000


	//----- nvinfo : EIATTR_FRAME_SIZE
	.align		4
.L_29:
        /*0084*/ 	.byte	0x04, 0x11
        /*0086*/ 	.short	(.L_31 - .L_30)
	.align		4
.L_30:
        /*0088*/ 	.word	index@(sru_bi_bwd)
        /*008c*/ 	.word	0x00000000


	//----- nvinfo : EIATTR_MIN_STACK_SIZE
	.align		4
.L_31:
        /*0090*/ 	.byte	0x04, 0x12
        /*0092*/ 	.short	(.L_33 - .L_32)
	.align		4
.L_32:
        /*0094*/ 	.word	index@(sru_bi_bwd)
        /*0098*/ 	.word	0x00000000


	//----- nvinfo : EIATTR_MIN_STACK_SIZE
	.align		4
.L_33:
        /*009c*/ 	.byte	0x04, 0x12
        /*009e*/ 	.short	(.L_35 - .L_34)
	.align		4
.L_34:
        /*00a0*/ 	.word	index@(sru_bi_fwd)
        /*00a4*/ 	.word	0x00000000


	//----- nvinfo : EIATTR_MIN_STACK_SIZE
	.align		4
.L_35:
        /*00a8*/ 	.byte	0x04, 0x12
        /*00aa*/ 	.short	(.L_37 - .L_36)
	.align		4
.L_36:
        /*00ac*/ 	.word	index@(sru_bwd)
        /*00b0*/ 	.word	0x00000000


	//----- nvinfo : EIATTR_MIN_STACK_SIZE
	.align		4
.L_37:
        /*00b4*/ 	.byte	0x04, 0x12
        /*00b6*/ 	.short	(.L_39 - .L_38)
	.align		4
.L_38:
        /*00b8*/ 	.word	index@(sru_fwd)
        /*00bc*/ 	.word	0x00000000
.L_39:


//--------------------- .nv.compat                --------------------------
	.section	.nv.compat,"",@"SHT_CUDA_COMPAT_INFO"
	.align	4
        /*0000*/ 	.byte	0x02, 0x09, 0x00, 0x00, 0x02, 0x02, 0x01, 0x00, 0x02, 0x05, 0x05, 0x00, 0x03, 0x07, 0x01, 0x01
        /*0010*/ 	.byte	0x02, 0x03, 0x00, 0x00, 0x02, 0x06, 0x01, 0x00, 0x04, 0x0b, 0x08, 0x00, 0x01, 0x00, 0x00, 0x00
        /*0020*/ 	.byte	0x00, 0x00, 0x00, 0x00


//--------------------- .nv.info.sru_bi_bwd       --------------------------
	.section	.nv.info.sru_bi_bwd,"",@"SHT_CUDA_INFO"
	.sectionflags	@""
	.align	4


	//----- nvinfo : EIATTR_CUDA_API_VERSION
	.align		4
        /*0000*/ 	.byte	0x04, 0x37
        /*0002*/ 	.short	(.L_41 - .L_40)
.L_40:
        /*0004*/ 	.word	0x00000082


	//----- nvinfo : EIATTR_KPARAM_INFO
	.align		4
.L_41:
        /*0008*/ 	.byte	0x04, 0x17
        /*000a*/ 	.short	(.L_43 - .L_42)
.L_42:
        /*000c*/ 	.word	0x00000000
        /*0010*/ 	.short	0x0010
        /*0012*/ 	.short	0x0070
        /*0014*/ 	.byte	0x00, 0xf0, 0x11, 0x00


	//----- nvinfo : EIATTR_KPARAM_INFO
	.align		4
.L_43:
        /*0018*/ 	.byte	0x04, 0x17
        /*001a*/ 	.short	(.L_45 - .L_44)
.L_44:
        /*001c*/ 	.word	0x00000000
        /*0020*/ 	.short	0x000f
        /*0022*/ 	.short	0x0068
        /*0024*/ 	.byte	0x00, 0xf5, 0x21, 0x00


	//----- nvinfo : EIATTR_KPARAM_INFO
	.align		4
.L_45:
        /*0028*/ 	.byte	0x04, 0x17
        /*002a*/ 	.short	(.L_47 - .L_46)
.L_46:
        /*002c*/ 	.word	0x00000000
        /*0030*/ 	.short	0x000e
        /*0032*/ 	.short	0x0060
        /*0034*/ 	.byte	0x00, 0xf5, 0x21, 0x00


	//----- nvinfo : EIATTR_KPARAM_INFO
	.align		4
.L_47:
        /*0038*/ 	.byte	0x04, 0x17
        /*003a*/ 	.short	(.L_49 - .L_48)
.L_48:
        /*003c*/ 	.word	0x00000000
        /*0040*/ 	.short	0x000d
        /*0042*/ 	.short	0x0058
        /*0044*/ 	.byte	0x00, 0xf5, 0x21, 0x00


	//----- nvinfo : EIATTR_KPARAM_INFO
	.align		4
.L_49:
        /*0048*/ 	.byte	0x04, 0x17
        /*004a*/ 	.short	(.L_51 - .L_50)
.L_50:
        /*004c*/ 	.word	0x00000000
        /*0050*/ 	.short	0x000c
        /*0052*/ 	.short	0x0050
        /*0054*/ 	.byte	0x00, 0xf5, 0x21, 0x00


	//----- nvinfo : EIATTR_KPARAM_INFO
	.align		4
.L_51:
        /*0058*/ 	.byte	0x04, 0x17
        /*005a*/ 	.short	(.L_53 - .L_52)
.L_52:
        /*005c*/ 	.word	0x00000000
        /*0060*/ 	.short	0x000b
        /*0062*/ 	.short	0x004c
        /*0064*/ 	.byte	0x00, 0xf0, 0x11, 0x00


	//----- nvinfo : EIATTR_KPARAM_INFO
	.align		4
.L_53:
        /*0068*/ 	.byte	0x04, 0x17
        /*006a*/ 	.short	(.L_55 - .L_54)
.L_54:
        /*006c*/ 	.word	0x00000000
        /*0070*/ 	.short	0x000a
        /*0072*/ 	.short	0x0048
        /*0074*/ 	.byte	0x00, 0xf0, 0x11, 0x00


	//----- nvinfo : EIATTR_KPARAM_INFO
	.align		4
.L_55:
        /*0078*/ 	.byte	0x04, 0x17
        /*007a*/ 	.short	(.L_57 - .L_56)
.L_56:
        /*007c*/ 	.word	0x00000000
        /*0080*/ 	.short	0x0009
        /*0082*/ 	.short	0x0044
        /*0084*/ 	.byte	0x00, 0xf0, 0x11, 0x00


	//----- nvinfo : EIATTR_KPARAM_INFO
	.align		4
.L_57:
        /*0088*/ 	.byte	0x04, 0x17
        /*008a*/ 	.short	(.L_59 - .L_58)
.L_58:
        /*008c*/ 	.word	0x00000000
        /*0090*/ 	.short	0x0008
        /*0092*/ 	.short	0x0040
        /*0094*/ 	.byte	0x00, 0xf0, 0x11, 0x00


	//----- nvinfo : EIATTR_KPARAM_INFO
	.align		4
.L_59:
        /*0098*/ 	.byte	0x04, 0x17
        /*009a*/ 	.short	(.L_61 - .L_60)
.L_60:
        /*009c*/ 	.word	0x00000000
        /*00a0*/ 	.short	0x0007
        /*00a2*/ 	.short	0x0038
        /*00a4*/ 	.byte	0x00, 0xf5, 0x21, 0x00


	//----- nvinfo : EIATTR_KPARAM_INFO
	.align		4
.L_61:
        /*00a8*/ 	.byte	0x04, 0x17
        /*00aa*/ 	.short	(.L_63 - .L_62)
.L_62:
        /*00ac*/ 	.word	0x00000000
        /*00b0*/ 	.short	0x0006
        /*00b2*/ 	.short	0x0030
        /*00b4*/ 	.byte	0x00, 0xf5, 0x21, 0x00


	//----- nvinfo : EIATTR_KPARAM_INFO
	.align		4
.L_63:
        /*00b8*/ 	.byte	0x04, 0x17
        /*00ba*/ 	.short	(.L_65 - .L_64)
.L_64:
        /*00bc*/ 	.word	0x00000000
        /*00c0*/ 	.short	0x0005
        /*00c2*/ 	.short	0x0028
        /*00c4*/ 	.byte	0x00, 0xf5, 0x21, 0x00


	//----- nvinfo : EIATTR_KPARAM_INFO
	.align		4
.L_65:
        /*00c8*/ 	.byte	0x04, 0x17
        /*00ca*/ 	.short	(.L_67 - .L_66)
.L_66:
        /*00cc*/ 	.word	0x00000000
        /*00d0*/ 	.short	0x0004
        /*00d2*/ 	.short	0x0020
        /*00d4*/ 	.byte	0x00, 0xf5, 0x21, 0x00


	//----- nvinfo : EIATTR_KPARAM_INFO
	.align		4
.L_67:
        /*00d8*/ 	.byte	0x04, 0x17
        /*00da*/ 	.short	(.L_69 - .L_68)
.L_68:
        /*00dc*/ 	.word	0x00000000
        /*00e0*/ 	.short	0x0003
        /*00e2*/ 	.short	0x0018
        /*00e4*/ 	.byte	0x00, 0xf5, 0x21, 0x00


	//----- nvinfo : EIATTR_KPARAM_INFO
	.align		4
.L_69:
        /*00e8*/ 	.byte	0x04, 0x17
        /*00ea*/ 	.short	(.L_71 - .L_70)
.L_70:
        /*00ec*/ 	.word	0x00000000
        /*00f0*/ 	.short	0x0002
        /*00f2*/ 	.short	0x0010
        /*00f4*/ 	.byte	0x00, 0xf5, 0x21, 0x00


	//----- nvinfo : EIATTR_KPARAM_INFO
	.align		4
.L_71:
        /*00f8*/ 	.byte	0x04, 0x17
        /*00fa*/ 	.short	(.L_73 - .L_72)
.L_72:
        /*00fc*/ 	.word	0x00000000
        /*0100*/ 	.short	0x0001
        /*0102*/ 	.short	0x0008
        /*0104*/ 	.byte	0x00, 0xf5, 0x21, 0x00


	//----- nvinfo : EIATTR_KPARAM_INFO
	.align		4
.L_73:
        /*0108*/ 	.byte	0x04, 0x17
        /*010a*/ 	.short	(.L_75 - .L_74)
.L_74:
        /*010c*/ 	.word	0x00000000
        /*0110*/ 	.short	0x0000
        /*0112*/ 	.short	0x0000
        /*0114*/ 	.byte	0x00, 0xf5, 0x21, 0x00


	//----- nvinfo : EIATTR_SPARSE_MMA_MASK
	.align		4
.L_75:
        /*0118*/ 	.byte	0x03, 0x50
        /*011a*/ 	.short	0x0000


	//----- nvinfo : EIATTR_MAXREG_COUNT
	.align		4
        /*011c*/ 	.byte	0x03, 0x1b
        /*011e*/ 	.short	0x00ff


	//----- nvinfo : EIATTR_EXTERNS
	.align		4
        /*0120*/ 	.byte	0x04, 0x0f
        /*0122*/ 	.short	(.L_77 - .L_76)


	//   ....[0]....
	.align		4
.L_76:
        /*0124*/ 	.word	index@(__assertfail)


	//----- nvinfo : EIATTR_MERCURY_ISA_VERSION
	.align		4
.L_77:
        /*0128*/ 	.byte	0x03, 0x5f
        /*012a*/ 	.short	0x0101


	//----- nvinfo : EIATTR_VRC_CTA_INIT_COUNT
	.align		4
        /*012c*/ 	.byte	0x02, 0x4a
	.zero		1
	.zero		1


	//----- nvinfo : EIATTR_SYSCALL_OFFSETS
	.align		4
        /*0130*/ 	.byte	0x04, 0x46
        /*0132*/ 	.short	(.L_79 - .L_78)


	//   ....[0]....
.L_78:
        /*0134*/ 	.word	0x00000160


	//   ....[1]....
        /*0138*/ 	.word	0x000002c0


	//   ....[2]....
        /*013c*/ 	.word	0x00000400


	//----- nvinfo : EIATTR_EXIT_INSTR_OFFSETS
	.align		4
.L_79:
        /*0140*/ 	.byte	0x04, 0x1c
        /*0142*/ 	.short	(.L_81 - .L_80)


	//   ....[0]....
.L_80:
        /*0144*/ 	.word	0x000004a0


	//   ....[1]....
        /*0148*/ 	.word	0x000017d0


	//----- nvinfo : EIATTR_CRS_STACK_SIZE
	.align		4
.L_81:
        /*014c*/ 	.byte	0x04, 0x1e
        /*014e*/ 	.short	(.L_83 - .L_82)
.L_82:
        /*0150*/ 	.word	0x00000000


	//----- nvinfo : EIATTR_CBANK_PARAM_SIZE
	.align		4
.L_83:
        /*0154*/ 	.byte	0x03, 0x19
        /*0156*/ 	.short	0x0074


	//----- nvinfo : EIATTR_PARAM_CBANK
	.align		4
        /*0158*/ 	.byte	0x04, 0x0a
        /*015a*/ 	.short	(.L_85 - .L_84)
	.align		4
.L_84:
        /*015c*/ 	.word	index@(.nv.constant0.sru_bi_bwd)
        /*0160*/ 	.short	0x0380
        /*0162*/ 	.short	0x0074


	//----- nvinfo : EIATTR_SW_WAR
	.align		4
.L_85:
        /*0164*/ 	.byte	0x04, 0x36
        /*0166*/ 	.short	(.L_87 - .L_86)
.L_86:
        /*0168*/ 	.word	0x00000008
.L_87:


//--------------------- .nv.info.sru_bi_fwd       --------------------------
	.section	.nv.info.sru_bi_fwd,"",@"SHT_CUDA_INFO"
	.sectionflags	@""
	.align	4


	//----- nvinfo : EIATTR_CUDA_API_VERSION
	.align		4
        /*0000*/ 	.byte	0x04, 0x37
        /*0002*/ 	.short	(.L_89 - .L_88)
.L_88:
        /*0004*/ 	.word	0x00000082


	//----- nvinfo : EIATTR_KPARAM_INFO
	.align		4
.L_89:
        /*0008*/ 	.byte	0x04, 0x17
        /*000a*/ 	.short	(.L_91 - .L_90)
.L_90:
        /*000c*/ 	.word	0x00000000
        /*0010*/ 	.short	0x000b
        /*0012*/ 	.short	0x0048
        /*0014*/ 	.byte	0x00, 0xf0, 0x11, 0x00


	//----- nvinfo : EIATTR_KPARAM_INFO
	.align		4
.L_91:
        /*0018*/ 	.byte	0x04, 0x17
        /*001a*/ 	.short	(.L_93 - .L_92)
.L_92:
        /*001c*/ 	.word	0x00000000
        /*0020*/ 	.short	0x000a
        /*0022*/ 	.short	0x0040
        /*0024*/ 	.byte	0x00, 0xf5, 0x21, 0x00


	//----- nvinfo : EIATTR_KPARAM_INFO
	.align		4
.L_93:
        /*0028*/ 	.byte	0x04, 0x17
        /*002a*/ 	.short	(.L_95 - .L_94)
.L_94:
        /*002c*/ 	.word	0x00000000
        /*0030*/ 	.short	0x0009
        /*0032*/ 	.short	0x0038
        /*0034*/ 	.byte	0x00, 0xf5, 0x21, 0x00


	//----- nvinfo : EIATTR_KPARAM_INFO
	.align		4
.L_95:
        /*0038*/ 	.byte	0x04, 0x17
        /*003a*/ 	.short	(.L_97 - .L_96)
.L_96:
        /*003c*/ 	.word	0x00000000
        /*0040*/ 	.short	0x0008
        /*0042*/ 	.short	0x0034
        /*0044*/ 	.byte	0x00, 0xf0, 0x11, 0x00


	//----- nvinfo : EIATTR_KPARAM_INFO
	.align		4
.L_97:
        /*0048*/ 	.byte	0x04, 0x17
        /*004a*/ 	.short	(.L_99 - .L_98)
.L_98:
        /*004c*/ 	.word	0x00000000
        /*0050*/ 	.short	0x0007
        /*0052*/ 	.short	0x0030
        /*0054*/ 	.byte	0x00, 0xf0, 0x11, 0x00


	//----- nvinfo : EIATTR_KPARAM_INFO
	.align		4
.L_99:
        /*0058*/ 	.byte	0x04, 0x17
        /*005a*/ 	.short	(.L_101 - .L_100)
.L_100:
        /*005c*/ 	.word	0x00000000
        /*0060*/ 	.short	0x0006
        /*0062*/ 	.short	0x002c
        /*0064*/ 	.byte	0x00, 0xf0, 0x11, 0x00


	//----- nvinfo : EIATTR_KPARAM_INFO
	.align		4
.L_101:
        /*0068*/ 	.byte	0x04, 0x17
        /*006a*/ 	.short	(.L_103 - .L_102)
.L_102:
        /*006c*/ 	.word	0x00000000
        /*0070*/ 	.short	0x0005
        /*0072*/ 	.short	0x0028
        /*0074*/ 	.byte	0x00, 0xf0, 0x11, 0x00


	//----- nvinfo : EIATTR_KPARAM_INFO
	.align		4
.L_103:
        /*0078*/ 	.byte	0x04, 0x17
        /*007a*/ 	.short	(.L_105 - .L_104)
.L_104:
        /*007c*/ 	.word	0x00000000
        /*0080*/ 	.short	0x0004
        /*0082*/ 	.short	0x0020
        /*0084*/ 	.byte	0x00, 0xf5, 0x21, 0x00


	//----- nvinfo : EIATTR_KPARAM_INFO
	.align		4
.L_105:
        /*0088*/ 	.byte	0x04, 0x17
        /*008a*/ 	.short	(.L_107 - .L_106)
.L_106:
        /*008c*/ 	.word	0x00000000
        /*0090*/ 	.short	0x0003
        /*0092*/ 	.short	0x0018
        /*0094*/ 	.byte	0x00, 0xf5, 0x21, 0x00


	//----- nvinfo : EIATTR_KPARAM_INFO
	.align		4
.L_107:
        /*0098*/ 	.byte	0x04, 0x17
        /*009a*/ 	.short	(.L_109 - .L_108)
.L_108:
        /*009c*/ 	.word	0x00000000
        /*00a0*/ 	.short	0x0002
        /*00a2*/ 	.short	0x0010
        /*00a4*/ 	.byte	0x00, 0xf5, 0x21, 0x00


	//----- nvinfo : EIATTR_KPARAM_INFO
	.align		4
.L_109:
        /*00a8*/ 	.byte	0x04, 0x17
        /*00aa*/ 	.short	(.L_111 - .L_110)
.L_110:
        /*00ac*/ 	.word	0x00000000
        /*00b0*/ 	.short	0x0001
        /*00b2*/ 	.short	0x0008
        /*00b4*/ 	.byte	0x00, 0xf5, 0x21, 0x00


	//----- nvinfo : EIATTR_KPARAM_INFO
	.align		4
.L_111:
        /*00b8*/ 	.byte	0x04, 0x17
        /*00ba*/ 	.short	(.L_113 - .L_112)
.L_112:
        /*00bc*/ 	.word	0x00000000
        /*00c0*/ 	.short	0x0000
        /*00c2*/ 	.short	0x0000
        /*00c4*/ 	.byte	0x00, 0xf5, 0x21, 0x00


	//----- nvinfo : EIATTR_SPARSE_MMA_MASK
	.align		4
.L_113:
        /*00c8*/ 	.byte	0x03, 0x50
        /*00ca*/ 	.short	0x0000


	//----- nvinfo : EIATTR_MAXREG_COUNT
	.align		4
        /*00cc*/ 	.byte	0x03, 0x1b
        /*00ce*/ 	.short	0x00ff


	//----- nvinfo : EIATTR_EXTERNS
	.align		4
        /*00d0*/ 	.byte	0x04, 0x0f
        /*00d2*/ 	.short	(.L_115 - .L_114)


	//   ....[0]....
	.align		4
.L_114:
        /*00d4*/ 	.word	index@(__assertfail)


	//----- nvinfo : EIATTR_MERCURY_ISA_VERSION
	.align		4
.L_115:
        /*00d8*/ 	.byte	0x03, 0x5f
        /*00da*/ 	.short	0x0101


	//----- nvinfo : EIATTR_VRC_CTA_INIT_COUNT
	.align		4
        /*00dc*/ 	.byte	0x02, 0x4a
	.zero		1
	.zero		1


	//----- nvinfo : EIATTR_SYSCALL_OFFSETS
	.align		4
        /*00e0*/ 	.byte	0x04, 0x46
        /*00e2*/ 	.short	(.L_117 - .L_116)


	//   ....[0]....
.L_116:
        /*00e4*/ 	.word	0x00000160


	//   ....[1]....
        /*00e8*/ 	.word	0x000002a0


	//----- nvinfo : EIATTR_EXIT_INSTR_OFFSETS
	.align		4
.L_117:
        /*00ec*/ 	.byte	0x04, 0x1c
        /*00ee*/ 	.short	(.L_119 - .L_118)


	//   ....[0]....
.L_118:
        /*00f0*/ 	.word	0x00000340


	//   ....[1]....
        /*00f4*/ 	.word	0x00000530


	//   ....[2]....
        /*00f8*/ 	.word	0x000014b0


	//   ....[3]....
        /*00fc*/ 	.word	0x000019b0


	//   ....[4]....
        /*0100*/ 	.word	0x000023b0


	//   ....[5]....
        /*0104*/ 	.word	0x000027e0


	//   ....[6]....
        /*0108*/ 	.word	0x00003250


	//   ....[7]....
        /*010c*/ 	.word	0x000036c0


	//   ....[8]....
        /*0110*/ 	.word	0x00004350


	//   ....[9]....
        /*0114*/ 	.word	0x000048d0


	//----- nvinfo : EIATTR_CRS_STACK_SIZE
	.align		4
.L_119:
        /*0118*/ 	.byte	0x04, 0x1e
        /*011a*/ 	.short	(.L_121 - .L_120)
.L_120:
        /*011c*/ 	.word	0x00000000


	//----- nvinfo : EIATTR_CBANK_PARAM_SIZE
	.align		4
.L_121:
        /*0120*/ 	.byte	0x03, 0x19
        /*0122*/ 	.short	0x004c


	//----- nvinfo : EIATTR_PARAM_CBANK
	.align		4
        /*0124*/ 	.byte	0x04, 0x0a
        /*0126*/ 	.short	(.L_123 - .L_122)
	.align		4
.L_122:
        /*0128*/ 	.word	index@(.nv.constant0.sru_bi_fwd)
        /*012c*/ 	.short	0x0380
        /*012e*/ 	.short	0x004c


	//----- nvinfo : EIATTR_SW_WAR
	.align		4
.L_123:
        /*0130*/ 	.byte	0x04, 0x36
        /*0132*/ 	.short	(.L_125 - .L_124)
.L_124:
        /*0134*/ 	.word	0x00000008
.L_125:


//--------------------- .nv.info.sru_bwd          --------------------------
	.section	.nv.info.sru_bwd,"",@"SHT_CUDA_INFO"
	.sectionflags	@""
	.align	4


	//----- nvinfo : EIATTR_CUDA_API_VERSION
	.align		4
        /*0000*/ 	.byte	0x04, 0x37
        /*0002*/ 	.short	(.L_127 - .L_126)
.L_126:
        /*0004*/ 	.word	0x00000082


	//----- nvinfo : EIATTR_KPARAM_INFO
	.align		4
.L_127:
        /*0008*/ 	.byte	0x04, 0x17
        /*000a*/ 	.short	(.L_129 - .L_128)
.L_128:
        /*000c*/ 	.word	0x00000000
        /*0010*/ 	.short	0x0010
        /*0012*/ 	.short	0x0070
        /*0014*/ 	.byte	0x00, 0xf0, 0x11, 0x00


	//----- nvinfo : EIATTR_KPARAM_INFO
	.align		4
.L_129:
        /*0018*/ 	.byte	0x04, 0x17
        /*001a*/ 	.short	(.L_131 - .L_130)
.L_130:
        /*001c*/ 	.word	0x00000000
        /*0020*/ 	.short	0x000f
        /*0022*/ 	.short	0x0068
        /*0024*/ 	.byte	0x00, 0xf5, 0x21, 0x00


	//----- nvinfo : EIATTR_KPARAM_INFO
	.align		4
.L_131:
        /*0028*/ 	.byte	0x04, 0x17
        /*002a*/ 	.short	(.L_133 - .L_132)
.L_132:
        /*002c*/ 	.word	0x00000000
        /*0030*/ 	.short	0x000e
        /*0032*/ 	.short	0x0060
        /*0034*/ 	.byte	0x00, 0xf5, 0x21, 0x00


	//----- nvinfo : EIATTR_KPARAM_INFO
	.align		4
.L_133:
        /*0038*/ 	.byte	0x04, 0x17
        /*003a*/ 	.short	(.L_135 - .L_134)
.L_134:
        /*003c*/ 	.word	0x00000000
        /*0040*/ 	.short	0x000d
        /*0042*/ 	.short	0x0058
        /*0044*/ 	.byte	0x00, 0xf5, 0x21, 0x00


	//----- nvinfo : EIATTR_KPARAM_INFO
	.align		4
.L_135:
        /*0048*/ 	.byte	0x04, 0x17
        /*004a*/ 	.short	(.L_137 - .L_136)
.L_136:
        /*004c*/ 	.word	0x00000000
        /*0050*/ 	.short	0x000c
        /*0052*/ 	.short	0x0050
        /*0054*/ 	.byte	0x00, 0xf5, 0x21, 0x00


	//----- nvinfo : EIATTR_KPARAM_INFO
	.align		4
.L_137:
        /*0058*/ 	.byte	0x04, 0x17
        /*005a*/ 	.short	(.L_139 - .L_138)
.L_138:
        /*005c*/ 	.word	0x00000000
        /*0060*/ 	.short	0x000b
        /*0062*/ 	.short	0x004c
        /*0064*/ 	.byte	0x00, 0xf0, 0x11, 0x00


	//----- nvinfo : EIATTR_KPARAM_INFO
	.align		4
.L_139:
        /*0068*/ 	.byte	0x04, 0x17
        /*006a*/ 	.short	(.L_141 - .L_140)
.L_140:
        /*006c*/ 	.word	0x00000000
        /*0070*/ 	.short	0x000a
        /*0072*/ 	.short	0x0048
        /*0074*/ 	.byte	0x00, 0xf0, 0x11, 0x00


	//----- nvinfo : EIATTR_KPARAM_INFO
	.align		4
.L_141:
        /*0078*/ 	.byte	0x04, 0x17
        /*007a*/ 	.short	(.L_143 - .L_142)
.L_142:
        /*007c*/ 	.word	0x00000000
        /*0080*/ 	.short	0x0009
        /*0082*/ 	.short	0x0044
        /*0084*/ 	.byte	0x00, 0xf0, 0x11, 0x00


	//----- nvinfo : EIATTR_KPARAM_INFO
	.align		4
.L_143:
        /*0088*/ 	.byte	0x04, 0x17
        /*008a*/ 	.short	(.L_145 - .L_144)
.L_144:
        /*008c*/ 	.word	0x00000000
        /*0090*/ 	.short	0x0008
        /*0092*/ 	.short	0x0040
        /*0094*/ 	.byte	0x00, 0xf0, 0x11, 0x00


	//----- nvinfo : EIATTR_KPARAM_INFO
	.align		4
.L_145:
        /*0098*/ 	.byte	0x04, 0x17
        /*009a*/ 	.short	(.L_147 - .L_146)
.L_146:
        /*009c*/ 	.word	0x00000000
        /*00a0*/ 	.short	0x0007
        /*00a2*/ 	.short	0x0038
        /*00a4*/ 	.byte	0x00, 0xf5, 0x21, 0x00


	//----- nvinfo : EIATTR_KPARAM_INFO
	.align		4
.L_147:
        /*00a8*/ 	.byte	0x04, 0x17
        /*00aa*/ 	.short	(.L_149 - .L_148)
.L_148:
        /*00ac*/ 	.word	0x00000000
        /*00b0*/ 	.short	0x0006
        /*00b2*/ 	.short	0x0030
        /*00b4*/ 	.byte	0x00, 0xf5, 0x21, 0x00


	//----- nvinfo : EIATTR_KPARAM_INFO
	.align		4
.L_149:
        /*00b8*/ 	.byte	0x04, 0x17
        /*00ba*/ 	.short	(.L_151 - .L_150)
.L_150:
        /*00bc*/ 	.word	0x00000000
        /*00c0*/ 	.short	0x0005
        /*00c2*/ 	.short	0x0028
        /*00c4*/ 	.byte	0x00, 0xf5, 0x21, 0x00


	//----- nvinfo : EIATTR_KPARAM_INFO
	.align		4
.L_151:
        /*00c8*/ 	.byte	0x04, 0x17
        /*00ca*/ 	.short	(.L_153 - .L_152)
.L_152:
        /*00cc*/ 	.word	0x00000000
        /*00d0*/ 	.short	0x0004
        /*00d2*/ 	.short	0x0020
        /*00d4*/ 	.byte	0x00, 0xf5, 0x21, 0x00


	//----- nvinfo : EIATTR_KPARAM_INFO
	.align		4
.L_153:
        /*00d8*/ 	.byte	0x04, 0x17
        /*00da*/ 	.short	(.L_155 - .L_154)
.L_154:
        /*00dc*/ 	.word	0x00000000
        /*00e0*/ 	.short	0x0003
        /*00e2*/ 	.short	0x0018
        /*00e4*/ 	.byte	0x00, 0xf5, 0x21, 0x00


	//----- nvinfo : EIATTR_KPARAM_INFO
	.align		4
.L_155:
        /*00e8*/ 	.byte	0x04, 0x17
        /*00ea*/ 	.short	(.L_157 - .L_156)
.L_156:
        /*00ec*/ 	.word	0x00000000
        /*00f0*/ 	.short	0x0002
        /*00f2*/ 	.short	0x0010
        /*00f4*/ 	.byte	0x00, 0xf5, 0x21, 0x00


	//----- nvinfo : EIATTR_KPARAM_INFO
	.align		4
.L_157:
        /*00f8*/ 	.byte	0x04, 0x17
        /*00fa*/ 	.short	(.L_159 - .L_158)
.L_158:
        /*00fc*/ 	.word	0x00000000
        /*0100*/ 	.short	0x0001
        /*0102*/ 	.short	0x0008
        /*0104*/ 	.byte	0x00, 0xf5, 0x21, 0x00


	//----- nvinfo : EIATTR_KPARAM_INFO
	.align		4
.L_159:
        /*0108*/ 	.byte	0x04, 0x17
        /*010a*/ 	.short	(.L_161 - .L_160)
.L_160:
        /*010c*/ 	.word	0x00000000
        /*0110*/ 	.short	0x0000
        /*0112*/ 	.short	0x0000
        /*0114*/ 	.byte	0x00, 0xf5, 0x21, 0x00


	//----- nvinfo : EIATTR_SPARSE_MMA_MASK
	.align		4
.L_161:
        /*0118*/ 	.byte	0x03, 0x50
        /*011a*/ 	.short	0x0000


	//----- nvinfo : EIATTR_MAXREG_COUNT
	.align		4
        /*011c*/ 	.byte	0x03, 0x1b
        /*011e*/ 	.short	0x00ff


	//----- nvinfo : EIATTR_EXTERNS
	.align		4
        /*0120*/ 	.byte	0x04, 0x0f
        /*0122*/ 	.short	(.L_163 - .L_162)


	//   ....[0]....
	.align		4
.L_162:
        /*0124*/ 	.word	index@(__assertfail)


	//----- nvinfo : EIATTR_MERCURY_ISA_VERSION
	.align		4
.L_163:
        /*0128*/ 	.byte	0x03, 0x5f
        /*012a*/ 	.short	0x0101


	//----- nvinfo : EIATTR_VRC_CTA_INIT_COUNT
	.align		4
        /*012c*/ 	.byte	0x02, 0x4a
	.zero		1
	.zero		1


	//----- nvinfo : EIATTR_SYSCALL_OFFSETS
	.align		4
        /*0130*/ 	.byte	0x04, 0x46
        /*0132*/ 	.short	(.L_165 - .L_164)


	//   ....[0]....
.L_164:
        /*0134*/ 	.word	0x00000180


	//   ....[1]....
        /*0138*/ 	.word	0x000002f0


	//----- nvinfo : EIATTR_EXIT_INSTR_OFFSETS
	.align		4
.L_165:
        /*013c*/ 	.byte	0x04, 0x1c
        /*013e*/ 	.short	(.L_167 - .L_166)


	//   ....[0]....
.L_166:
        /*0140*/ 	.word	0x00000380


	//   ....[1]....
        /*0144*/ 	.word	0x000015b0


	//----- nvinfo : EIATTR_CRS_STACK_SIZE
	.align		4
.L_167:
        /*0148*/ 	.byte	0x04, 0x1e
        /*014a*/ 	.short	(.L_169 - .L_168)
.L_168:
        /*014c*/ 	.word	0x00000000


	//----- nvinfo : EIATTR_CBANK_PARAM_SIZE
	.align		4
.L_169:
        /*0150*/ 	.byte	0x03, 0x19
        /*0152*/ 	.short	0x0074


	//----- nvinfo : EIATTR_PARAM_CBANK
	.align		4
        /*0154*/ 	.byte	0x04, 0x0a
        /*0156*/ 	.short	(.L_171 - .L_170)
	.align		4
.L_170:
        /*0158*/ 	.word	index@(.nv.constant0.sru_bwd)
        /*015c*/ 	.short	0x0380
        /*015e*/ 	.short	0x0074


	//----- nvinfo : EIATTR_SW_WAR
	.align		4
.L_171:
        /*0160*/ 	.byte	0x04, 0x36
        /*0162*/ 	.short	(.L_173 - .L_172)
.L_172:
        /*0164*/ 	.word	0x00000008
.L_173:


//--------------------- .nv.info.sru_fwd          --------------------------
	.section	.nv.info.sru_fwd,"",@"SHT_CUDA_INFO"
	.sectionflags	@""
	.align	4


	//----- nvinfo : EIATTR_CUDA_API_VERSION
	.align		4
        /*0000*/ 	.byte	0x04, 0x37
        /*0002*/ 	.short	(.L_175 - .L_174)
.L_174:
        /*0004*/ 	.word	0x00000082


	//----- nvinfo : EIATTR_KPARAM_INFO
	.align		4
.L_175:
        /*0008*/ 	.byte	0x04, 0x17
        /*000a*/ 	.short	(.L_177 - .L_176)
.L_176:
        /*000c*/ 	.word	0x00000000
        /*0010*/ 	.short	0x000b
        /*0012*/ 	.short	0x0048
        /*0014*/ 	.byte	0x00, 0xf0, 0x11, 0x00


	//----- nvinfo : EIATTR_KPARAM_INFO
	.align		4
.L_177:
        /*0018*/ 	.byte	0x04, 0x17
        /*001a*/ 	.short	(.L_179 - .L_178)
.L_178:
        /*001c*/ 	.word	0x00000000
        /*0020*/ 	.short	0x000a
        /*0022*/ 	.short	0x0040
        /*0024*/ 	.byte	0x00, 0xf5, 0x21, 0x00


	//----- nvinfo : EIATTR_KPARAM_INFO
	.align		4
.L_179:
        /*0028*/ 	.byte	0x04, 0x17
        /*002a*/ 	.short	(.L_181 - .L_180)
.L_180:
        /*002c*/ 	.word	0x00000000
        /*0030*/ 	.short	0x0009
        /*0032*/ 	.short	0x0038
        /*0034*/ 	.byte	0x00, 0xf5, 0x21, 0x00


	//----- nvinfo : EIATTR_KPARAM_INFO
	.align		4
.L_181:
        /*0038*/ 	.byte	0x04, 0x17
        /*003a*/ 	.short	(.L_183 - .L_182)
.L_182:
        /*003c*/ 	.word	0x00000000
        /*0040*/ 	.short	0x0008
        /*0042*/ 	.short	0x0034
        /*0044*/ 	.byte	0x00, 0xf0, 0x11, 0x00


	//----- nvinfo : EIATTR_KPARAM_INFO
	.align		4
.L_183:
        /*0048*/ 	.byte	0x04, 0x17
        /*004a*/ 	.short	(.L_185 - .L_184)
.L_184:
        /*004c*/ 	.word	0x00000000
        /*0050*/ 	.short	0x0007
        /*0052*/ 	.short	0x0030
        /*0054*/ 	.byte	0x00, 0xf0, 0x11, 0x00


	//----- nvinfo : EIATTR_KPARAM_INFO
	.align		4
.L_185:
        /*0058*/ 	.byte	0x04, 0x17
        /*005a*/ 	.short	(.L_187 - .L_186)
.L_186:
        /*005c*/ 	.word	0x00000000
        /*0060*/ 	.short	0x0006
        /*0062*/ 	.short	0x002c
        /*0064*/ 	.byte	0x00, 0xf0, 0x11, 0x00


	//----- nvinfo : EIATTR_KPARAM_INFO
	.align		4
.L_187:
        /*0068*/ 	.byte	0x04, 0x17
        /*006a*/ 	.short	(.L_189 - .L_188)
.L_188:
        /*006c*/ 	.word	0x00000000
        /*0070*/ 	.short	0x0005
        /*0072*/ 	.short	0x0028
        /*0074*/ 	.byte	0x00, 0xf0, 0x11, 0x00


	//----- nvinfo : EIATTR_KPARAM_INFO
	.align		4
.L_189:
        /*0078*/ 	.byte	0x04, 0x17
        /*007a*/ 	.short	(.L_191 - .L_190)
.L_190:
        /*007c*/ 	.word	0x00000000
        /*0080*/ 	.short	0x0004
        /*0082*/ 	.short	0x0020
        /*0084*/ 	.byte	0x00, 0xf5, 0x21, 0x00


	//----- nvinfo : EIATTR_KPARAM_INFO
	.align		4
.L_191:
        /*0088*/ 	.byte	0x04, 0x17
        /*008a*/ 	.short	(.L_193 - .L_192)
.L_192:
        /*008c*/ 	.word	0x00000000
        /*0090*/ 	.short	0x0003
        /*0092*/ 	.short	0x0018
        /*0094*/ 	.byte	0x00, 0xf5, 0x21, 0x00


	//----- nvinfo : EIATTR_KPARAM_INFO
	.align		4
.L_193:
        /*0098*/ 	.byte	0x04, 0x17
        /*009a*/ 	.short	(.L_195 - .L_194)
.L_194:
        /*009c*/ 	.word	0x00000000
        /*00a0*/ 	.short	0x0002
        /*00a2*/ 	.short	0x0010
        /*00a4*/ 	.byte	0x00, 0xf5, 0x21, 0x00


	//----- nvinfo : EIATTR_KPARAM_INFO
	.align		4
.L_195:
        /*00a8*/ 	.byte	0x04, 0x17
        /*00aa*/ 	.short	(.L_197 - .L_196)
.L_196:
        /*00ac*/ 	.word	0x00000000
        /*00b0*/ 	.short	0x0001
        /*00b2*/ 	.short	0x0008
        /*00b4*/ 	.byte	0x00, 0xf5, 0x21, 0x00


	//----- nvinfo : EIATTR_KPARAM_INFO
	.align		4
.L_197:
        /*00b8*/ 	.byte	0x04, 0x17
        /*00ba*/ 	.short	(.L_199 - .L_198)
.L_198:
        /*00bc*/ 	.word	0x00000000
        /*00c0*/ 	.short	0x0000
        /*00c2*/ 	.short	0x0000
        /*00c4*/ 	.byte	0x00, 0xf5, 0x21, 0x00


	//----- nvinfo : EIATTR_SPARSE_MMA_MASK
	.align		4
.L_199:
        /*00c8*/ 	.byte	0x03, 0x50
        /*00ca*/ 	.short	0x0000


	//----- nvinfo : EIATTR_MAXREG_COUNT
	.align		4
        /*00cc*/ 	.byte	0x03, 0x1b
        /*00ce*/ 	.short	0x00ff


	//----- nvinfo : EIATTR_EXTERNS
	.align		4
        /*00d0*/ 	.byte	0x04, 0x0f
        /*00d2*/ 	.short	(.L_201 - .L_200)


	//   ....[0]....
	.align		4
.L_200:
        /*00d4*/ 	.word	index@(__assertfail)


	//----- nvinfo : EIATTR_MERCURY_ISA_VERSION
	.align		4
.L_201:
        /*00d8*/ 	.byte	0x03, 0x5f
        /*00da*/ 	.short	0x0101


	//----- nvinfo : EIATTR_VRC_CTA_INIT_COUNT
	.align		4
        /*00dc*/ 	.byte	0x02, 0x4a
	.zero		1
	.zero		1


	//----- nvinfo : EIATTR_SYSCALL_OFFSETS
	.align		4
        /*00e0*/ 	.byte	0x04, 0x46
        /*00e2*/ 	.short	(.L_203 - .L_202)


	//   ....[0]....
.L_202:
        /*00e4*/ 	.word	0x00000160


	//----- nvinfo : EIATTR_EXIT_INSTR_OFFSETS
	.align		4
.L_203:
        /*00e8*/ 	.byte	0x04, 0x1c
        /*00ea*/ 	.short	(.L_205 - .L_204)


	//   ....[0]....
.L_204:
        /*00ec*/ 	.word	0x000001f0


	//   ....[1]....
        /*00f0*/ 	.word	0x00000490


	//   ....[2]....
        /*00f4*/ 	.word	0x000013b0


	//   ....[3]....
        /*00f8*/ 	.word	0x000018d0


	//   ....[4]....
        /*00fc*/ 	.word	0x00002380


	//   ....[5]....
        /*0100*/ 	.word	0x000027d0


	//   ....[6]....
        /*0104*/ 	.word	0x00003320


	//   ....[7]....
        /*0108*/ 	.word	0x000037d0


	//   ....[8]....
        /*010c*/ 	.word	0x00004540


	//   ....[9]....
        /*0110*/ 	.word	0x00004b00


	//----- nvinfo : EIATTR_CRS_STACK_SIZE
	.align		4
.L_205:
        /*0114*/ 	.byte	0x04, 0x1e
        /*0116*/ 	.short	(.L_207 - .L_206)
.L_206:
        /*0118*/ 	.word	0x00000000


	//----- nvinfo : EIATTR_CBANK_PARAM_SIZE
	.align		4
.L_207:
        /*011c*/ 	.byte	0x03, 0x19
        /*011e*/ 	.short	0x004c


	//----- nvinfo : EIATTR_PARAM_CBANK
	.align		4
        /*0120*/ 	.byte	0x04, 0x0a
        /*0122*/ 	.short	(.L_209 - .L_208)
	.align		4
.L_208:
        /*0124*/ 	.word	index@(.nv.constant0.sru_fwd)
        /*0128*/ 	.short	0x0380
        /*012a*/ 	.short	0x004c


	//----- nvinfo : EIATTR_SW_WAR
	.align		4
.L_209:
        /*012c*/ 	.byte	0x04, 0x36
        /*012e*/ 	.short	(.L_211 - .L_210)
.L_210:
        /*0130*/ 	.word	0x00000008
.L_211:


//--------------------- .nv.callgraph             --------------------------
	.section	.nv.callgraph,"",@"SHT_CUDA_CALLGRAPH"
	.align	4
	.sectionentsize	8
	.align		4
        /*0000*/ 	.word	0x00000000
	.align		4
        /*0004*/ 	.word	0xffffffff
	.align		4
        /*0008*/ 	.word	index@(sru_bi_bwd)
	.align		4
        /*000c*/ 	.word	index@(__assertfail)
	.align		4
        /*0010*/ 	.word	index@(sru_bi_fwd)
	.align		4
        /*0014*/ 	.word	index@(__assertfail)
	.align		4
        /*0018*/ 	.word	index@(sru_bwd)
	.align		4
        /*001c*/ 	.word	index@(__assertfail)
	.align		4
        /*0020*/ 	.word	index@(sru_fwd)
	.align		4
        /*0024*/ 	.word	index@(__assertfail)
	.align		4
        /*0028*/ 	.word	0x00000000
	.align		4
        /*002c*/ 	.word	0xfffffffe
	.align		4
        /*0030*/ 	.word	0x00000000
	.align		4
        /*0034*/ 	.word	0xfffffffd
	.align		4
        /*0038*/ 	.word	0x00000000
	.align		4
        /*003c*/ 	.word	0xfffffffc


//--------------------- .nv.constant4             --------------------------
	.section	.nv.constant4,"a",@progbits
	.align	8
	.align		8
.nv.constant4:
        /*0000*/ 	.dword	__assertfail
	.align		8
        /*0008*/ 	.dword	__unnamed_1
	.align		8
        /*0010*/ 	.dword	__unnamed_2
	.align		8
        /*0018*/ 	.dword	__unnamed_3
	.align		8
        /*0020*/ 	.dword	__unnamed_4
	.align		8
        /*0028*/ 	.dword	$str
	.align		8
        /*0030*/ 	.dword	$str$1
	.align		8
        /*0038*/ 	.dword	$str$2
	.align		8
        /*0040*/ 	.dword	$str$3


//--------------------- .text.sru_bi_bwd          --------------------------
	.section	.text.sru_bi_bwd,"ax",@progbits
	.align	128
        .global         sru_bi_bwd
        .type           sru_bi_bwd,@function
        .size           sru_bi_bwd,(.L_x_232 - sru_bi_bwd)
        .other          sru_bi_bwd,@"STO_CUDA_ENTRY STV_DEFAULT"
sru_bi_bwd:
.text.sru_bi_bwd:
[----:B------:R-:W0:Y:S01]  /*0000*/  LDC R1, c[0x0][0x37c] ;  /* 0x0000df00ff017b82 */ /* 0x000e220000000800 */
[----:B------:R-:W1:Y:S01]  /*0010*/  LDCU UR4, c[0x0][0x3cc] ;  /* 0x00007980ff0477ac */ /* 0x000e620008000800 */
[----:B------:R-:W2:Y:S01]  /*0020*/  LDCU.64 UR6, c[0x0][0x388] ;  /* 0x00007100ff0677ac */ /* 0x000ea20008000a00 */
[----:B-1----:R-:W-:Y:S02]  /*0030*/  UISETP.NE.AND UP0, UPT, UR4, 0x3, UPT ;  /* 0x000000030400788c */ /* 0x002fe4000bf05270 */
[----:B--2---:R-:W-:-:S04]  /*0040*/  UISETP.EQ.U32.AND UP1, UPT, UR6, URZ, UPT ;  /* 0x000000ff0600728c */ /* 0x004fc8000bf22070 */
[----:B------:R-:W-:-:S09]  /*0050*/  UISETP.EQ.OR.EX UP0, UPT, UR7, URZ, !UP0, UP1 ;  /* 0x000000ff0700728c */ /* 0x000fd2000c702710 */
[----:B------:R-:W-:Y:S05]  /*0060*/  BRA.U UP0, `(.L_x_0) ;  /* 0x0000000100407547 */ /* 0x000fea000b800000 */
[----:B------:R-:W-:Y:S01]  /*0070*/  MOV R0, 0x0 ;  /* 0x0000000000007802 */ /* 0x000fe20000000f00 */
[----:B------:R-:W1:Y:S01]  /*0080*/  LDCU.64 UR4, c[0x4][0x28] ;  /* 0x01000500ff0477ac */ /* 0x000e620008000a00 */
[----:B------:R-:W-:Y:S02]  /*0090*/  HFMA2 R13, -RZ, RZ, 0, 0 ;  /* 0x00000000ff0d7431 */ /* 0x000fe400000001ff */
[----:B------:R-:W-:Y:S01]  /*00a0*/  IMAD.MOV.U32 R8, RZ, RZ, 0xcb ;  /* 0x000000cbff087424 */ /* 0x000fe200078e00ff */
[----:B------:R2:W3:Y:S01]  /*00b0*/  LDC.64 R2, c[0x4][R0] ;  /* 0x0100000000027b82 */ /* 0x0004e20000000a00 */
[----:B------:R-:W4:Y:S01]  /*00c0*/  LDCU.64 UR6, c[0x4][0x30] ;  /* 0x01000600ff0677ac */ /* 0x000f220008000a00 */
[----:B------:R-:W-:Y:S01]  /*00d0*/  IMAD.MOV.U32 R12, RZ, RZ, 0x1 ;  /* 0x00000001ff0c7424 */ /* 0x000fe200078e00ff */
[----:B------:R-:W5:Y:S01]  /*00e0*/  LDCU.64 UR8, c[0x4][0x20] ;  /* 0x01000400ff0877ac */ /* 0x000f620008000a00 */
[----:B-1----:R-:W-:Y:S02]  /*00f0*/  IMAD.U32 R4, RZ, RZ, UR4 ;  /* 0x00000004ff047e24 */ /* 0x002fe4000f8e00ff */
[----:B------:R-:W-:Y:S01]  /*0100*/  IMAD.U32 R5, RZ, RZ, UR5 ;  /* 0x00000005ff057e24 */ /* 0x000fe2000f8e00ff */
[----:B----4-:R-:W-:Y:S01]  /*0110*/  MOV R6, UR6 ;  /* 0x0000000600067c02 */ /* 0x010fe20008000f00 */
[----:B------:R-:W-:-:S02]  /*0120*/  IMAD.U32 R7, RZ, RZ, UR7 ;  /* 0x00000007ff077e24 */ /* 0x000fc4000f8e00ff */
[----:B-----5:R-:W-:Y:S01]  /*0130*/  IMAD.U32 R10, RZ, RZ, UR8 ;  /* 0x00000008ff0a7e24 */ /* 0x020fe2000f8e00ff */
[----:B--2---:R-:W-:-:S07]  /*0140*/  MOV R11, UR9 ;  /* 0x00000009000b7c02 */ /* 0x004fce0008000f00 */
[----:B------:R-:W-:-:S07]  /*0150*/  LEPC R20, `(.L_x_0) ;  /* 0x000000001014794e */ /* 0x000fce0000000000 */
[----:B0--3--:R-:W-:Y:S05]  /*0160*/  CALL.ABS.NOINC R2 ;  /* 0x0000000002007343 */ /* 0x009fea0003c00000 */
.L_x_0:
[----:B------:R-:W1:Y:S01]  /*0170*/  LDCU.64 UR4, c[0x0][0x3d8] ;  /* 0x00007b00ff0477ac */ /* 0x000e620008000a00 */
[----:B------:R-:W2:Y:S01]  /*0180*/  LDCU UR6, c[0x0][0x3cc] ;  /* 0x00007980ff0677ac */ /* 0x000ea20008000800 */
[----:B-1----:R-:W-:-:S04]  /*0190*/  UISETP.NE.U32.AND UP0, UPT, UR4, URZ, UPT ;  /* 0x000000ff0400728c */ /* 0x002fc8000bf05070 */
[----:B------:R-:W-:-:S04]  /*01a0*/  UISETP.NE.AND.EX UP0, UPT, UR5, URZ, UPT, UP0 ;  /* 0x000000ff0500728c */ /* 0x000fc8000bf05300 */
[----:B--2---:R-:W-:-:S09]  /*01b0*/  UISETP.EQ.OR UP0, UPT, UR6, 0x3, !UP0 ;  /* 0x000000030600788c */ /* 0x004fd2000c702670 */
        /* <DEDUP_REMOVED lines=17> */
.L_x_1:
[----:B------:R-:W1:Y:S02]  /*02d0*/  LDCU UR4, c[0x0][0x3cc] ;  /* 0x00007980ff0477ac */ /* 0x000e640008000800 */
[----:B-1----:R-:W-:-:S04]  /*02e0*/  UIADD3 UR4, UPT, UPT, UR4, -0x3, URZ ;  /* 0xfffffffd04047890 */ /* 0x002fc8000fffe0ff */
[----:B------:R-:W-:-:S09]  /*02f0*/  UISETP.GE.U32.AND UP0, UPT, UR4, 0x2, UPT ;  /* 0x000000020400788c */ /* 0x000fd2000bf06070 */
[----:B------:R-:W-:Y:S05]  /*0300*/  BRA.U !UP0, `(.L_x_2) ;  /* 0x0000000108407547 */ /* 0x000fea000b800000 */
        /* <DEDUP_REMOVED lines=16> */
.L_x_2:
[----:B------:R-:W1:Y:S01]  /*0410*/  S2R R3, SR_TID.X ;  /* 0x0000000000037919 */ /* 0x000e620000002100 */
[----:B------:R-:W2:Y:S01]  /*0420*/  LDC R0, c[0x0][0x3c8] ;  /* 0x0000f200ff007b82 */ /* 0x000ea20000000800 */
[----:B------:R-:W2:Y:S07]  /*0430*/  LDCU UR5, c[0x0][0x3c4] ;  /* 0x00007880ff0577ac */ /* 0x000eae0008000800 */
[----:B------:R-:W1:Y:S08]  /*0440*/  S2UR UR4, SR_CTAID.X ;  /* 0x00000000000479c3 */ /* 0x000e700000002500 */
[----:B------:R-:W1:Y:S01]  /*0450*/  LDC R40, c[0x0][0x360] ;  /* 0x0000d800ff287b82 */ /* 0x000e620000000800 */
[----:B--2---:R-:W-:-:S04]  /*0460*/  IMAD R41, R0, UR5, RZ ;  /* 0x0000000500297c24 */ /* 0x004fc8000f8e02ff */
[----:B------:R-:W-:Y:S02]  /*0470*/  IMAD.SHL.U32 R41, R41, 0x2, RZ ;  /* 0x0000000229297824 */ /* 0x000fe400078e00ff */
[----:B-1----:R-:W-:-:S05]  /*0480*/  IMAD R40, R40, UR4, R3 ;  /* 0x0000000428287c24 */ /* 0x002fca000f8e0203 */
[----:B------:R-:W-:-:S13]  /*0490*/  ISETP.GE.AND P0, PT, R40, R41, PT ;  /* 0x000000292800720c */ /* 0x000fda0003f06270 */
[----:B------:R-:W-:Y:S05]  /*04a0*/  @P0 EXIT ;  /* 0x000000000000094d */ /* 0x000fea0003800000 */
[----:B------:R-:W-:Y:S01]  /*04b0*/  IMAD.SHL.U32 R17, R0, 0x2, RZ ;  /* 0x0000000200117824 */ /* 0x000fe200078e00ff */
[----:B------:R-:W-:Y:S01]  /*04c0*/  IABS R8, R40 ;  /* 0x0000002800087213 */ /* 0x000fe20000000000 */
[----:B------:R-:W1:Y:S01]  /*04d0*/  LDCU.64 UR4, c[0x0][0x3a0] ;  /* 0x00007400ff0477ac */ /* 0x000e620008000a00 */
[----:B------:R-:W2:Y:S01]  /*04e0*/  LDC.64 R14, c[0x0][0x358] ;  /* 0x0000d600ff0e7b82 */ /* 0x000ea20000000a00 */
[----:B------:R-:W-:Y:S01]  /*04f0*/  ISETP.GE.AND P2, PT, R40, RZ, PT ;  /* 0x000000ff2800720c */ /* 0x000fe20003f46270 */
[----:B------:R-:W-:Y:S01]  /*0500*/  IMAD.MOV.U32 R13, RZ, RZ, 0x3f800000 ;  /* 0x3f800000ff0d7424 */ /* 0x000fe200078e00ff */
[-C--:B------:R-:W-:Y:S02]  /*0510*/  IABS R5, R17.reuse ;  /* 0x0000001100057213 */ /* 0x080fe40000000000 */
[----:B------:R-:W-:Y:S02]  /*0520*/  IABS R9, R17 ;  /* 0x0000001100097213 */ /* 0x000fe40000000000 */
[----:B------:R-:W3:Y:S01]  /*0530*/  I2F.RP R4, R5 ;  /* 0x0000000500047306 */ /* 0x000ee20000209400 */
[----:B------:R-:W4:Y:S08]  /*0540*/  LDC R30, c[0x0][0x3cc] ;  /* 0x0000f300ff1e7b82 */ /* 0x000f300000000800 */
[----:B------:R-:W0:Y:S01]  /*0550*/  LDC.64 R18, c[0x0][0x380] ;  /* 0x0000e000ff127b82 */ /* 0x000e220000000a00 */
[----:B-1----:R-:W-:-:S04]  /*0560*/  ISETP.NE.U32.AND P0, PT, RZ, UR4, PT ;  /* 0x00000004ff007c0c */ /* 0x002fc8000bf05070 */
[----:B------:R-:W-:Y:S01]  /*0570*/  ISETP.NE.AND.EX P0, PT, RZ, UR5, PT, P0 ;  /* 0x00000005ff007c0c */ /* 0x000fe2000bf05300 */
[----:B---3--:R-:W1:Y:S02]  /*0580*/  MUFU.RCP R4, R4 ;  /* 0x0000000400047308 */ /* 0x008e640000001000 */
[----:B------:R-:W3:Y:S01]  /*0590*/  LDC.64 R22, c[0x0][0x3d0] ;  /* 0x0000f400ff167b82 */ /* 0x000ee20000000a00 */
[C---:B--2---:R-:W-:Y:S02]  /*05a0*/  R2UR UR10, R14.reuse ;  /* 0x000000000e0a72ca */ /* 0x044fe400000e0000 */
[C---:B------:R-:W-:Y:S02]  /*05b0*/  R2UR UR11, R15.reuse ;  /* 0x000000000f0b72ca */ /* 0x040fe400000e0000 */
[C---:B------:R-:W-:Y:S02]  /*05c0*/  R2UR UR8, R14.reuse ;  /* 0x000000000e0872ca */ /* 0x040fe400000e0000 */
[----:B------:R-:W-:Y:S01]  /*05d0*/  R2UR UR9, R15 ;  /* 0x000000000f0972ca */ /* 0x000fe200000e0000 */
[----:B------:R-:W2:Y:S01]  /*05e0*/  LDC.64 R28, c[0x0][0x3d8] ;  /* 0x0000f600ff1c7b82 */ /* 0x000ea20000000a00 */
[----:B------:R-:W-:-:S02]  /*05f0*/  R2UR UR6, R14 ;  /* 0x000000000e0672ca */ /* 0x000fc400000e0000 */
[----:B------:R-:W-:Y:S02]  /*0600*/  @P0 R2UR UR4, R14 ;  /* 0x000000000e0402ca */ /* 0x000fe400000e0000 */
[C---:B------:R-:W-:Y:S02]  /*0610*/  @P0 R2UR UR5, R15.reuse ;  /* 0x000000000f0502ca */ /* 0x040fe400000e0000 */
[----:B-1----:R-:W-:Y:S01]  /*0620*/  IADD3 R2, PT, PT, R4, 0xffffffe, RZ ;  /* 0x0ffffffe04027810 */ /* 0x002fe20007ffe0ff */
[----:B------:R-:W1:Y:S01]  /*0630*/  LDC.64 R20, c[0x0][0x388] ;  /* 0x0000e200ff147b82 */ /* 0x000e620000000a00 */
[----:B------:R-:W-:Y:S02]  /*0640*/  IADD3 R4, PT, PT, RZ, -R9, RZ ;  /* 0x80000009ff047210 */ /* 0x000fe40007ffe0ff */
[----:B------:R4:W0:Y:S01]  /*0650*/  F2I.FTZ.U32.TRUNC.NTZ R3, R2 ;  /* 0x0000000200037305 */ /* 0x000822000021f000 */
[----:B------:R-:W-:-:S04]  /*0660*/  R2UR UR7, R15 ;  /* 0x000000000f0772ca */ /* 0x000fc800000e0000 */
[----:B------:R-:W1:Y:S01]  /*0670*/  LDC.64 R24, c[0x0][0x3a8] ;  /* 0x0000ea00ff187b82 */ /* 0x000e620000000a00 */
[----:B----4-:R-:W-:-:S07]  /*0680*/  IMAD.MOV.U32 R2, RZ, RZ, RZ ;  /* 0x000000ffff027224 */ /* 0x010fce00078e00ff */
[----:B------:R-:W4:Y:S01]  /*0690*/  LDC.64 R26, c[0x0][0x3b0] ;  /* 0x0000ec00ff1a7b82 */ /* 0x000f220000000a00 */
[----:B0-----:R-:W-:-:S04]  /*06a0*/  IMAD.MOV R6, RZ, RZ, -R3 ;  /* 0x000000ffff067224 */ /* 0x001fc800078e0a03 */
[----:B------:R-:W-:Y:S01]  /*06b0*/  IMAD R7, R6, R5, RZ ;  /* 0x0000000506077224 */ /* 0x000fe200078e02ff */
[----:B------:R-:W-:Y:S02]  /*06c0*/  MOV R6, R8 ;  /* 0x0000000800067202 */ /* 0x000fe40000000f00 */
[----:B------:R-:W0:Y:S01]  /*06d0*/  LDC.64 R8, c[0x0][0x390] ;  /* 0x0000e400ff087b82 */ /* 0x000e220000000a00 */
[----:B------:R-:W-:-:S06]  /*06e0*/  IMAD.HI.U32 R3, R3, R7, R2 ;  /* 0x0000000703037227 */ /* 0x000fcc00078e0002 */
[----:B------:R-:W-:-:S04]  /*06f0*/  IMAD.HI.U32 R3, R3, R6, RZ ;  /* 0x0000000603037227 */ /* 0x000fc800078e00ff */
[----:B------:R-:W-:Y:S02]  /*0700*/  IMAD R4, R3, R4, R6 ;  /* 0x0000000403047224 */ /* 0x000fe400078e0206 */
[----:B------:R-:W3:Y:S03]  /*0710*/  @P0 LDC.64 R2, c[0x0][0x3a0] ;  /* 0x0000e800ff020b82 */ /* 0x000ee60000000a00 */
[----:B------:R-:W-:-:S05]  /*0720*/  ISETP.GT.U32.AND P1, PT, R5, R4, PT ;  /* 0x000000040500720c */ /* 0x000fca0003f24070 */
[----:B------:R-:W2:Y:S08]  /*0730*/  LDC.64 R6, c[0x0][0x3b8] ;  /* 0x0000ee00ff067b82 */ /* 0x000eb00000000a00 */
[----:B------:R-:W-:-:S05]  /*0740*/  @!P1 IMAD.IADD R4, R4, 0x1, -R5 ;  /* 0x0000000104049824 */ /* 0x000fca00078e0a05 */
[----:B------:R-:W-:Y:S01]  /*0750*/  ISETP.GT.U32.AND P1, PT, R5, R4, PT ;  /* 0x000000040500720c */ /* 0x000fe20003f24070 */
[----:B---3--:R-:W-:-:S05]  /*0760*/  @P0 IMAD.WIDE R2, R40, 0x4, R2 ;  /* 0x0000000428020825 */ /* 0x008fca00078e0202 */
[----:B------:R-:W5:Y:S01]  /*0770*/  @P0 LDG.E.CONSTANT R13, desc[UR4][R2.64] ;  /* 0x00000004020d0981 */ /* 0x000f62000c1e9900 */
[----:B--2---:R-:W-:-:S06]  /*0780*/  IMAD.WIDE R6, R40, 0x4, R6 ;  /* 0x0000000428067825 */ /* 0x004fcc00078e0206 */
[----:B------:R-:W-:Y:S02]  /*0790*/  @!P1 IADD3 R4, PT, PT, R4, -R5, RZ ;  /* 0x8000000504049210 */ /* 0x000fe40007ffe0ff */
[----:B------:R-:W-:Y:S01]  /*07a0*/  ISETP.NE.AND P1, PT, R17, RZ, PT ;  /* 0x000000ff1100720c */ /* 0x000fe20003f25270 */
[----:B------:R-:W5:Y:S02]  /*07b0*/  LDG.E.CONSTANT R10, desc[UR6][R6.64] ;  /* 0x00000006060a7981 */ /* 0x000f64000c1e9900 */
[----:B------:R-:W-:Y:S02]  /*07c0*/  IMAD.MOV.U32 R31, RZ, RZ, R4 ;  /* 0x000000ffff1f7224 */ /* 0x000fe400078e0004 */
[----:B------:R-:W2:Y:S03]  /*07d0*/  LDC R4, c[0x0][0x3c0] ;  /* 0x0000f000ff047b82 */ /* 0x000ea60000000800 */
[----:B------:R-:W-:-:S05]  /*07e0*/  @!P2 IADD3 R31, PT, PT, -R31, RZ, RZ ;  /* 0x000000ff1f1fa210 */ /* 0x000fca0007ffe1ff */
[----:B------:R-:W-:-:S05]  /*07f0*/  @!P1 LOP3.LUT R31, RZ, R17, RZ, 0x33, !PT ;  /* 0x00000011ff1f9212 */ /* 0x000fca00078e33ff */
[----:B0-----:R-:W-:-:S04]  /*0800*/  IMAD.WIDE R8, R31, 0x4, R8 ;  /* 0x000000041f087825 */ /* 0x001fc800078e0208 */
[----:B------:R-:W-:Y:S01]  /*0810*/  IMAD R5, R40, R30, RZ ;  /* 0x0000001e28057224 */ /* 0x000fe200078e02ff */
[----:B------:R-:W-:Y:S01]  /*0820*/  ISETP.GE.AND P2, PT, R31, R0, PT ;  /* 0x000000001f00720c */ /* 0x000fe20003f46270 */
[----:B------:R-:W-:Y:S01]  /*0830*/  IMAD.WIDE R16, R17, 0x4, R8 ;  /* 0x0000000411107825 */ /* 0x000fe200078e0208 */
[----:B------:R-:W5:Y:S04]  /*0840*/  LDG.E.CONSTANT R12, desc[UR8][R8.64] ;  /* 0x00000008080c7981 */ /* 0x000f68000c1e9900 */
[----:B------:R0:W5:Y:S02]  /*0850*/  LDG.E.CONSTANT R11, desc[UR10][R16.64] ;  /* 0x0000000a100b7981 */ /* 0x000164000c1e9900 */
[----:B0-----:R-:W-:-:S04]  /*0860*/  IMAD.WIDE R16, R5, 0x4, R18 ;  /* 0x0000000405107825 */ /* 0x001fc800078e0212 */
[----:B------:R-:W-:Y:S01]  /*0870*/  IMAD.WIDE R18, R5, 0x4, R22 ;  /* 0x0000000405127825 */ /* 0x000fe200078e0216 */
[----:B------:R-:W-:Y:S02]  /*0880*/  IADD3 R9, P0, PT, R16, 0xc, RZ ;  /* 0x0000000c10097810 */ /* 0x000fe40007f1e0ff */
[----:B------:R-:W-:Y:S01]  /*0890*/  IADD3 R23, P3, PT, R18, 0xc, RZ ;  /* 0x0000000c12177810 */ /* 0x000fe20007f7e0ff */
[----:B------:R-:W-:Y:S01]  /*08a0*/  IMAD.WIDE R6, R40, 0x4, R28 ;  /* 0x0000000428067825 */ /* 0x000fe200078e021c */
[----:B------:R-:W-:-:S03]  /*08b0*/  ISETP.NE.AND P1, PT, R30, 0x3, PT ;  /* 0x000000031e00780c */ /* 0x000fc60003f25270 */
[----:B------:R-:W-:Y:S02]  /*08c0*/  IMAD.X R5, RZ, RZ, R19, P3 ;  /* 0x000000ffff057224 */ /* 0x000fe400018e0613 */
[----:B-1----:R-:W-:Y:S01]  /*08d0*/  IMAD.WIDE R2, R40, 0x4, R20 ;  /* 0x0000000428027825 */ /* 0x002fe200078e0214 */
[----:B------:R-:W-:Y:S02]  /*08e0*/  IADD3.X R21, PT, PT, RZ, R17, RZ, P0, !PT ;  /* 0x00000011ff157210 */ /* 0x000fe400007fe4ff */
[----:B------:R-:W-:Y:S01]  /*08f0*/  ISETP.GE.AND P0, PT, R31, R0, PT ;  /* 0x000000001f00720c */ /* 0x000fe20003f06270 */
[C---:B------:R-:W-:Y:S01]  /*0900*/  IMAD R8, R41.reuse, R30, RZ ;  /* 0x0000001e29087224 */ /* 0x040fe200078e02ff */
[----:B------:R-:W-:Y:S01]  /*0910*/  SEL R22, R6, R23, !P1 ;  /* 0x0000001706167207 */ /* 0x000fe20004800000 */
[----:B------:R-:W-:Y:S01]  /*0920*/  BSSY.RECONVERGENT B0, `(.L_x_3) ;  /* 0x0000017000007945 */ /* 0x000fe20003800200 */
[----:B------:R-:W-:Y:S02]  /*0930*/  IADD3 R0, PT, PT, -R41, RZ, RZ ;  /* 0x000000ff29007210 */ /* 0x000fe40007ffe1ff */
[----:B------:R-:W-:Y:S01]  /*0940*/  SEL R23, R7, R5, !P1 ;  /* 0x0000000507177207 */ /* 0x000fe20004800000 */
[----:B------:R-:W-:Y:S01]  /*0950*/  HFMA2 R7, -RZ, RZ, 0, 0 ;  /* 0x00000000ff077431 */ /* 0x000fe200000001ff */
[----:B------:R-:W-:Y:S01]  /*0960*/  SEL R20, R2, R9, !P1 ;  /* 0x0000000902147207 */ /* 0x000fe20004800000 */
[----:B------:R-:W-:Y:S01]  /*0970*/  IMAD.MOV.U32 R9, RZ, RZ, RZ ;  /* 0x000000ffff097224 */ /* 0x000fe200078e00ff */
[----:B------:R-:W-:Y:S01]  /*0980*/  SEL R21, R3, R21, !P1 ;  /* 0x0000001503157207 */ /* 0x000fe20004800000 */
[----:B------:R-:W-:Y:S01]  /*0990*/  IMAD.WIDE R24, R40, 0x4, R24 ;  /* 0x0000000428187825 */ /* 0x000fe200078e0218 */
[----:B--2---:R-:W-:-:S02]  /*09a0*/  ISETP.GE.AND P3, PT, R4, 0x1, PT ;  /* 0x000000010400780c */ /* 0x004fc40003f66270 */
[----:B------:R-:W-:Y:S01]  /*09b0*/  SEL R6, R41, R8, !P1 ;  /* 0x0000000829067207 */ /* 0x000fe20004800000 */
[----:B----4-:R-:W-:Y:S01]  /*09c0*/  IMAD.WIDE R26, R40, 0x4, R26 ;  /* 0x00000004281a7825 */ /* 0x010fe200078e021a */
[----:B------:R-:W-:Y:S01]  /*09d0*/  SEL R5, R0, R41, !P0 ;  /* 0x0000002900057207 */ /* 0x000fe20004000000 */
[----:B------:R-:W-:Y:S08]  /*09e0*/  @P2 BRA `(.L_x_4) ;  /* 0x0000000000282947 */ /* 0x000ff00003800000 */
[----:B------:R-:W-:-:S04]  /*09f0*/  VIADD R3, R4, 0xffffffff ;  /* 0xffffffff04037836 */ /* 0x000fc80000000000 */
[-C--:B------:R-:W-:Y:S02]  /*0a00*/  IMAD R29, R8, R3.reuse, RZ ;  /* 0x00000003081d7224 */ /* 0x080fe400078e02ff */
[----:B------:R-:W-:Y:S02]  /*0a10*/  IMAD R31, R41, R3, RZ ;  /* 0x00000003291f7224 */ /* 0x000fe400078e02ff */
[----:B------:R-:W-:Y:S02]  /*0a20*/  IMAD R3, R3, R6, RZ ;  /* 0x0000000603037224 */ /* 0x000fe400078e02ff */
[----:B------:R-:W-:-:S04]  /*0a30*/  IMAD.WIDE R16, R29, 0x4, R16 ;  /* 0x000000041d107825 */ /* 0x000fc800078e0210 */
[----:B------:R-:W-:-:S04]  /*0a40*/  IMAD.WIDE R18, R29, 0x4, R18 ;  /* 0x000000041d127825 */ /* 0x000fc800078e0212 */
[----:B------:R-:W-:-:S04]  /*0a50*/  IMAD.WIDE R24, R31, 0x4, R24 ;  /* 0x000000041f187825 */ /* 0x000fc800078e0218 */
[----:B------:R-:W-:-:S04]  /*0a60*/  IMAD.WIDE R26, R31, 0x4, R26 ;  /* 0x000000041f1a7825 */ /* 0x000fc800078e021a */
[----:B------:R-:W-:-:S04]  /*0a70*/  IMAD.WIDE R20, R3, 0x4, R20 ;  /* 0x0000000403147825 */ /* 0x000fc800078e0214 */
[----:B------:R-:W-:-:S07]  /*0a80*/  IMAD.WIDE R22, R3, 0x4, R22 ;  /* 0x0000000403167825 */ /* 0x000fce00078e0216 */
.L_x_4:
[----:B------:R-:W-:Y:S05]  /*0a90*/  BSYNC.RECONVERGENT B0 ;  /* 0x0000000000007941 */ /* 0x000fea0003800200 */
.L_x_3:
[----:B------:R-:W-:Y:S01]  /*0aa0*/  @!P0 IADD3 R8, PT, PT, -R8, RZ, RZ ;  /* 0x000000ff08088210 */ /* 0x000fe20007ffe1ff */
[----:B------:R-:W-:Y:S01]  /*0ab0*/  @!P0 IMAD.MOV R6, RZ, RZ, -R6 ;  /* 0x000000ffff068224 */ /* 0x000fe200078e0a06 */
[----:B------:R-:W-:Y:S06]  /*0ac0*/  @!P3 BRA `(.L_x_5) ;  /* 0x0000000c0008b947 */ /* 0x000fec0003800000 */
[----:B------:R-:W-:Y:S01]  /*0ad0*/  HFMA2 R28, -RZ, RZ, 0, 2.384185791015625e-07 ;  /* 0x00000004ff1c7431 */ /* 0x000fe200000001ff */
[----:B------:R-:W-:Y:S01]  /*0ae0*/  BSSY.RECONVERGENT B0, `(.L_x_5) ;  /* 0x00000c0000007945 */ /* 0x000fe20003800200 */
[----:B------:R-:W-:Y:S01]  /*0af0*/  IADD3 R4, PT, PT, -R4, RZ, RZ ;  /* 0x000000ff04047210 */ /* 0x000fe20007ffe1ff */
[----:B------:R-:W-:Y:S01]  /*0b00*/  IMAD.MOV.U32 R7, RZ, RZ, RZ ;  /* 0x000000ffff077224 */ /* 0x000fe200078e00ff */
[----:B------:R-:W-:Y:S01]  /*0b10*/  MOV R3, RZ ;  /* 0x000000ff00037202 */ /* 0x000fe20000000f00 */
[----:B------:R-:W-:Y:S01]  /*0b20*/  IMAD.MOV.U32 R9, RZ, RZ, RZ ;  /* 0x000000ffff097224 */ /* 0x000fe200078e00ff */
[----:B------:R-:W-:Y:S01]  /*0b30*/  CS2R R30, SRZ ;  /* 0x00000000001e7805 */ /* 0x000fe2000001ff00 */
[----:B------:R-:W-:Y:S01]  /*0b40*/  IMAD.MOV.U32 R29, RZ, RZ, 0x0 ;  /* 0x00000000ff1d7424 */ /* 0x000fe200078e00ff */
[----:B------:R-:W-:-:S07]  /*0b50*/  CS2R R32, SRZ ;  /* 0x0000000000207805 */ /* 0x000fce000001ff00 */
.L_x_20:
[----:B------:R-:W-:Y:S02]  /*0b60*/  R2UR UR4, R14 ;  /* 0x000000000e0472ca */ /* 0x000fe400000e0000 */
[----:B------:R-:W-:Y:S02]  /*0b70*/  R2UR UR5, R15 ;  /* 0x000000000f0572ca */ /* 0x000fe400000e0000 */
[----:B------:R-:W-:-:S04]  /*0b80*/  IADD3 R34, P0, PT, R16, R28, RZ ;  /* 0x0000001c10227210 */ /* 0x000fc80007f1e0ff */
[----:B0-----:R-:W-:-:S07]  /*0b90*/  IADD3.X R35, PT, PT, R17, R29, RZ, P0, !PT ;  /* 0x0000001d11237210 */ /* 0x001fce00007fe4ff */
[----:B------:R-:W2:Y:S04]  /*0ba0*/  LDG.E.CONSTANT R0, desc[UR4][R34.64+0x4] ;  /* 0x0000040422007981 */ /* 0x000ea8000c1e9900 */
[----:B------:R-:W3:Y:S01]  /*0bb0*/  LDG.E.CONSTANT R37, desc[UR4][R34.64] ;  /* 0x0000000422257981 */ /* 0x000ee2000c1e9900 */
[----:B------:R-:W-:Y:S01]  /*0bc0*/  IMAD.MOV.U32 R38, RZ, RZ, 0x3bbb989d ;  /* 0x3bbb989dff267424 */ /* 0x000fe200078e00ff */
[----:B------:R-:W-:Y:S01]  /*0bd0*/  MOV R43, 0x437c0000 ;  /* 0x437c0000002b7802 */ /* 0x000fe20000000f00 */
[----:B------:R-:W-:Y:S01]  /*0be0*/  BSSY.RECONVERGENT B1, `(.L_x_6) ;  /* 0x0000022000017945 */ /* 0x000fe20003800200 */
[----:B------:R-:W-:-:S04]  /*0bf0*/  IADD3 R46, P1, PT, R24, R30, RZ ;  /* 0x0000001e182e7210 */ /* 0x000fc80007f3e0ff */
[----:B------:R-:W-:Y:S01]  /*0c00*/  IADD3.X R47, PT, PT, R25, R31, RZ, P1, !PT ;  /* 0x0000001f192f7210 */ /* 0x000fe20000ffe4ff */
[----:B--2--5:R-:W-:-:S04]  /*0c10*/  FADD R0, R11, R0 ;  /* 0x000000000b007221 */ /* 0x024fc80000000000 */
[----:B------:R-:W-:Y:S01]  /*0c20*/  FFMA.SAT R2, R0, -R38, 0.5 ;  /* 0x3f00000000027423 */ /* 0x000fe20000002826 */
[----:B---3--:R-:W-:-:S03]  /*0c30*/  FADD R37, R12, R37 ;  /* 0x000000250c257221 */ /* 0x008fc60000000000 */
[----:B------:R-:W-:-:S04]  /*0c40*/  FFMA.RM R36, R2, R43, 12582913 ;  /* 0x4b40000102247423 */ /* 0x000fc8000000402b */
[C---:B------:R-:W-:Y:S01]  /*0c50*/  FADD R39, R36.reuse, -12583039 ;  /* 0xcb40007f24277421 */ /* 0x040fe20000000000 */
[----:B------:R-:W-:-:S03]  /*0c60*/  IMAD.SHL.U32 R36, R36, 0x800000, RZ ;  /* 0x0080000024247824 */ /* 0x000fc600078e00ff */
[----:B------:R-:W-:-:S04]  /*0c70*/  FFMA R39, R0, -1.4426950216293334961, -R39 ;  /* 0xbfb8aa3b00277823 */ /* 0x000fc80000000827 */
[----:B------:R-:W-:Y:S01]  /*0c80*/  FFMA R39, R0, -1.925963033500011079e-08, R39 ;  /* 0xb2a5706000277823 */ /* 0x000fe20000000027 */
[----:B------:R-:W-:-:S04]  /*0c90*/  FFMA.SAT R0, R37, -R38, 0.5 ;  /* 0x3f00000025007423 */ /* 0x000fc80000002826 */
[----:B------:R-:W-:Y:S01]  /*0ca0*/  FFMA.RM R0, R0, R43, 12582913 ;  /* 0x4b40000100007423 */ /* 0x000fe2000000402b */
[----:B------:R-:W0:Y:S03]  /*0cb0*/  MUFU.EX2 R39, R39 ;  /* 0x0000002700277308 */ /* 0x000e260000000800 */
[----:B------:R-:W-:-:S04]  /*0cc0*/  FADD R2, R0, -12583039 ;  /* 0xcb40007f00027421 */ /* 0x000fc80000000000 */
[----:B------:R-:W-:-:S04]  /*0cd0*/  FFMA R2, R37, -1.4426950216293334961, -R2 ;  /* 0xbfb8aa3b25027823 */ /* 0x000fc80000000802 */
[----:B------:R-:W-:Y:S01]  /*0ce0*/  FFMA R37, R37, -1.925963033500011079e-08, R2 ;  /* 0xb2a5706025257823 */ /* 0x000fe20000000002 */
[----:B0-----:R-:W-:-:S05]  /*0cf0*/  FFMA R43, R36, R39, 1 ;  /* 0x3f800000242b7423 */ /* 0x001fca0000000027 */
[----:B------:R-:W0:Y:S01]  /*0d00*/  MUFU.EX2 R37, R37 ;  /* 0x0000002500257308 */ /* 0x000e220000000800 */
[----:B------:R-:W-:-:S04]  /*0d10*/  IADD3 R2, PT, PT, R43, 0x1800000, RZ ;  /* 0x018000002b027810 */ /* 0x000fc80007ffe0ff */
[----:B------:R-:W-:-:S04]  /*0d20*/  LOP3.LUT R2, R2, 0x7f800000, RZ, 0xc0, !PT ;  /* 0x7f80000002027812 */ /* 0x000fc800078ec0ff */
[----:B------:R-:W-:Y:S01]  /*0d30*/  ISETP.GT.U32.AND P0, PT, R2, 0x1ffffff, PT ;  /* 0x01ffffff0200780c */ /* 0x000fe20003f04070 */
[----:B------:R-:W-:-:S04]  /*0d40*/  IMAD.SHL.U32 R2, R0, 0x800000, RZ ;  /* 0x0080000000027824 */ /* 0x000fc800078e00ff */
[----:B0-----:R-:W-:-:S08]  /*0d50*/  FFMA R2, R2, R37, 1 ;  /* 0x3f80000002027423 */ /* 0x001fd00000000025 */
[----:B------:R-:W-:Y:S05]  /*0d60*/  @P0 BRA `(.L_x_7) ;  /* 0x0000000000140947 */ /* 0x000fea0003800000 */
[----:B------:R-:W-:Y:S01]  /*0d70*/  IMAD.MOV.U32 R36, RZ, RZ, R43 ;  /* 0x000000ffff247224 */ /* 0x000fe200078e002b */
[----:B------:R-:W-:-:S07]  /*0d80*/  MOV R42, 0xda0 ;  /* 0x00000da0002a7802 */ /* 0x000fce0000000f00 */
[----:B------:R-:W-:Y:S05]  /*0d90*/  CALL.REL.NOINC `($__internal_0_$__cuda_sm20_rcp_rn_f32_slowpath) ;  /* 0x0000000800907944 */ /* 0x000fea0003c00000 */
[----:B------:R-:W-:Y:S01]  /*0da0*/  MOV R0, R45 ;  /* 0x0000002d00007202 */ /* 0x000fe20000000f00 */
[----:B------:R-:W-:Y:S06]  /*0db0*/  BRA `(.L_x_8) ;  /* 0x0000000000107947 */ /* 0x000fec0003800000 */
.L_x_7:
[----:B------:R-:W0:Y:S02]  /*0dc0*/  MUFU.RCP R0, R43 ;  /* 0x0000002b00007308 */ /* 0x000e240000001000 */
[----:B0-----:R-:W-:-:S04]  /*0dd0*/  FFMA R36, R43, R0, -1 ;  /* 0xbf8000002b247423 */ /* 0x001fc80000000000 */
[----:B------:R-:W-:-:S04]  /*0de0*/  FADD.FTZ R37, -R36, -RZ ;  /* 0x800000ff24257221 */ /* 0x000fc80000010100 */
[----:B------:R-:W-:-:S07]  /*0df0*/  FFMA R0, R0, R37, R0 ;  /* 0x0000002500007223 */ /* 0x000fce0000000000 */
.L_x_8:
[----:B------:R-:W-:Y:S05]  /*0e00*/  BSYNC.RECONVERGENT B1 ;  /* 0x0000000000017941 */ /* 0x000fea0003800200 */
.L_x_6:
[----:B------:R-:W0:Y:S01]  /*0e10*/  LDC R45, c[0x0][0x3f0] ;  /* 0x0000fc00ff2d7b82 */ /* 0x000e220000000800 */
[----:B------:R-:W-:Y:S02]  /*0e20*/  R2UR UR4, R14 ;  /* 0x000000000e0472ca */ /* 0x000fe400000e0000 */
[----:B------:R-:W-:-:S13]  /*0e30*/  R2UR UR5, R15 ;  /* 0x000000000f0572ca */ /* 0x000fda00000e0000 */
[----:B------:R1:W5:Y:S01]  /*0e40*/  LDG.E.CONSTANT R46, desc[UR4][R46.64] ;  /* 0x000000042e2e7981 */ /* 0x000362000c1e9900 */
[----:B0-----:R-:W-:-:S13]  /*0e50*/  ISETP.NE.AND P0, PT, R45, 0x3, PT ;  /* 0x000000032d00780c */ /* 0x001fda0003f05270 */
[----:B-1----:R-:W-:Y:S05]  /*0e60*/  @!P0 BRA `(.L_x_9) ;  /* 0x0000000000648947 */ /* 0x002fea0003800000 */
[----:B------:R-:W-:-:S13]  /*0e70*/  ISETP.NE.AND P1, PT, R45, 0x2, PT ;  /* 0x000000022d00780c */ /* 0x000fda0003f25270 */
[----:B------:R-:W-:Y:S05]  /*0e80*/  @!P1 BRA `(.L_x_10) ;  /* 0x0000000000549947 */ /* 0x000fea0003800000 */
[----:B------:R-:W-:-:S13]  /*0e90*/  ISETP.NE.AND P1, PT, R45, 0x1, PT ;  /* 0x000000012d00780c */ /* 0x000fda0003f25270 */
[----:B------:R-:W-:Y:S05]  /*0ea0*/  @P1 BRA `(.L_x_11) ;  /* 0x0000000000941947 */ /* 0x000fea0003800000 */
[C---:B-----5:R-:W-:Y:S01]  /*0eb0*/  FMUL R36, |R46|.reuse, 2.8853900432586669922 ;  /* 0x4038aa3b2e247820 */ /* 0x060fe20000400200 */
[----:B------:R-:W-:Y:S02]  /*0ec0*/  IMAD.MOV.U32 R42, RZ, RZ, 0x3c80f082 ;  /* 0x3c80f082ff2a7424 */ /* 0x000fe400078e00ff */
[C---:B------:R-:W-:Y:S01]  /*0ed0*/  FMUL R43, R46.reuse, R46 ;  /* 0x0000002e2e2b7220 */ /* 0x040fe20000400000 */
[----:B------:R-:W-:Y:S01]  /*0ee0*/  HFMA2 R38, -RZ, RZ, 1.875, 0 ;  /* 0x3f800000ff267431 */ /* 0x000fe200000001ff */
[C---:B------:R-:W-:Y:S01]  /*0ef0*/  FSETP.GE.AND P2, PT, |R46|.reuse, 0.60000002384185791016, PT ;  /* 0x3f19999a2e00780b */ /* 0x040fe20003f46200 */
[----:B------:R-:W0:Y:S01]  /*0f00*/  MUFU.EX2 R36, R36 ;  /* 0x0000002400247308 */ /* 0x000e220000000800 */
[----:B------:R-:W-:Y:S01]  /*0f10*/  FFMA R42, R43, R42, -0.052303962409496307373 ;  /* 0xbd563cae2b2a7423 */ /* 0x000fe2000000002a */
[----:B------:R-:W-:-:S03]  /*0f20*/  FSETP.GE.AND P1, PT, |R46|, 9.010913848876953125, PT ;  /* 0x41102cb42e00780b */ /* 0x000fc60003f26200 */
[----:B------:R-:W-:Y:S01]  /*0f30*/  FFMA R42, R43, R42, 0.1331529766321182251 ;  /* 0x3e0859412b2a7423 */ /* 0x000fe2000000002a */
[----:B0-----:R-:W-:-:S03]  /*0f40*/  FADD R37, R36, 1 ;  /* 0x3f80000024257421 */ /* 0x001fc60000000000 */
[----:B------:R-:W-:-:S04]  /*0f50*/  FFMA R36, R43, R42, -0.33332768082618713379 ;  /* 0xbeaaa9ed2b247423 */ /* 0x000fc8000000002a */
[----:B------:R-:W-:Y:S01]  /*0f60*/  FFMA R43, R43, R36, RZ ;  /* 0x000000242b2b7223 */ /* 0x000fe200000000ff */
[----:B------:R-:W0:Y:S02]  /*0f70*/  MUFU.RCP R37, R37 ;  /* 0x0000002500257308 */ /* 0x000e240000001000 */
[----:B0-----:R-:W-:-:S05]  /*0f80*/  FFMA R38, R37, -2, R38 ;  /* 0xc000000025267823 */ /* 0x001fca0000000026 */
[----:B------:R-:W-:-:S04]  /*0f90*/  FSEL R39, R38, 1, !P1 ;  /* 0x3f80000026277808 */ /* 0x000fc80004800000 */
[--C-:B------:R-:W-:Y:S01]  /*0fa0*/  LOP3.LUT R39, R39, 0x80000000, R46.reuse, 0xb8, !PT ;  /* 0x8000000027277812 */ /* 0x100fe200078eb82e */
[----:B------:R-:W-:-:S04]  /*0fb0*/  @!P2 FFMA R39, R46, R43, R46 ;  /* 0x0000002b2e27a223 */ /* 0x000fc8000000002e */
[----:B------:R-:W-:Y:S01]  /*0fc0*/  IMAD.MOV.U32 R46, RZ, RZ, R39 ;  /* 0x000000ffff2e7224 */ /* 0x000fe200078e0027 */
[----:B------:R-:W-:Y:S06]  /*0fd0*/  BRA `(.L_x_11) ;  /* 0x0000000000487947 */ /* 0x000fec0003800000 */
.L_x_10:
[----:B-----5:R-:W-:Y:S01]  /*0fe0*/  FMNMX R46, RZ, R46, !PT ;  /* 0x0000002eff2e7209 */ /* 0x020fe20007800000 */
[----:B------:R-:W-:Y:S06]  /*0ff0*/  BRA `(.L_x_11) ;  /* 0x0000000000407947 */ /* 0x000fec0003800000 */
.L_x_9:
[----:B-----5:R-:W-:Y:S01]  /*1000*/  FSETP.GT.AND P1, PT, R46, RZ, PT ;  /* 0x000000ff2e00720b */ /* 0x020fe20003f24000 */
[----:B------:R-:W-:-:S12]  /*1010*/  BSSY.RECONVERGENT B1, `(.L_x_12) ;  /* 0x000000d000017945 */ /* 0x000fd80003800200 */
[----:B------:R-:W-:Y:S05]  /*1020*/  @P1 BRA `(.L_x_13) ;  /* 0x00000000002c1947 */ /* 0x000fea0003800000 */
[----:B------:R-:W-:Y:S01]  /*1030*/  MOV R37, 0x3bbb989d ;  /* 0x3bbb989d00257802 */ /* 0x000fe20000000f00 */
[----:B------:R-:W-:-:S04]  /*1040*/  IMAD.MOV.U32 R39, RZ, RZ, 0x437c0000 ;  /* 0x437c0000ff277424 */ /* 0x000fc800078e00ff */
[----:B------:R-:W-:-:S04]  /*1050*/  FFMA.SAT R36, R46, R37, 0.5 ;  /* 0x3f0000002e247423 */ /* 0x000fc80000002025 */
[----:B------:R-:W-:-:S04]  /*1060*/  FFMA.RM R36, R36, R39, 12582913 ;  /* 0x4b40000124247423 */ /* 0x000fc80000004027 */
[C---:B------:R-:W-:Y:S01]  /*1070*/  FADD R37, R36.reuse, -12583039 ;  /* 0xcb40007f24257421 */ /* 0x040fe20000000000 */
[----:B------:R-:W-:-:S03]  /*1080*/  SHF.L.U32 R36, R36, 0x17, RZ ;  /* 0x0000001724247819 */ /* 0x000fc600000006ff */
[----:B------:R-:W-:-:S04]  /*1090*/  FFMA R37, R46, 1.4426950216293334961, -R37 ;  /* 0x3fb8aa3b2e257823 */ /* 0x000fc80000000825 */
[----:B------:R-:W-:-:S06]  /*10a0*/  FFMA R37, R46, 1.925963033500011079e-08, R37 ;  /* 0x32a570602e257823 */ /* 0x000fcc0000000025 */
[----:B------:R-:W0:Y:S02]  /*10b0*/  MUFU.EX2 R37, R37 ;  /* 0x0000002500257308 */ /* 0x000e240000000800 */
[----:B0-----:R-:W-:-:S04]  /*10c0*/  FFMA R36, R36, R37, -1 ;  /* 0xbf80000024247423 */ /* 0x001fc80000000025 */
[----:B------:R-:W-:-:S07]  /*10d0*/  FMUL R46, R36, 1.6732631921768188477 ;  /* 0x3fd62d7d242e7820 */ /* 0x000fce0000400000 */
.L_x_13:
[----:B------:R-:W-:Y:S05]  /*10e0*/  BSYNC.RECONVERGENT B1 ;  /* 0x0000000000017941 */ /* 0x000fea0003800200 */
.L_x_12:
[----:B------:R-:W-:-:S07]  /*10f0*/  FMUL R46, R46, 1.0507010221481323242 ;  /* 0x3f867d5f2e2e7820 */ /* 0x000fce0000400000 */
.L_x_11:
[----:B------:R-:W0:Y:S02]  /*1100*/  LDCU UR4, c[0x0][0x3c0] ;  /* 0x00007800ff0477ac */ /* 0x000e240008000800 */
[----:B0-----:R-:W-:-:S06]  /*1110*/  UIADD3 UR4, UPT, UPT, UR4, -0x1, URZ ;  /* 0xffffffff04047890 */ /* 0x001fcc000fffe0ff */
[----:B------:R-:W-:-:S13]  /*1120*/  ISETP.GE.AND P1, PT, R3, UR4, PT ;  /* 0x0000000403007c0c */ /* 0x000fda000bf26270 */
[----:B------:R-:W-:Y:S01]  /*1130*/  @!P1 MOV R37, R25 ;  /* 0x0000001900259202 */ /* 0x000fe20000000f00 */
[----:B------:R-:W-:Y:S01]  /*1140*/  @!P1 IMAD.MOV.U32 R36, RZ, RZ, R24 ;  /* 0x000000ffff249224 */ /* 0x000fe200078e0018 */
[----:B------:R-:W-:Y:S01]  /*1150*/  @!P1 R2UR UR4, R14 ;  /* 0x000000000e0492ca */ /* 0x000fe200000e0000 */
[----:B------:R-:W0:Y:S01]  /*1160*/  @P1 LDC.64 R42, c[0x0][0x398] ;  /* 0x0000e600ff2a1b82 */ /* 0x000e220000000a00 */
[----:B------:R-:W-:Y:S01]  /*1170*/  @!P1 R2UR UR5, R15 ;  /* 0x000000000f0592ca */ /* 0x000fe200000e0000 */
[----:B------:R-:W-:-:S03]  /*1180*/  @!P1 IMAD.WIDE R36, R5, 0x4, R36 ;  /* 0x0000000405249825 */ /* 0x000fc600078e0224 */
[----:B------:R-:W-:-:S05]  /*1190*/  @!P1 IADD3 R48, P2, PT, R36, R30, RZ ;  /* 0x0000001e24309210 */ /* 0x000fca0007f5e0ff */
[----:B------:R-:W-:Y:S01]  /*11a0*/  @!P1 IMAD.X R49, R37, 0x1, R31, P2 ;  /* 0x0000000125319824 */ /* 0x000fe200010e061f */
[----:B------:R-:W-:-:S04]  /*11b0*/  IADD3 R36, P2, PT, R20, R32, RZ ;  /* 0x0000002014247210 */ /* 0x000fc80007f5e0ff */
[----:B------:R-:W5:Y:S01]  /*11c0*/  @!P1 LDG.E.CONSTANT R44, desc[UR4][R48.64] ;  /* 0x00000004302c9981 */ /* 0x000f62000c1e9900 */
[C---:B------:R-:W-:Y:S02]  /*11d0*/  R2UR UR4, R14.reuse ;  /* 0x000000000e0472ca */ /* 0x040fe400000e0000 */
[C---:B------:R-:W-:Y:S02]  /*11e0*/  R2UR UR5, R15.reuse ;  /* 0x000000000f0572ca */ /* 0x040fe400000e0000 */
[----:B------:R-:W-:Y:S02]  /*11f0*/  R2UR UR6, R14 ;  /* 0x000000000e0672ca */ /* 0x000fe400000e0000 */
[----:B------:R-:W-:Y:S02]  /*1200*/  R2UR UR7, R15 ;  /* 0x000000000f0772ca */ /* 0x000fe400000e0000 */
[----:B------:R-:W-:Y:S02]  /*1210*/  IADD3 R38, P3, PT, R26, R30, RZ ;  /* 0x0000001e1a267210 */ /* 0x000fe40007f7e0ff */
[----:B------:R-:W-:-:S03]  /*1220*/  IADD3.X R37, PT, PT, R21, R33, RZ, P2, !PT ;  /* 0x0000002115257210 */ /* 0x000fc600017fe4ff */
[----:B------:R-:W-:Y:S02]  /*1230*/  IMAD.X R39, R27, 0x1, R31, P3 ;  /* 0x000000011b277824 */ /* 0x000fe400018e061f */
[----:B0-----:R-:W-:Y:S01]  /*1240*/  @P1 IMAD.WIDE R42, R40, 0x4, R42 ;  /* 0x00000004282a1825 */ /* 0x001fe200078e022a */
[----:B------:R0:W2:Y:S04]  /*1250*/  LDG.E.CONSTANT R37, desc[UR4][R36.64] ;  /* 0x0000000424257981 */ /* 0x0000a8000c1e9900 */
[----:B------:R1:W3:Y:S01]  /*1260*/  LDG.E.CONSTANT R50, desc[UR6][R38.64] ;  /* 0x0000000626327981 */ /* 0x0002e2000c1e9900 */
[----:B------:R-:W-:Y:S02]  /*1270*/  @P1 R2UR UR6, R14 ;  /* 0x000000000e0612ca */ /* 0x000fe400000e0000 */
[----:B------:R-:W-:Y:S01]  /*1280*/  @P1 R2UR UR7, R15 ;  /* 0x000000000f0712ca */ /* 0x000fe200000e0000 */
[----:B------:R-:W-:Y:S01]  /*1290*/  FADD R47, -R0, 1 ;  /* 0x3f800000002f7421 */ /* 0x000fe20000000100 */
[----:B------:R4:W5:Y:S01]  /*12a0*/  LDG.E.CONSTANT R35, desc[UR4][R34.64+-0x4] ;  /* 0xfffffc0422237981 */ /* 0x000962000c1e9900 */
[----:B0-----:R-:W-:-:S02]  /*12b0*/  IADD3 R36, P2, PT, R22, R32, RZ ;  /* 0x0000002016247210 */ /* 0x001fc40007f5e0ff */
[----:B------:R-:W-:-:S08]  /*12c0*/  FMUL R48, R47, R0 ;  /* 0x000000002f307220 */ /* 0x000fd00000400000 */
[----:B------:R4:W5:Y:S01]  /*12d0*/  @P1 LDG.E.CONSTANT R44, desc[UR6][R42.64] ;  /* 0x000000062a2c1981 */ /* 0x000962000c1e9900 */
[----:B------:R-:W-:Y:S02]  /*12e0*/  R2UR UR6, R14 ;  /* 0x000000000e0672ca */ /* 0x000fe400000e0000 */
[----:B------:R-:W-:Y:S02]  /*12f0*/  R2UR UR7, R15 ;  /* 0x000000000f0772ca */ /* 0x000fe400000e0000 */
[----:B-1----:R-:W-:-:S05]  /*1300*/  IADD3 R38, P1, PT, R18, R28, RZ ;  /* 0x0000001c12267210 */ /* 0x002fca0007f3e0ff */
[----:B------:R-:W-:Y:S02]  /*1310*/  IMAD.X R39, R19, 0x1, R29, P1 ;  /* 0x0000000113277824 */ /* 0x000fe400008e061d */
[----:B--2--5:R-:W-:Y:S01]  /*1320*/  FFMA R49, R46, R13, -R37 ;  /* 0x0000000d2e317223 */ /* 0x024fe20000000825 */
[----:B------:R-:W-:-:S03]  /*1330*/  IADD3.X R37, PT, PT, R23, R33, RZ, P2, !PT ;  /* 0x0000002117257210 */ /* 0x000fc600017fe4ff */
[C---:B---3--:R-:W-:Y:S01]  /*1340*/  FMUL R49, R50.reuse, R49 ;  /* 0x0000003132317220 */ /* 0x048fe20000400000 */
[----:B------:R-:W-:-:S03]  /*1350*/  FMUL R47, R50, R47 ;  /* 0x0000002f322f7220 */ /* 0x000fc60000400000 */
[----:B------:R-:W-:Y:S02]  /*1360*/  FMUL R48, R49, R48 ;  /* 0x0000003031307220 */ /* 0x000fe40000400000 */
[----:B------:R4:W-:Y:S02]  /*1370*/  STG.E desc[UR4][R36.64], R47 ;  /* 0x0000002f24007986 */ /* 0x0009e4000c101904 */
[----:B------:R-:W-:Y:S02]  /*1380*/  FADD R7, R48, R7 ;  /* 0x0000000730077221 */ /* 0x000fe40000000000 */
[----:B------:R4:W-:Y:S01]  /*1390*/  STG.E desc[UR6][R38.64+0x4], R48 ;  /* 0x0000043026007986 */ /* 0x0009e2000c101906 */
[----:B------:R-:W-:Y:S05]  /*13a0*/  @!P0 BRA `(.L_x_14) ;  /* 0x0000000000248947 */ /* 0x000fea0003800000 */
[----:B------:R-:W-:-:S13]  /*13b0*/  ISETP.NE.AND P0, PT, R45, 0x2, PT ;  /* 0x000000022d00780c */ /* 0x000fda0003f05270 */
[----:B------:R-:W-:Y:S05]  /*13c0*/  @!P0 BRA `(.L_x_15) ;  /* 0x0000000000148947 */ /* 0x000fea0003800000 */
[----:B------:R-:W-:Y:S01]  /*13d0*/  ISETP.NE.AND P0, PT, R45, 0x1, PT ;  /* 0x000000012d00780c */ /* 0x000fe20003f05270 */
[----:B----4-:R-:W-:-:S12]  /*13e0*/  HFMA2 R43, -RZ, RZ, 1.875, 0 ;  /* 0x3f800000ff2b7431 */ /* 0x010fd800000001ff */
[----:B------:R-:W-:Y:S05]  /*13f0*/  @P0 BRA `(.L_x_16) ;  /* 0x00000000001c0947 */ /* 0x000fea0003800000 */
[----:B------:R-:W-:Y:S01]  /*1400*/  FFMA R43, -R46, R46, 1 ;  /* 0x3f8000002e2b7423 */ /* 0x000fe2000000012e */
[----:B------:R-:W-:Y:S06]  /*1410*/  BRA `(.L_x_16) ;  /* 0x0000000000147947 */ /* 0x000fec0003800000 */
.L_x_15:
[----:B----4-:R-:W-:Y:S01]  /*1420*/  FSET.BF.GT.AND R43, R46, RZ, PT ;  /* 0x000000ff2e2b720a */ /* 0x010fe20003804000 */
[----:B------:R-:W-:Y:S06]  /*1430*/  BRA `(.L_x_16) ;  /* 0x00000000000c7947 */ /* 0x000fec0003800000 */
.L_x_14:
[C---:B----4-:R-:W-:Y:S01]  /*1440*/  FADD R43, R46.reuse, 1.7580993175506591797 ;  /* 0x3fe109662e2b7421 */ /* 0x050fe20000000000 */
[----:B------:R-:W-:-:S04]  /*1450*/  FSETP.GT.AND P0, PT, R46, RZ, PT ;  /* 0x000000ff2e00720b */ /* 0x000fc80003f04000 */
[----:B------:R-:W-:-:S09]  /*1460*/  FSEL R43, R43, 1.0507010221481323242, !P0 ;  /* 0x3f867d5f2b2b7808 */ /* 0x000fd20004000000 */
.L_x_16:
[----:B------:R-:W-:Y:S01]  /*1470*/  VIADD R34, R2, 0x1800000 ;  /* 0x0180000002227836 */ /* 0x000fe20000000000 */
[----:B------:R-:W-:Y:S04]  /*1480*/  BSSY.RECONVERGENT B1, `(.L_x_17) ;  /* 0x000000d000017945 */ /* 0x000fe80003800200 */
[----:B------:R-:W-:-:S04]  /*1490*/  LOP3.LUT R34, R34, 0x7f800000, RZ, 0xc0, !PT ;  /* 0x7f80000022227812 */ /* 0x000fc800078ec0ff */
[----:B------:R-:W-:-:S13]  /*14a0*/  ISETP.GT.U32.AND P0, PT, R34, 0x1ffffff, PT ;  /* 0x01ffffff2200780c */ /* 0x000fda0003f04070 */
[----:B------:R-:W-:Y:S05]  /*14b0*/  @P0 BRA `(.L_x_18) ;  /* 0x0000000000140947 */ /* 0x000fea0003800000 */
[----:B------:R-:W-:Y:S02]  /*14c0*/  MOV R36, R2 ;  /* 0x0000000200247202 */ /* 0x000fe40000000f00 */
[----:B------:R-:W-:-:S07]  /*14d0*/  MOV R42, 0x14f0 ;  /* 0x000014f0002a7802 */ /* 0x000fce0000000f00 */
[----:B------:R-:W-:Y:S05]  /*14e0*/  CALL.REL.NOINC `($__internal_0_$__cuda_sm20_rcp_rn_f32_slowpath) ;  /* 0x0000000000bc7944 */ /* 0x000fea0003c00000 */
[----:B------:R-:W-:Y:S01]  /*14f0*/  IMAD.MOV.U32 R34, RZ, RZ, R45 ;  /* 0x000000ffff227224 */ /* 0x000fe200078e002d */
[----:B------:R-:W-:Y:S06]  /*1500*/  BRA `(.L_x_19) ;  /* 0x0000000000107947 */ /* 0x000fec0003800000 */
.L_x_18:
[----:B------:R-:W0:Y:S02]  /*1510*/  MUFU.RCP R37, R2 ;  /* 0x0000000200257308 */ /* 0x000e240000001000 */
[----:B0-----:R-:W-:-:S04]  /*1520*/  FFMA R34, R2, R37, -1 ;  /* 0xbf80000002227423 */ /* 0x001fc80000000025 */
[----:B------:R-:W-:-:S04]  /*1530*/  FADD.FTZ R34, -R34, -RZ ;  /* 0x800000ff22227221 */ /* 0x000fc80000010100 */
[----:B------:R-:W-:-:S07]  /*1540*/  FFMA R34, R37, R34, R37 ;  /* 0x0000002225227223 */ /* 0x000fce0000000025 */
.L_x_19:
[----:B------:R-:W-:Y:S05]  /*1550*/  BSYNC.RECONVERGENT B1 ;  /* 0x0000000000017941 */ /* 0x000fea0003800200 */
.L_x_17:
[----:B------:R-:W-:Y:S01]  /*1560*/  FMUL R43, R43, R0 ;  /* 0x000000002b2b7220 */ /* 0x000fe20000400000 */
[----:B------:R-:W-:Y:S01]  /*1570*/  FMUL R50, R50, R13 ;  /* 0x0000000d32327220 */ /* 0x000fe20000400000 */
[----:B------:R-:W-:Y:S01]  /*1580*/  IADD3 R4, PT, PT, R4, 0x1, RZ ;  /* 0x0000000104047810 */ /* 0x000fe20007ffe0ff */
[----:B------:R-:W-:Y:S01]  /*1590*/  FADD R44, -R35, R44 ;  /* 0x0000002c232c7221 */ /* 0x000fe20000000100 */
[----:B------:R-:W-:Y:S01]  /*15a0*/  R2UR UR4, R14 ;  /* 0x000000000e0472ca */ /* 0x000fe200000e0000 */
[----:B------:R-:W-:Y:S01]  /*15b0*/  FFMA R43, R43, R50, R10 ;  /* 0x000000322b2b7223 */ /* 0x000fe2000000000a */
[----:B------:R-:W-:Y:S01]  /*15c0*/  R2UR UR5, R15 ;  /* 0x000000000f0572ca */ /* 0x000fe200000e0000 */
[----:B------:R-:W-:Y:S01]  /*15d0*/  FADD R0, -R34, 1 ;  /* 0x3f80000022007421 */ /* 0x000fe20000000100 */
[----:B------:R-:W-:Y:S01]  /*15e0*/  R2UR UR6, R14 ;  /* 0x000000000e0672ca */ /* 0x000fe200000e0000 */
[----:B------:R-:W-:Y:S01]  /*15f0*/  FMUL R44, R43, R44 ;  /* 0x0000002c2b2c7220 */ /* 0x000fe20000400000 */
[----:B------:R-:W-:Y:S01]  /*1600*/  R2UR UR7, R15 ;  /* 0x000000000f0772ca */ /* 0x000fe200000e0000 */
[----:B------:R-:W-:Y:S01]  /*1610*/  FMUL R37, R0, R34 ;  /* 0x0000002200257220 */ /* 0x000fe20000400000 */
[----:B------:R-:W-:Y:S01]  /*1620*/  ISETP.NE.AND P0, PT, R4, RZ, PT ;  /* 0x000000ff0400720c */ /* 0x000fe20003f05270 */
[C---:B------:R-:W-:Y:S01]  /*1630*/  FMUL R35, R43.reuse, R0 ;  /* 0x000000002b237220 */ /* 0x040fe20000400000 */
[----:B------:R-:W-:Y:S01]  /*1640*/  FMUL R10, R43, R34 ;  /* 0x000000222b0a7220 */ /* 0x000fe20000400000 */
[----:B------:R-:W-:Y:S01]  /*1650*/  FMUL R37, R44, R37 ;  /* 0x000000252c257220 */ /* 0x000fe20000400000 */
[----:B------:R-:W-:-:S02]  /*1660*/  VIADD R3, R3, 0x1 ;  /* 0x0000000103037836 */ /* 0x000fc40000000000 */
[----:B------:R-:W-:Y:S01]  /*1670*/  IMAD.WIDE R32, R6, 0x4, R32 ;  /* 0x0000000406207825 */ /* 0x000fe200078e0220 */
[----:B------:R0:W-:Y:S03]  /*1680*/  STG.E desc[UR4][R38.64+-0x4], R35 ;  /* 0xfffffc2326007986 */ /* 0x0001e6000c101904 */
[----:B------:R-:W-:Y:S01]  /*1690*/  FADD R9, R37, R9 ;  /* 0x0000000925097221 */ /* 0x000fe20000000000 */
[----:B------:R-:W-:Y:S01]  /*16a0*/  IMAD.WIDE R28, R8, 0x4, R28 ;  /* 0x00000004081c7825 */ /* 0x000fe200078e021c */
[----:B------:R0:W-:Y:S03]  /*16b0*/  STG.E desc[UR6][R38.64], R37 ;  /* 0x0000002526007986 */ /* 0x0001e6000c101906 */
[----:B------:R-:W-:Y:S01]  /*16c0*/  IMAD.WIDE R30, R5, 0x4, R30 ;  /* 0x00000004051e7825 */ /* 0x000fe200078e021e */
[----:B------:R-:W-:Y:S06]  /*16d0*/  @P0 BRA `(.L_x_20) ;  /* 0xfffffff400200947 */ /* 0x000fec000383ffff */
[----:B------:R-:W-:Y:S05]  /*16e0*/  BSYNC.RECONVERGENT B0 ;  /* 0x0000000000007941 */ /* 0x000fea0003800200 */
.L_x_5:
[----:B------:R-:W1:Y:S01]  /*16f0*/  LDC.64 R2, c[0x0][0x3e0] ;  /* 0x0000f800ff027b82 */ /* 0x000e620000000a00 */
[C---:B------:R-:W-:Y:S02]  /*1700*/  R2UR UR4, R14.reuse ;  /* 0x000000000e0472ca */ /* 0x040fe400000e0000 */
[C---:B------:R-:W-:Y:S02]  /*1710*/  R2UR UR5, R15.reuse ;  /* 0x000000000f0572ca */ /* 0x040fe400000e0000 */
[C---:B------:R-:W-:Y:S02]  /*1720*/  R2UR UR6, R14.reuse ;  /* 0x000000000e0672ca */ /* 0x040fe400000e0000 */
[C---:B------:R-:W-:Y:S01]  /*1730*/  R2UR UR7, R15.reuse ;  /* 0x000000000f0772ca */ /* 0x040fe200000e0000 */
[----:B-----5:R-:W2:Y:S01]  /*1740*/  LDC.64 R12, c[0x0][0x3e8] ;  /* 0x0000fa00ff0c7b82 */ /* 0x020ea20000000a00 */
[----:B------:R-:W-:Y:S02]  /*1750*/  R2UR UR8, R14 ;  /* 0x000000000e0872ca */ /* 0x000fe400000e0000 */
[----:B------:R-:W-:Y:S01]  /*1760*/  R2UR UR9, R15 ;  /* 0x000000000f0972ca */ /* 0x000fe200000e0000 */
[----:B-1----:R-:W-:-:S05]  /*1770*/  IMAD.WIDE R2, R40, 0x4, R2 ;  /* 0x0000000428027825 */ /* 0x002fca00078e0202 */
[----:B------:R-:W-:Y:S01]  /*1780*/  STG.E desc[UR4][R2.64], R9 ;  /* 0x0000000902007986 */ /* 0x000fe2000c101904 */
[----:B------:R-:W-:-:S04]  /*1790*/  IMAD.WIDE R4, R41, 0x4, R2 ;  /* 0x0000000429047825 */ /* 0x000fc800078e0202 */
[----:B--2---:R-:W-:Y:S01]  /*17a0*/  IMAD.WIDE R40, R40, 0x4, R12 ;  /* 0x0000000428287825 */ /* 0x004fe200078e020c */
[----:B------:R-:W-:Y:S04]  /*17b0*/  STG.E desc[UR6][R4.64], R7 ;  /* 0x0000000704007986 */ /* 0x000fe8000c101906 */
[----:B------:R-:W-:Y:S01]  /*17c0*/  STG.E desc[UR8][R40.64], R10 ;  /* 0x0000000a28007986 */ /* 0x000fe2000c101908 */
[----:B------:R-:W-:Y:S05]  /*17d0*/  EXIT ;  /* 0x000000000000794d */ /* 0x000fea0003800000 */
        .weak           $__internal_0_$__cuda_sm20_rcp_rn_f32_slowpath
        .type           $__internal_0_$__cuda_sm20_rcp_rn_f32_slowpath,@function
        .size           $__internal_0_$__cuda_sm20_rcp_rn_f32_slowpath,(.L_x_232 - $__internal_0_$__cuda_sm20_rcp_rn_f32_slowpath)
$__internal_0_$__cuda_sm20_rcp_rn_f32_slowpath:
[----:B------:R-:W-:Y:S01]  /*17e0*/  SHF.L.U32 R45, R36, 0x1, RZ ;  /* 0x00000001242d7819 */ /* 0x000fe200000006ff */
[----:B------:R-:W-:Y:S03]  /*17f0*/  BSSY.RECONVERGENT B2, `(.L_x_21) ;  /* 0x0000030000027945 */ /* 0x000fe60003800200 */
[----:B------:R-:W-:-:S04]  /*1800*/  SHF.R.U32.HI R45, RZ, 0x18, R45 ;  /* 0x00000018ff2d7819 */ /* 0x000fc8000001162d */
[----:B------:R-:W-:-:S13]  /*1810*/  ISETP.NE.U32.AND P0, PT, R45, RZ, PT ;  /* 0x000000ff2d00720c */ /* 0x000fda0003f05070 */
[----:B------:R-:W-:Y:S05]  /*1820*/  @P0 BRA `(.L_x_22) ;  /* 0x0000000000280947 */ /* 0x000fea0003800000 */
[----:B------:R-:W-:-:S05]  /*1830*/  IMAD.SHL.U32 R37, R36, 0x2, RZ ;  /* 0x0000000224257824 */ /* 0x000fca00078e00ff */
[----:B------:R-:W-:-:S13]  /*1840*/  ISETP.NE.AND P0, PT, R37, RZ, PT ;  /* 0x000000ff2500720c */ /* 0x000fda0003f05270 */
[----:B------:R-:W-:Y:S01]  /*1850*/  @P0 FFMA R48, R36, 1.84467440737095516160e+19, RZ ;  /* 0x5f80000024300823 */ /* 0x000fe200000000ff */
[----:B------:R-:W-:Y:S08]  /*1860*/  @!P0 MUFU.RCP R45, R36 ;  /* 0x00000024002d8308 */ /* 0x000ff00000001000 */
[----:B------:R-:W0:Y:S02]  /*1870*/  @P0 MUFU.RCP R37, R48 ;  /* 0x0000003000250308 */ /* 0x000e240000001000 */
[----:B0-----:R-:W-:-:S04]  /*1880*/  @P0 FFMA R49, R48, R37, -1 ;  /* 0xbf80000030310423 */ /* 0x001fc80000000025 */
[----:B------:R-:W-:-:S04]  /*1890*/  @P0 FADD.FTZ R52, -R49, -RZ ;  /* 0x800000ff31340221 */ /* 0x000fc80000010100 */
[----:B------:R-:W-:-:S04]  /*18a0*/  @P0 FFMA R37, R37, R52, R37 ;  /* 0x0000003425250223 */ /* 0x000fc80000000025 */
[----:B------:R-:W-:Y:S01]  /*18b0*/  @P0 FFMA R45, R37, 1.84467440737095516160e+19, RZ ;  /* 0x5f800000252d0823 */ /* 0x000fe200000000ff */
[----:B------:R-:W-:Y:S06]  /*18c0*/  BRA `(.L_x_23) ;  /* 0x0000000000887947 */ /* 0x000fec0003800000 */
.L_x_22:
[----:B------:R-:W-:-:S04]  /*18d0*/  IADD3 R37, PT, PT, R45, -0xfd, RZ ;  /* 0xffffff032d257810 */ /* 0x000fc80007ffe0ff */
[----:B------:R-:W-:-:S13]  /*18e0*/  ISETP.GT.U32.AND P0, PT, R37, 0x1, PT ;  /* 0x000000012500780c */ /* 0x000fda0003f04070 */
[----:B------:R-:W-:Y:S05]  /*18f0*/  @P0 BRA `(.L_x_24) ;  /* 0x0000000000780947 */ /* 0x000fea0003800000 */
[----:B------:R-:W-:Y:S02]  /*1900*/  LOP3.LUT R48, R36, 0x7fffff, RZ, 0xc0, !PT ;  /* 0x007fffff24307812 */ /* 0x000fe400078ec0ff */
[----:B------:R-:W-:Y:S02]  /*1910*/  IADD3 R45, PT, PT, R45, -0xfc, RZ ;  /* 0xffffff042d2d7810 */ /* 0x000fe40007ffe0ff */
[----:B------:R-:W-:-:S04]  /*1920*/  LOP3.LUT R51, R48, 0x3f800000, RZ, 0xfc, !PT ;  /* 0x3f80000030337812 */ /* 0x000fc800078efcff */
[----:B------:R-:W0:Y:S02]  /*1930*/  MUFU.RCP R48, R51 ;  /* 0x0000003300307308 */ /* 0x000e240000001000 */
[----:B0-----:R-:W-:-:S04]  /*1940*/  FFMA R49, R51, R48, -1 ;  /* 0xbf80000033317423 */ /* 0x001fc80000000030 */
[----:B------:R-:W-:-:S04]  /*1950*/  FADD.FTZ R53, -R49, -RZ ;  /* 0x800000ff31357221 */ /* 0x000fc80000010100 */
[CCC-:B------:R-:W-:Y:S01]  /*1960*/  FFMA.RM R49, R48.reuse, R53.reuse, R48.reuse ;  /* 0x0000003530317223 */ /* 0x1c0fe20000004030 */
[----:B------:R-:W-:Y:S01]  /*1970*/  FFMA.RP R52, R48, R53, R48 ;  /* 0x0000003530347223 */ /* 0x000fe20000008030 */
[----:B------:R-:W-:-:S03]  /*1980*/  IMAD.MOV.U32 R53, RZ, RZ, 0x3 ;  /* 0x00000003ff357424 */ /* 0x000fc600078e00ff */
[C---:B------:R-:W-:Y:S02]  /*1990*/  LOP3.LUT R48, R49.reuse, 0x7fffff, RZ, 0xc0, !PT ;  /* 0x007fffff31307812 */ /* 0x040fe400078ec0ff */
[----:B------:R-:W-:Y:S02]  /*19a0*/  FSETP.NEU.FTZ.AND P0, PT, R49, R52, PT ;  /* 0x000000343100720b */ /* 0x000fe40003f1d000 */
[----:B------:R-:W-:Y:S02]  /*19b0*/  SHF.L.U32 R53, R53, R37, RZ ;  /* 0x0000002535357219 */ /* 0x000fe400000006ff */
[----:B------:R-:W-:Y:S02]  /*19c0*/  LOP3.LUT R48, R48, 0x800000, RZ, 0xfc, !PT ;  /* 0x0080000030307812 */ /* 0x000fe400078efcff */
[----:B------:R-:W-:Y:S02]  /*19d0*/  SEL R49, RZ, 0xffffffff, !P0 ;  /* 0xffffffffff317807 */ /* 0x000fe40004000000 */
[----:B------:R-:W-:-:S02]  /*19e0*/  LOP3.LUT R52, R53, R48, RZ, 0xc0, !PT ;  /* 0x0000003035347212 */ /* 0x000fc400078ec0ff */
[----:B------:R-:W-:Y:S02]  /*19f0*/  IADD3 R49, PT, PT, -R49, RZ, RZ ;  /* 0x000000ff31317210 */ /* 0x000fe40007ffe1ff */
[-C--:B------:R-:W-:Y:S02]  /*1a00*/  SHF.R.U32.HI R52, RZ, R37.reuse, R52 ;  /* 0x00000025ff347219 */ /* 0x080fe40000011634 */
[--C-:B------:R-:W-:Y:S02]  /*1a10*/  LOP3.LUT P1, RZ, R49, R37, R48.reuse, 0xf8, !PT ;  /* 0x0000002531ff7212 */ /* 0x100fe4000782f830 */
[C---:B------:R-:W-:Y:S02]  /*1a20*/  LOP3.LUT P0, RZ, R52.reuse, 0x1, RZ, 0xc0, !PT ;  /* 0x0000000134ff7812 */ /* 0x040fe4000780c0ff */
[----:B------:R-:W-:Y:S02]  /*1a30*/  LOP3.LUT P2, RZ, R52, 0x2, RZ, 0xc0, !PT ;  /* 0x0000000234ff7812 */ /* 0x000fe4000784c0ff */
[----:B------:R-:W-:-:S02]  /*1a40*/  SHF.R.U32.HI R45, RZ, R45, R48 ;  /* 0x0000002dff2d7219 */ /* 0x000fc40000011630 */
[----:B------:R-:W-:Y:S02]  /*1a50*/  PLOP3.LUT P0, PT, P0, P1, P2, 0xe0, 0x0 ;  /* 0x000000000000781c */ /* 0x000fe40000703c20 */
[----:B------:R-:W-:Y:S02]  /*1a60*/  LOP3.LUT P1, RZ, R36, 0x7fffff, RZ, 0xc0, !PT ;  /* 0x007fffff24ff7812 */ /* 0x000fe4000782c0ff */
[----:B------:R-:W-:-:S05]  /*1a70*/  SEL R37, RZ, 0x1, !P0 ;  /* 0x00000001ff257807 */ /* 0x000fca0004000000 */
[----:B------:R-:W-:-:S05]  /*1a80*/  IMAD.MOV R37, RZ, RZ, -R37 ;  /* 0x000000ffff257224 */ /* 0x000fca00078e0a25 */
[----:B------:R-:W-:-:S13]  /*1a90*/  ISETP.GE.AND P0, PT, R37, RZ, PT ;  /* 0x000000ff2500720c */ /* 0x000fda0003f06270 */
[----:B------:R-:W-:-:S05]  /*1aa0*/  @!P0 VIADD R45, R45, 0x1 ;  /* 0x000000012d2d8836 */ /* 0x000fca0000000000 */
[----:B------:R-:W-:-:S04]  /*1ab0*/  @!P1 SHF.L.U32 R45, R45, 0x1, RZ ;  /* 0x000000012d2d9819 */ /* 0x000fc800000006ff */
[----:B------:R-:W-:Y:S01]  /*1ac0*/  LOP3.LUT R45, R45, 0x80000000, R36, 0xf8, !PT ;  /* 0x800000002d2d7812 */ /* 0x000fe200078ef824 */
[----:B------:R-:W-:Y:S06]  /*1ad0*/  BRA `(.L_x_23) ;  /* 0x0000000000047947 */ /* 0x000fec0003800000 */
.L_x_24:
[----:B------:R0:W1:Y:S02]  /*1ae0*/  MUFU.RCP R45, R36 ;  /* 0x00000024002d7308 */ /* 0x0000640000001000 */
.L_x_23:
[----:B------:R-:W-:Y:S05]  /*1af0*/  BSYNC.RECONVERGENT B2 ;  /* 0x0000000000027941 */ /* 0x000fea0003800200 */
.L_x_21:
[----:B------:R-:W-:Y:S02]  /*1b00*/  HFMA2 R37, -RZ, RZ, 0, 0 ;  /* 0x00000000ff257431 */ /* 0x000fe400000001ff */
[----:B0-----:R-:W-:-:S04]  /*1b10*/  IMAD.MOV.U32 R36, RZ, RZ, R42 ;  /* 0x000000ffff247224 */ /* 0x001fc800078e002a */
[----:B-1----:R-:W-:Y:S05]  /*1b20*/  RET.REL.NODEC R36 `(sru_bi_bwd) ;  /* 0xffffffe424347950 */ /* 0x002fea0003c3ffff */
.L_x_25:
[----:B------:R-:W-:-:S00]  /*1b30*/  BRA `(.L_x_25) ;  /* 0xfffffffc00fc7947 */ /* 0x000fc0000383ffff */
[----:B------:R-:W-:-:S00]  /*1b40*/  NOP ;  /* 0x0000000000007918 */ /* 0x000fc00000000000 */
        /* <DEDUP_REMOVED lines=11> */
.L_x_232:


//--------------------- .text.sru_bi_fwd          --------------------------
	.section	.text.sru_bi_fwd,"ax",@progbits
	.align	128
        .global         sru_bi_fwd
        .type           sru_bi_fwd,@function
        .size           sru_bi_fwd,(.L_x_233 - sru_bi_fwd)
        .other          sru_bi_fwd,@"STO_CUDA_ENTRY STV_DEFAULT"
sru_bi_fwd:
.text.sru_bi_fwd:
        /* <DEDUP_REMOVED lines=9> */
[----:B------:R-:W-:Y:S02]  /*0090*/  HFMA2 R12, -RZ, RZ, 0, 5.9604644775390625e-08 ;  /* 0x00000001ff0c7431 */ /* 0x000fe400000001ff */
[----:B------:R-:W-:Y:S01]  /*00a0*/  IMAD.MOV.U32 R8, RZ, RZ, 0x9a ;  /* 0x0000009aff087424 */ /* 0x000fe200078e00ff */
[----:B------:R2:W3:Y:S01]  /*00b0*/  LDC.64 R2, c[0x4][R0] ;  /* 0x0100000000027b82 */ /* 0x0004e20000000a00 */
[----:B------:R-:W4:Y:S01]  /*00c0*/  LDCU.64 UR6, c[0x4][0x30] ;  /* 0x01000600ff0677ac */ /* 0x000f220008000a00 */
[----:B------:R-:W-:Y:S01]  /*00d0*/  MOV R13, RZ ;  /* 0x000000ff000d7202 */ /* 0x000fe20000000f00 */
[----:B------:R-:W5:Y:S01]  /*00e0*/  LDCU.64 UR8, c[0x4][0x18] ;  /* 0x01000300ff0877ac */ /* 0x000f620008000a00 */
[----:B-1----:R-:W-:Y:S02]  /*00f0*/  MOV R4, UR4 ;  /* 0x0000000400047c02 */ /* 0x002fe40008000f00 */
[----:B------:R-:W-:-:S02]  /*0100*/  MOV R5, UR5 ;  /* 0x0000000500057c02 */ /* 0x000fc40008000f00 */
[----:B----4-:R-:W-:Y:S02]  /*0110*/  MOV R6, UR6 ;  /* 0x0000000600067c02 */ /* 0x010fe40008000f00 */
[----:B------:R-:W-:Y:S02]  /*0120*/  MOV R7, UR7 ;  /* 0x0000000700077c02 */ /* 0x000fe40008000f00 */
[----:B-----5:R-:W-:Y:S02]  /*0130*/  MOV R10, UR8 ;  /* 0x00000008000a7c02 */ /* 0x020fe40008000f00 */
[----:B--2---:R-:W-:-:S07]  /*0140*/  MOV R11, UR9 ;  /* 0x00000009000b7c02 */ /* 0x004fce0008000f00 */
[----:B------:R-:W-:-:S07]  /*0150*/  LEPC R20, `(.L_x_26) ;  /* 0x000000001014794e */ /* 0x000fce0000000000 */
[----:B0--3--:R-:W-:Y:S05]  /*0160*/  CALL.ABS.NOINC R2 ;  /* 0x0000000002007343 */ /* 0x009fea0003c00000 */
.L_x_26:
[----:B------:R-:W1:Y:S02]  /*0170*/  LDCU UR4, c[0x0][0x3b4] ;  /* 0x00007680ff0477ac */ /* 0x000e640008000800 */
[----:B-1----:R-:W-:-:S04]  /*0180*/  UIADD3 UR4, UPT, UPT, UR4, -0x3, URZ ;  /* 0xfffffffd04047890 */ /* 0x002fc8000fffe0ff */
[----:B------:R-:W-:-:S09]  /*0190*/  UISETP.GE.U32.AND UP0, UPT, UR4, 0x2, UPT ;  /* 0x000000020400788c */ /* 0x000fd2000bf06070 */
[----:B------:R-:W-:Y:S05]  /*01a0*/  BRA.U !UP0, `(.L_x_27) ;  /* 0x0000000108407547 */ /* 0x000fea000b800000 */
[----:B------:R-:W-:Y:S01]  /*01b0*/  MOV R0, 0x0 ;  /* 0x0000000000007802 */ /* 0x000fe20000000f00 */
[----:B------:R-:W1:Y:S01]  /*01c0*/  LDCU.64 UR4, c[0x4][0x40] ;  /* 0x01000800ff0477ac */ /* 0x000e620008000a00 */
[----:B------:R-:W-:Y:S01]  /*01d0*/  HFMA2 R8, -RZ, RZ, 0, 9.238719940185546875e-06 ;  /* 0x0000009bff087431 */ /* 0x000fe200000001ff */
[----:B------:R-:W-:Y:S01]  /*01e0*/  MOV R12, 0x1 ;  /* 0x00000001000c7802 */ /* 0x000fe20000000f00 */
[----:B------:R2:W3:Y:S01]  /*01f0*/  LDC.64 R2, c[0x4][R0] ;  /* 0x0100000000027b82 */ /* 0x0004e20000000a00 */
[----:B------:R-:W4:Y:S01]  /*0200*/  LDCU.64 UR6, c[0x4][0x30] ;  /* 0x01000600ff0677ac */ /* 0x000f220008000a00 */
[----:B------:R-:W-:Y:S01]  /*0210*/  HFMA2 R13, -RZ, RZ, 0, 0 ;  /* 0x00000000ff0d7431 */ /* 0x000fe200000001ff */
[----:B------:R-:W5:Y:S01]  /*0220*/  LDCU.64 UR8, c[0x4][0x18] ;  /* 0x01000300ff0877ac */ /* 0x000f620008000a00 */
[----:B-1----:R-:W-:Y:S02]  /*0230*/  MOV R4, UR4 ;  /* 0x0000000400047c02 */ /* 0x002fe40008000f00 */
[----:B------:R-:W-:-:S02]  /*0240*/  MOV R5, UR5 ;  /* 0x0000000500057c02 */ /* 0x000fc40008000f00 */
[----:B----4-:R-:W-:Y:S02]  /*0250*/  MOV R6, UR6 ;  /* 0x0000000600067c02 */ /* 0x010fe40008000f00 */
[----:B------:R-:W-:Y:S01]  /*0260*/  MOV R7, UR7 ;  /* 0x0000000700077c02 */ /* 0x000fe20008000f00 */
[----:B-----5:R-:W-:Y:S01]  /*0270*/  IMAD.U32 R10, RZ, RZ, UR8 ;  /* 0x00000008ff0a7e24 */ /* 0x020fe2000f8e00ff */
[----:B--2---:R-:W-:-:S07]  /*0280*/  MOV R11, UR9 ;  /* 0x00000009000b7c02 */ /* 0x004fce0008000f00 */
[----:B------:R-:W-:-:S07]  /*0290*/  LEPC R20, `(.L_x_27) ;  /* 0x000000001014794e */ /* 0x000fce0000000000 */
[----:B0--3--:R-:W-:Y:S05]  /*02a0*/  CALL.ABS.NOINC R2 ;  /* 0x0000000002007343 */ /* 0x009fea0003c00000 */
.L_x_27:
[----:B------:R-:W1:Y:S01]  /*02b0*/  S2R R2, SR_TID.X ;  /* 0x0000000000027919 */ /* 0x000e620000002100 */
[----:B------:R-:W2:Y:S01]  /*02c0*/  LDC R18, c[0x0][0x3b0] ;  /* 0x0000ec00ff127b82 */ /* 0x000ea20000000800 */
[----:B------:R-:W2:Y:S07]  /*02d0*/  LDCU UR5, c[0x0][0x3ac] ;  /* 0x00007580ff0577ac */ /* 0x000eae0008000800 */
[----:B------:R-:W1:Y:S08]  /*02e0*/  S2UR UR4, SR_CTAID.X ;  /* 0x00000000000479c3 */ /* 0x000e700000002500 */
[----:B------:R-:W1:Y:S01]  /*02f0*/  LDC R29, c[0x0][0x360] ;  /* 0x0000d800ff1d7b82 */ /* 0x000e620000000800 */
[----:B--2---:R-:W-:-:S05]  /*0300*/  IMAD R0, R18, UR5, RZ ;  /* 0x0000000512007c24 */ /* 0x004fca000f8e02ff */
[----:B------:R-:W-:Y:S01]  /*0310*/  SHF.L.U32 R0, R0, 0x1, RZ ;  /* 0x0000000100007819 */ /* 0x000fe200000006ff */
[----:B-1----:R-:W-:-:S05]  /*0320*/  IMAD R29, R29, UR4, R2 ;  /* 0x000000041d1d7c24 */ /* 0x002fca000f8e0202 */
[----:B------:R-:W-:-:S13]  /*0330*/  ISETP.GE.AND P0, PT, R29, R0, PT ;  /* 0x000000001d00720c */ /* 0x000fda0003f06270 */
[----:B------:R-:W-:Y:S05]  /*0340*/  @P0 EXIT ;  /* 0x000000000000094d */ /* 0x000fea0003800000 */
[----:B------:R-:W-:Y:S01]  /*0350*/  SHF.L.U32 R7, R18, 0x1, RZ ;  /* 0x0000000112077819 */ /* 0x000fe200000006ff */
[----:B------:R-:W1:Y:S01]  /*0360*/  LDCU.64 UR4, c[0x0][0x3a0] ;  /* 0x00007400ff0477ac */ /* 0x000e620008000a00 */
[----:B------:R-:W2:Y:S01]  /*0370*/  LDC.64 R8, c[0x0][0x358] ;  /* 0x0000d600ff087b82 */ /* 0x000ea20000000a00 */
[----:B------:R-:W-:Y:S01]  /*0380*/  IABS R15, R29 ;  /* 0x0000001d000f7213 */ /* 0x000fe20000000000 */
[----:B------:R-:W-:Y:S01]  /*0390*/  HFMA2 R14, -RZ, RZ, 1.875, 0 ;  /* 0x3f800000ff0e7431 */ /* 0x000fe200000001ff */
[-C--:B------:R-:W-:Y:S02]  /*03a0*/  IABS R6, R7.reuse ;  /* 0x0000000700067213 */ /* 0x080fe40000000000 */
[----:B------:R-:W-:Y:S02]  /*03b0*/  IABS R10, R7 ;  /* 0x00000007000a7213 */ /* 0x000fe40000000000 */
[----:B------:R-:W3:Y:S01]  /*03c0*/  I2F.RP R4, R6 ;  /* 0x0000000600047306 */ /* 0x000ee20000209400 */
[----:B------:R-:W4:Y:S01]  /*03d0*/  LDC R20, c[0x0][0x3a8] ;  /* 0x0000ea00ff147b82 */ /* 0x000f220000000800 */
[----:B-1----:R-:W-:-:S04]  /*03e0*/  ISETP.NE.U32.AND P0, PT, RZ, UR4, PT ;  /* 0x00000004ff007c0c */ /* 0x002fc8000bf05070 */
[----:B------:R-:W-:Y:S02]  /*03f0*/  ISETP.NE.AND.EX P0, PT, RZ, UR5, PT, P0 ;  /* 0x00000005ff007c0c */ /* 0x000fe4000bf05300 */
[----:B---3--:R-:W1:Y:S01]  /*0400*/  MUFU.RCP R4, R4 ;  /* 0x0000000400047308 */ /* 0x008e620000001000 */
[----:B----4-:R-:W-:-:S10]  /*0410*/  ISETP.GE.AND P1, PT, R20, 0x1, PT ;  /* 0x000000011400780c */ /* 0x010fd40003f26270 */
[----:B--2---:R-:W-:Y:S02]  /*0420*/  @P0 R2UR UR4, R8 ;  /* 0x00000000080402ca */ /* 0x004fe400000e0000 */
[----:B------:R-:W-:Y:S01]  /*0430*/  @P0 R2UR UR5, R9 ;  /* 0x00000000090502ca */ /* 0x000fe200000e0000 */
[----:B-1----:R-:W-:-:S04]  /*0440*/  VIADD R2, R4, 0xffffffe ;  /* 0x0ffffffe04027836 */ /* 0x002fc80000000000 */
[----:B------:R1:W2:Y:S02]  /*0450*/  F2I.FTZ.U32.TRUNC.NTZ R3, R2 ;  /* 0x0000000200037305 */ /* 0x0002a4000021f000 */
[----:B-1----:R-:W-:Y:S02]  /*0460*/  MOV R2, RZ ;  /* 0x000000ff00027202 */ /* 0x002fe40000000f00 */
[----:B--2---:R-:W-:-:S05]  /*0470*/  IADD3 R5, PT, PT, RZ, -R3, RZ ;  /* 0x80000003ff057210 */ /* 0x004fca0007ffe0ff */
[----:B------:R-:W-:-:S04]  /*0480*/  IMAD R5, R5, R6, RZ ;  /* 0x0000000605057224 */ /* 0x000fc800078e02ff */
[----:B------:R-:W-:Y:S01]  /*0490*/  IMAD.HI.U32 R4, R3, R5, R2 ;  /* 0x0000000503047227 */ /* 0x000fe200078e0002 */
[----:B------:R-:W-:Y:S01]  /*04a0*/  IADD3 R5, PT, PT, RZ, -R10, RZ ;  /* 0x8000000aff057210 */ /* 0x000fe20007ffe0ff */
[----:B------:R-:W1:Y:S04]  /*04b0*/  @P0 LDC.64 R2, c[0x0][0x3a0] ;  /* 0x0000e800ff020b82 */ /* 0x000e680000000a00 */
[----:B------:R-:W-:-:S04]  /*04c0*/  IMAD.HI.U32 R4, R4, R15, RZ ;  /* 0x0000000f04047227 */ /* 0x000fc800078e00ff */
[----:B------:R-:W-:-:S05]  /*04d0*/  IMAD R15, R4, R5, R15 ;  /* 0x00000005040f7224 */ /* 0x000fca00078e020f */
[----:B------:R-:W-:Y:S01]  /*04e0*/  ISETP.GT.U32.AND P2, PT, R6, R15, PT ;  /* 0x0000000f0600720c */ /* 0x000fe20003f44070 */
[----:B-1----:R-:W-:-:S12]  /*04f0*/  @P0 IMAD.WIDE R2, R29, 0x4, R2 ;  /* 0x000000041d020825 */ /* 0x002fd800078e0202 */
[----:B------:R-:W-:Y:S01]  /*0500*/  @!P2 IADD3 R15, PT, PT, R15, -R6, RZ ;  /* 0x800000060f0fa210 */ /* 0x000fe20007ffe0ff */
[----:B------:R1:W5:Y:S03]  /*0510*/  @P0 LDG.E.CONSTANT R14, desc[UR4][R2.64] ;  /* 0x00000004020e0981 */ /* 0x000366000c1e9900 */
[----:B------:R-:W-:Y:S01]  /*0520*/  ISETP.GT.U32.AND P0, PT, R6, R15, PT ;  /* 0x0000000f0600720c */ /* 0x000fe20003f04070 */
[----:B------:R-:W-:-:S12]  /*0530*/  @!P1 EXIT ;  /* 0x000000000000994d */ /* 0x000fd80003800000 */
[----:B-1----:R-:W1:Y:S01]  /*0540*/  LDC.64 R2, c[0x0][0x398] ;  /* 0x0000e600ff027b82 */ /* 0x002e620000000a00 */
[----:B------:R-:W-:Y:S02]  /*0550*/  ISETP.GE.AND P2, PT, R29, RZ, PT ;  /* 0x000000ff1d00720c */ /* 0x000fe40003f46270 */
[----:B------:R-:W-:Y:S02]  /*0560*/  ISETP.NE.AND P1, PT, R7, RZ, PT ;  /* 0x000000ff0700720c */ /* 0x000fe40003f25270 */
[C---:B------:R-:W-:Y:S02]  /*0570*/  R2UR UR4, R8.reuse ;  /* 0x00000000080472ca */ /* 0x040fe400000e0000 */
[----:B------:R-:W-:Y:S01]  /*0580*/  R2UR UR5, R9 ;  /* 0x00000000090572ca */ /* 0x000fe200000e0000 */
[----:B------:R-:W2:Y:S01]  /*0590*/  LDC R21, c[0x0][0x3b4] ;  /* 0x0000ed00ff157b82 */ /* 0x000ea20000000800 */
[----:B------:R-:W-:Y:S02]  /*05a0*/  @!P0 IADD3 R15, PT, PT, R15, -R6, RZ ;  /* 0x800000060f0f8210 */ /* 0x000fe40007ffe0ff */
[----:B------:R-:W-:-:S02]  /*05b0*/  R2UR UR6, R8 ;  /* 0x00000000080672ca */ /* 0x000fc400000e0000 */
[C---:B------:R-:W-:Y:S01]  /*05c0*/  R2UR UR7, R9.reuse ;  /* 0x00000000090772ca */ /* 0x040fe200000e0000 */
[----:B------:R-:W-:Y:S01]  /*05d0*/  @!P2 IMAD.MOV R15, RZ, RZ, -R15 ;  /* 0x000000ffff0fa224 */ /* 0x000fe200078e0a0f */
[----:B------:R-:W-:Y:S01]  /*05e0*/  R2UR UR8, R8 ;  /* 0x00000000080872ca */ /* 0x000fe200000e0000 */
[----:B------:R-:W3:Y:S01]  /*05f0*/  LDC.64 R4, c[0x0][0x390] ;  /* 0x0000e400ff047b82 */ /* 0x000ee20000000a00 */
[----:B------:R-:W-:Y:S02]  /*0600*/  @!P1 LOP3.LUT R15, RZ, R7, RZ, 0x33, !PT ;  /* 0x00000007ff0f9212 */ /* 0x000fe400078e33ff */
[----:B------:R-:W-:-:S05]  /*0610*/  R2UR UR9, R9 ;  /* 0x00000000090972ca */ /* 0x000fca00000e0000 */
[----:B------:R-:W4:Y:S01]  /*0620*/  LDC.64 R10, c[0x0][0x380] ;  /* 0x0000e000ff0a7b82 */ /* 0x000f220000000a00 */
[----:B-1----:R-:W-:-:S05]  /*0630*/  IMAD.WIDE R2, R29, 0x4, R2 ;  /* 0x000000041d027825 */ /* 0x002fca00078e0202 */
[----:B------:R-:W5:Y:S01]  /*0640*/  LDG.E.CONSTANT R23, desc[UR4][R2.64] ;  /* 0x0000000402177981 */ /* 0x000f62000c1e9900 */
[----:B------:R-:W1:Y:S01]  /*0650*/  LDCU UR4, c[0x0][0x3c8] ;  /* 0x00007900ff0477ac */ /* 0x000e620008000800 */
[----:B------:R-:W0:Y:S01]  /*0660*/  LDC.64 R12, c[0x0][0x388] ;  /* 0x0000e200ff0c7b82 */ /* 0x000e220000000a00 */
[----:B--2---:R-:W-:-:S07]  /*0670*/  IMAD R19, R29, R21, RZ ;  /* 0x000000151d137224 */ /* 0x004fce00078e02ff */
[----:B------:R-:W2:Y:S01]  /*0680*/  LDC.64 R24, c[0x0][0x3c0] ;  /* 0x0000f000ff187b82 */ /* 0x000ea20000000a00 */
[C---:B---3--:R-:W-:Y:S01]  /*0690*/  IMAD.WIDE R4, R15.reuse, 0x4, R4 ;  /* 0x000000040f047825 */ /* 0x048fe200078e0204 */
[----:B------:R-:W-:-:S06]  /*06a0*/  ISETP.GE.AND P0, PT, R15, R18, PT ;  /* 0x000000120f00720c */ /* 0x000fcc0003f06270 */
[----:B------:R-:W3:Y:S01]  /*06b0*/  LDC.64 R26, c[0x0][0x3b8] ;  /* 0x0000ee00ff1a7b82 */ /* 0x000ee20000000a00 */
[----:B----4-:R-:W-:Y:S01]  /*06c0*/  IMAD.WIDE R10, R19, 0x4, R10 ;  /* 0x00000004130a7825 */ /* 0x010fe200078e020a */
[----:B------:R4:W5:Y:S03]  /*06d0*/  LDG.E.CONSTANT R16, desc[UR6][R4.64] ;  /* 0x0000000604107981 */ /* 0x000966000c1e9900 */
[----:B------:R-:W-:Y:S01]  /*06e0*/  IMAD.WIDE R6, R7, 0x4, R4 ;  /* 0x0000000407067825 */ /* 0x000fe200078e0204 */
[----:B------:R-:W-:-:S03]  /*06f0*/  ISETP.NE.AND P2, PT, R21, 0x3, PT ;  /* 0x000000031500780c */ /* 0x000fc60003f45270 */
[----:B------:R-:W-:Y:S01]  /*0700*/  IMAD R19, R0, R21, RZ ;  /* 0x0000001500137224 */ /* 0x000fe200078e02ff */
[----:B------:R1:W5:Y:S01]  /*0710*/  LDG.E.CONSTANT R17, desc[UR8][R6.64] ;  /* 0x0000000806117981 */ /* 0x000362000c1e9900 */
[----:B----4-:R-:W-:Y:S01]  /*0720*/  IADD3 R5, P1, PT, R10, 0xc, RZ ;  /* 0x0000000c0a057810 */ /* 0x010fe20007f3e0ff */
[----:B0-----:R-:W-:Y:S01]  /*0730*/  IMAD.WIDE R2, R29, 0x4, R12 ;  /* 0x000000041d027825 */ /* 0x001fe200078e020c */
[----:B------:R-:W-:Y:S01]  /*0740*/  @P0 IADD3 R4, PT, PT, R20, -0x1, RZ ;  /* 0xffffffff14040810 */ /* 0x000fe20007ffe0ff */
[----:B-1----:R-:W-:Y:S01]  /*0750*/  UISETP.NE.AND UP0, UPT, UR4, 0x1, UPT ;  /* 0x000000010400788c */ /* 0x002fe2000bf05270 */
[C---:B------:R-:W-:Y:S02]  /*0760*/  SEL R21, R0.reuse, R19, !P2 ;  /* 0x0000001300157207 */ /* 0x040fe40005000000 */
[----:B------:R-:W-:Y:S01]  /*0770*/  IADD3.X R7, PT, PT, RZ, R11, RZ, P1, !PT ;  /* 0x0000000bff077210 */ /* 0x000fe20000ffe4ff */
[----:B------:R-:W-:Y:S01]  /*0780*/  @P0 IMAD R31, R0, R4, RZ ;  /* 0x00000004001f0224 */ /* 0x000fe200078e02ff */
[----:B------:R-:W-:-:S02]  /*0790*/  SEL R12, R2, R5, !P2 ;  /* 0x00000005020c7207 */ /* 0x000fc40005000000 */
[----:B------:R-:W-:Y:S01]  /*07a0*/  SEL R13, R3, R7, !P2 ;  /* 0x00000007030d7207 */ /* 0x000fe20005000000 */
[----:B--2---:R-:W-:-:S04]  /*07b0*/  IMAD.WIDE R6, R29, 0x4, R24 ;  /* 0x000000041d067825 */ /* 0x004fc800078e0218 */
[----:B------:R-:W-:Y:S02]  /*07c0*/  @P0 IMAD R25, R4, R21, RZ ;  /* 0x0000001504190224 */ /* 0x000fe400078e02ff */
[----:B------:R-:W-:Y:S02]  /*07d0*/  @P0 IMAD R3, R19, R4, RZ ;  /* 0x0000000413030224 */ /* 0x000fe400078e02ff */
[----:B---3--:R-:W-:Y:S01]  /*07e0*/  IMAD.WIDE R4, R29, 0x4, R26 ;  /* 0x000000041d047825 */ /* 0x008fe200078e021a */
[----:B------:R-:W-:Y:S02]  /*07f0*/  @P0 IADD3 R19, PT, PT, -R19, RZ, RZ ;  /* 0x000000ff13130210 */ /* 0x000fe40007ffe1ff */
[----:B------:R-:W-:Y:S01]  /*0800*/  @P0 IADD3 R21, PT, PT, -R21, RZ, RZ ;  /* 0x000000ff15150210 */ /* 0x000fe20007ffe1ff */
[----:B------:R-:W-:-:S04]  /*0810*/  @P0 IMAD.WIDE R12, R25, 0x4, R12 ;  /* 0x00000004190c0825 */ /* 0x000fc800078e020c */
[----:B------:R-:W-:-:S04]  /*0820*/  @P0 IMAD.WIDE R10, R3, 0x4, R10 ;  /* 0x00000004030a0825 */ /* 0x000fc800078e020a */
[----:B------:R-:W-:-:S04]  /*0830*/  @P0 IMAD.WIDE R6, R31, 0x4, R6 ;  /* 0x000000041f060825 */ /* 0x000fc800078e0206 */
[----:B------:R-:W-:Y:S01]  /*0840*/  @P0 IMAD.WIDE R4, R31, 0x4, R4 ;  /* 0x000000041f040825 */ /* 0x000fe200078e0204 */
[----:B------:R-:W-:Y:S06]  /*0850*/  BRA.U !UP0, `(.L_x_28) ;  /* 0x0000002d089c7547 */ /* 0x000fec000b800000 */
[----:B------:R-:W-:-:S09]  /*0860*/  UISETP.NE.AND UP0, UPT, UR4, 0x2, UPT ;  /* 0x000000020400788c */ /* 0x000fd2000bf05270 */
[----:B------:R-:W-:Y:S05]  /*0870*/  BRA.U !UP0, `(.L_x_29) ;  /* 0x0000001d08dc7547 */ /* 0x000fea000b800000 */
[----:B------:R-:W-:-:S09]  /*0880*/  UISETP.NE.AND UP0, UPT, UR4, 0x3, UPT ;  /* 0x000000030400788c */ /* 0x000fd2000bf05270 */
[----:B------:R-:W-:Y:S05]  /*0890*/  BRA.U UP0, `(.L_x_30) ;  /* 0x0000001100487547 */ /* 0x000fea000b800000 */
[----:B------:R-:W-:-:S13]  /*08a0*/  ISETP.NE.AND P0, PT, R20, 0x1, PT ;  /* 0x000000011400780c */ /* 0x000fda0003f05270 */
[----:B------:R-:W-:Y:S05]  /*08b0*/  @!P0 BRA `(.L_x_31) ;  /* 0x0000000800f08947 */ /* 0x000fea0003800000 */
[----:B------:R-:W-:Y:S01]  /*08c0*/  LOP3.LUT R18, R20, 0x7ffffffe, RZ, 0xc0, !PT ;  /* 0x7ffffffe14127812 */ /* 0x000fe200078ec0ff */
[----:B------:R-:W-:Y:S03]  /*08d0*/  BSSY.RECONVERGENT B1, `(.L_x_31) ;  /* 0x00000ba000017945 */ /* 0x000fe60003800200 */
[----:B------:R-:W-:-:S07]  /*08e0*/  IADD3 R18, PT, PT, -R18, RZ, RZ ;  /* 0x000000ff12127210 */ /* 0x000fce0007ffe1ff */
.L_x_44:
[----:B------:R-:W-:Y:S02]  /*08f0*/  R2UR UR4, R8 ;  /* 0x00000000080472ca */ /* 0x000fe400000e0000 */
[----:B------:R-:W-:-:S13]  /*0900*/  R2UR UR5, R9 ;  /* 0x00000000090572ca */ /* 0x000fda00000e0000 */
[----:B0-----:R-:W2:Y:S01]  /*0910*/  LDG.E.CONSTANT R3, desc[UR4][R10.64+0x4] ;  /* 0x000004040a037981 */ /* 0x001ea2000c1e9900 */
[----:B------:R-:W-:Y:S01]  /*0920*/  MOV R0, 0x3bbb989d ;  /* 0x3bbb989d00007802 */ /* 0x000fe20000000f00 */
[----:B------:R-:W-:Y:S01]  /*0930*/  IMAD.MOV.U32 R25, RZ, RZ, 0x437c0000 ;  /* 0x437c0000ff197424 */ /* 0x000fe200078e00ff */
[----:B------:R-:W-:Y:S01]  /*0940*/  BSSY.RECONVERGENT B2, `(.L_x_32) ;  /* 0x0000017000027945 */ /* 0x000fe20003800200 */
[----:B--2--5:R-:W-:-:S04]  /*0950*/  FADD R3, R16, R3 ;  /* 0x0000000310037221 */ /* 0x024fc80000000000 */
[----:B------:R-:W-:-:S04]  /*0960*/  FFMA.SAT R0, R3, -R0, 0.5 ;  /* 0x3f00000003007423 */ /* 0x000fc80000002800 */
[----:B------:R-:W-:-:S04]  /*0970*/  FFMA.RM R0, R0, R25, 12582913 ;  /* 0x4b40000100007423 */ /* 0x000fc80000004019 */
[C---:B------:R-:W-:Y:S01]  /*0980*/  FADD R2, R0.reuse, -12583039 ;  /* 0xcb40007f00027421 */ /* 0x040fe20000000000 */
[----:B------:R-:W-:-:S03]  /*0990*/  SHF.L.U32 R0, R0, 0x17, RZ ;  /* 0x0000001700007819 */ /* 0x000fc600000006ff */
[----:B------:R-:W-:-:S04]  /*09a0*/  FFMA R2, R3, -1.4426950216293334961, -R2 ;  /* 0xbfb8aa3b03027823 */ /* 0x000fc80000000802 */
[----:B------:R-:W-:-:S04]  /*09b0*/  FFMA R2, R3, -1.925963033500011079e-08, R2 ;  /* 0xb2a5706003027823 */ /* 0x000fc80000000002 */
[----:B------:R-:W0:Y:S02]  /*09c0*/  MUFU.EX2 R3, R2 ;  /* 0x0000000200037308 */ /* 0x000e240000000800 */
[----:B0-----:R-:W-:-:S05]  /*09d0*/  FFMA R20, R0, R3, 1 ;  /* 0x3f80000000147423 */ /* 0x001fca0000000003 */
[----:B------:R-:W-:-:S04]  /*09e0*/  IADD3 R0, PT, PT, R20, 0x1800000, RZ ;  /* 0x0180000014007810 */ /* 0x000fc80007ffe0ff */
[----:B------:R-:W-:-:S04]  /*09f0*/  LOP3.LUT R0, R0, 0x7f800000, RZ, 0xc0, !PT ;  /* 0x7f80000000007812 */ /* 0x000fc800078ec0ff */
[----:B------:R-:W-:-:S13]  /*0a00*/  ISETP.GT.U32.AND P0, PT, R0, 0x1ffffff, PT ;  /* 0x01ffffff0000780c */ /* 0x000fda0003f04070 */
[----:B------:R-:W-:Y:S05]  /*0a10*/  @P0 BRA `(.L_x_33) ;  /* 0x0000000000140947 */ /* 0x000fea0003800000 */
[----:B------:R-:W-:Y:S02]  /*0a20*/  MOV R0, R20 ;  /* 0x0000001400007202 */ /* 0x000fe40000000f00 */
[----:B------:R-:W-:-:S07]  /*0a30*/  MOV R20, 0xa50 ;  /* 0x00000a5000147802 */ /* 0x000fce0000000f00 */
[----:B------:R-:W-:Y:S05]  /*0a40*/  CALL.REL.NOINC `($__internal_1_$__cuda_sm20_rcp_rn_f32_slowpath) ;  /* 0x0000003c00a47944 */ /* 0x000fea0003c00000 */
[----:B------:R-:W-:Y:S01]  /*0a50*/  MOV R27, R0 ;  /* 0x00000000001b7202 */ /* 0x000fe20000000f00 */
[----:B------:R-:W-:Y:S06]  /*0a60*/  BRA `(.L_x_34) ;  /* 0x0000000000107947 */ /* 0x000fec0003800000 */
.L_x_33:
[----:B------:R-:W0:Y:S02]  /*0a70*/  MUFU.RCP R27, R20 ;  /* 0x00000014001b7308 */ /* 0x000e240000001000 */
[----:B0-----:R-:W-:-:S04]  /*0a80*/  FFMA R0, R20, R27, -1 ;  /* 0xbf80000014007423 */ /* 0x001fc8000000001b */
[----:B------:R-:W-:-:S04]  /*0a90*/  FADD.FTZ R0, -R0, -RZ ;  /* 0x800000ff00007221 */ /* 0x000fc80000010100 */
[----:B------:R-:W-:-:S07]  /*0aa0*/  FFMA R27, R27, R0, R27 ;  /* 0x000000001b1b7223 */ /* 0x000fce000000001b */
.L_x_34:
[----:B------:R-:W-:Y:S05]  /*0ab0*/  BSYNC.RECONVERGENT B2 ;  /* 0x0000000000027941 */ /* 0x000fea0003800200 */
.L_x_32:
[C---:B------:R-:W-:Y:S02]  /*0ac0*/  R2UR UR6, R8.reuse ;  /* 0x00000000080672ca */ /* 0x040fe400000e0000 */
[C---:B------:R-:W-:Y:S02]  /*0ad0*/  R2UR UR7, R9.reuse ;  /* 0x00000000090772ca */ /* 0x040fe400000e0000 */
[----:B------:R-:W-:Y:S02]  /*0ae0*/  R2UR UR4, R8 ;  /* 0x00000000080472ca */ /* 0x000fe400000e0000 */
[----:B------:R-:W-:-:S09]  /*0af0*/  R2UR UR5, R9 ;  /* 0x00000000090572ca */ /* 0x000fd200000e0000 */
[----:B------:R-:W2:Y:S04]  /*0b00*/  LDG.E.CONSTANT R2, desc[UR6][R10.64] ;  /* 0x000000060a027981 */ /* 0x000ea8000c1e9900 */
[----:B------:R-:W3:Y:S04]  /*0b10*/  LDG.E.CONSTANT R0, desc[UR4][R10.64+0x8] ;  /* 0x000008040a007981 */ /* 0x000ee8000c1e9900 */
[----:B------:R-:W4:Y:S01]  /*0b20*/  LDG.E.CONSTANT R25, desc[UR4][R12.64] ;  /* 0x000000040c197981 */ /* 0x000f22000c1e9900 */
[----:B------:R-:W-:Y:S01]  /*0b30*/  HFMA2 R20, -RZ, RZ, 0.96630859375, -0.0022525787353515625 ;  /* 0x3bbb989dff147431 */ /* 0x000fe200000001ff */
[----:B------:R-:W-:Y:S01]  /*0b40*/  BSSY.RECONVERGENT B2, `(.L_x_35) ;  /* 0x0000027000027945 */ /* 0x000fe20003800200 */
[----:B--2---:R-:W-:-:S04]  /*0b50*/  FADD R23, -R2, R23 ;  /* 0x0000001702177221 */ /* 0x004fc80000000100 */
[----:B------:R-:W-:Y:S01]  /*0b60*/  FFMA R27, R23, R27, R2 ;  /* 0x0000001b171b7223 */ /* 0x000fe20000000002 */
[----:B---3--:R-:W-:Y:S01]  /*0b70*/  FADD R0, R17, R0 ;  /* 0x0000000011007221 */ /* 0x008fe20000000000 */
[----:B------:R-:W-:-:S03]  /*0b80*/  MOV R23, 0x437c0000 ;  /* 0x437c000000177802 */ /* 0x000fc60000000f00 */
[----:B------:R-:W-:Y:S01]  /*0b90*/  FSETP.GT.AND P0, PT, R27, RZ, PT ;  /* 0x000000ff1b00720b */ /* 0x000fe20003f04000 */
[----:B------:R-:W-:Y:S01]  /*0ba0*/  FFMA.SAT R2, R0, -R20, 0.5 ;  /* 0x3f00000000027423 */ /* 0x000fe20000002814 */
[----:B------:R0:W-:Y:S03]  /*0bb0*/  STG.E desc[UR4][R6.64], R27 ;  /* 0x0000001b06007986 */ /* 0x0001e6000c101904 */
[----:B------:R-:W-:-:S04]  /*0bc0*/  FFMA.RM R2, R2, R23, 12582913 ;  /* 0x4b40000102027423 */ /* 0x000fc80000004017 */
[C---:B------:R-:W-:Y:S01]  /*0bd0*/  FADD R3, R2.reuse, -12583039 ;  /* 0xcb40007f02037421 */ /* 0x040fe20000000000 */
[----:B------:R-:W-:-:S03]  /*0be0*/  IMAD.SHL.U32 R2, R2, 0x800000, RZ ;  /* 0x0080000002027824 */ /* 0x000fc600078e00ff */
[----:B------:R-:W-:Y:S01]  /*0bf0*/  @!P0 FFMA.SAT R20, R27, R20, 0.5 ;  /* 0x3f0000001b148423 */ /* 0x000fe20000002014 */
[----:B------:R-:W-:-:S03]  /*0c00*/  FFMA R3, R0, -1.4426950216293334961, -R3 ;  /* 0xbfb8aa3b00037823 */ /* 0x000fc60000000803 */
[----:B------:R-:W-:Y:S01]  /*0c10*/  @!P0 FFMA.RM R20, R20, R23, 12582913 ;  /* 0x4b40000114148423 */ /* 0x000fe20000004017 */
[----:B------:R-:W-:Y:S01]  /*0c20*/  FFMA R3, R0, -1.925963033500011079e-08, R3 ;  /* 0xb2a5706000037823 */ /* 0x000fe20000000003 */
[----:B------:R-:W-:Y:S02]  /*0c30*/  MOV R0, R27 ;  /* 0x0000001b00007202 */ /* 0x000fe40000000f00 */
[C---:B------:R-:W-:Y:S01]  /*0c40*/  @!P0 FADD R22, R20.reuse, -12583039 ;  /* 0xcb40007f14168421 */ /* 0x040fe20000000000 */
[----:B------:R-:W-:Y:S02]  /*0c50*/  @!P0 SHF.L.U32 R20, R20, 0x17, RZ ;  /* 0x0000001714148819 */ /* 0x000fe400000006ff */
[----:B------:R-:W1:Y:S01]  /*0c60*/  MUFU.EX2 R3, R3 ;  /* 0x0000000300037308 */ /* 0x000e620000000800 */
[----:B------:R-:W-:-:S04]  /*0c70*/  @!P0 FFMA R22, R27, 1.4426950216293334961, -R22 ;  /* 0x3fb8aa3b1b168823 */ /* 0x000fc80000000816 */
[----:B------:R-:W-:-:S04]  /*0c80*/  @!P0 FFMA R22, R27, 1.925963033500011079e-08, R22 ;  /* 0x32a570601b168823 */ /* 0x000fc80000000016 */
[----:B------:R-:W2:Y:S01]  /*0c90*/  @!P0 MUFU.EX2 R23, R22 ;  /* 0x0000001600178308 */ /* 0x000ea20000000800 */
[----:B-1----:R-:W-:-:S05]  /*0ca0*/  FFMA R29, R2, R3, 1 ;  /* 0x3f800000021d7423 */ /* 0x002fca0000000003 */
[----:B------:R-:W-:Y:S01]  /*0cb0*/  IADD3 R2, PT, PT, R29, 0x1800000, RZ ;  /* 0x018000001d027810 */ /* 0x000fe20007ffe0ff */
[----:B--2---:R-:W-:-:S03]  /*0cc0*/  @!P0 FFMA R20, R20, R23, -1 ;  /* 0xbf80000014148423 */ /* 0x004fc60000000017 */
[----:B------:R-:W-:Y:S01]  /*0cd0*/  LOP3.LUT R2, R2, 0x7f800000, RZ, 0xc0, !PT ;  /* 0x7f80000002027812 */ /* 0x000fe200078ec0ff */
[----:B------:R-:W-:-:S03]  /*0ce0*/  @!P0 FMUL R0, R20, 1.6732631921768188477 ;  /* 0x3fd62d7d14008820 */ /* 0x000fc60000400000 */
[----:B------:R-:W-:Y:S01]  /*0cf0*/  ISETP.GT.U32.AND P0, PT, R2, 0x1ffffff, PT ;  /* 0x01ffffff0200780c */ /* 0x000fe20003f04070 */
[----:B------:R-:W-:-:S04]  /*0d00*/  FMUL R0, R0, 1.0507010221481323242 ;  /* 0x3f867d5f00007820 */ /* 0x000fc80000400000 */
[----:B----4-:R-:W-:-:S08]  /*0d10*/  FFMA R24, R0, R14, -R25 ;  /* 0x0000000e00187223 */ /* 0x010fd00000000819 */
[----:B0-----:R-:W-:Y:S05]  /*0d20*/  @P0 BRA `(.L_x_36) ;  /* 0x0000000000100947 */ /* 0x001fea0003800000 */
[----:B------:R-:W-:Y:S02]  /*0d30*/  MOV R0, R29 ;  /* 0x0000001d00007202 */ /* 0x000fe40000000f00 */
[----:B------:R-:W-:-:S07]  /*0d40*/  MOV R20, 0xd60 ;  /* 0x00000d6000147802 */ /* 0x000fce0000000f00 */
[----:B------:R-:W-:Y:S05]  /*0d50*/  CALL.REL.NOINC `($__internal_1_$__cuda_sm20_rcp_rn_f32_slowpath) ;  /* 0x0000003800e07944 */ /* 0x000fea0003c00000 */
[----:B------:R-:W-:Y:S05]  /*0d60*/  BRA `(.L_x_37) ;  /* 0x0000000000107947 */ /* 0x000fea0003800000 */
.L_x_36:
[----:B------:R-:W0:Y:S02]  /*0d70*/  MUFU.RCP R0, R29 ;  /* 0x0000001d00007308 */ /* 0x000e240000001000 */
[----:B0-----:R-:W-:-:S04]  /*0d80*/  FFMA R2, R29, R0, -1 ;  /* 0xbf8000001d027423 */ /* 0x001fc80000000000 */
[----:B------:R-:W-:-:S04]  /*0d90*/  FADD.FTZ R3, -R2, -RZ ;  /* 0x800000ff02037221 */ /* 0x000fc80000010100 */
[----:B------:R-:W-:-:S07]  /*0da0*/  FFMA R0, R0, R3, R0 ;  /* 0x0000000300007223 */ /* 0x000fce0000000000 */
.L_x_37:
[----:B------:R-:W-:Y:S05]  /*0db0*/  BSYNC.RECONVERGENT B2 ;  /* 0x0000000000027941 */ /* 0x000fea0003800200 */
.L_x_35:
[----:B------:R-:W-:Y:S01]  /*0dc0*/  R2UR UR4, R8 ;  /* 0x00000000080472ca */ /* 0x000fe200000e0000 */
[----:B------:R-:W-:Y:S01]  /*0dd0*/  IMAD.WIDE R22, R19, 0x4, R10 ;  /* 0x0000000413167825 */ /* 0x000fe200078e020a */
[----:B------:R-:W-:-:S03]  /*0de0*/  R2UR UR5, R9 ;  /* 0x00000000090572ca */ /* 0x000fc600000e0000 */
[----:B------:R-:W-:Y:S01]  /*0df0*/  HFMA2 R2, -RZ, RZ, 0.96630859375, -0.0022525787353515625 ;  /* 0x3bbb989dff027431 */ /* 0x000fe200000001ff */
[----:B------:R-:W-:Y:S01]  /*0e00*/  MOV R29, 0x437c0000 ;  /* 0x437c0000001d7802 */ /* 0x000fe20000000f00 */
[----:B------:R-:W0:Y:S08]  /*0e10*/  LDC R26, c[0x0][0x3ac] ;  /* 0x0000eb00ff1a7b82 */ /* 0x000e300000000800 */
[----:B------:R-:W2:Y:S01]  /*0e20*/  LDG.E.CONSTANT R3, desc[UR4][R22.64+0x4] ;  /* 0x0000040416037981 */ /* 0x000ea2000c1e9900 */
[----:B------:R-:W1:Y:S01]  /*0e30*/  LDCU UR4, c[0x0][0x3b0] ;  /* 0x00007600ff0477ac */ /* 0x000e620008000800 */
[----:B------:R-:W-:Y:S01]  /*0e40*/  R2UR UR6, R8 ;  /* 0x00000000080672ca */ /* 0x000fe200000e0000 */
[----:B------:R-:W-:Y:S01]  /*0e50*/  BSSY.RECONVERGENT B2, `(.L_x_38) ;  /* 0x000001e000027945 */ /* 0x000fe20003800200 */
[----:B------:R-:W-:-:S02]  /*0e60*/  R2UR UR7, R9 ;  /* 0x00000000090772ca */ /* 0x000fc400000e0000 */
[----:B-1----:R-:W-:Y:S01]  /*0e70*/  ISETP.GE.AND P1, PT, R15, UR4, PT ;  /* 0x000000040f007c0c */ /* 0x002fe2000bf26270 */
[----:B0-----:R-:W-:Y:S02]  /*0e80*/  IMAD R26, R26, UR4, RZ ;  /* 0x000000041a1a7c24 */ /* 0x001fe4000f8e02ff */
[----:B--2---:R-:W-:-:S04]  /*0e90*/  FADD R3, R16, R3 ;  /* 0x0000000310037221 */ /* 0x004fc80000000000 */
[----:B------:R-:W-:-:S04]  /*0ea0*/  FFMA.SAT R2, R3, -R2, 0.5 ;  /* 0x3f00000003027423 */ /* 0x000fc80000002802 */
[----:B------:R-:W-:-:S04]  /*0eb0*/  FFMA.RM R2, R2, R29, 12582913 ;  /* 0x4b40000102027423 */ /* 0x000fc8000000401d */
[C---:B------:R-:W-:Y:S01]  /*0ec0*/  FADD R20, R2.reuse, -12583039 ;  /* 0xcb40007f02147421 */ /* 0x040fe20000000000 */
[----:B------:R-:W-:-:S03]  /*0ed0*/  IMAD.SHL.U32 R2, R2, 0x800000, RZ ;  /* 0x0080000002027824 */ /* 0x000fc600078e00ff */
[----:B------:R-:W-:-:S04]  /*0ee0*/  FFMA R20, R3, -1.4426950216293334961, -R20 ;  /* 0xbfb8aa3b03147823 */ /* 0x000fc80000000814 */
[----:B------:R-:W-:Y:S01]  /*0ef0*/  FFMA R20, R3, -1.925963033500011079e-08, R20 ;  /* 0xb2a5706003147823 */ /* 0x000fe20000000014 */
[----:B------:R-:W-:Y:S01]  /*0f00*/  FFMA R3, R24, R0, R25 ;  /* 0x0000000018037223 */ /* 0x000fe20000000019 */
[----:B------:R-:W-:Y:S02]  /*0f10*/  SHF.L.U32 R25, R26, 0x1, RZ ;  /* 0x000000011a197819 */ /* 0x000fe400000006ff */
[----:B------:R-:W0:Y:S02]  /*0f20*/  MUFU.EX2 R29, R20 ;  /* 0x00000014001d7308 */ /* 0x000e240000000800 */
[----:B------:R-:W-:Y:S01]  /*0f30*/  @P1 IADD3 R25, PT, PT, -R25, RZ, RZ ;  /* 0x000000ff19191210 */ /* 0x000fe20007ffe1ff */
[----:B------:R1:W-:Y:S04]  /*0f40*/  STG.E desc[UR6][R4.64], R3 ;  /* 0x0000000304007986 */ /* 0x0003e8000c101906 */
[----:B------:R-:W-:-:S04]  /*0f50*/  IMAD.WIDE R24, R25, 0x4, R6 ;  /* 0x0000000419187825 */ /* 0x000fc800078e0206 */
[----:B0-----:R-:W-:-:S05]  /*0f60*/  FFMA R29, R2, R29, 1 ;  /* 0x3f800000021d7423 */ /* 0x001fca000000001d */
[----:B------:R-:W-:-:S04]  /*0f70*/  IADD3 R0, PT, PT, R29, 0x1800000, RZ ;  /* 0x018000001d007810 */ /* 0x000fc80007ffe0ff */
[----:B------:R-:W-:-:S04]  /*0f80*/  LOP3.LUT R0, R0, 0x7f800000, RZ, 0xc0, !PT ;  /* 0x7f80000000007812 */ /* 0x000fc800078ec0ff */
[----:B------:R-:W-:-:S13]  /*0f90*/  ISETP.GT.U32.AND P0, PT, R0, 0x1ffffff, PT ;  /* 0x01ffffff0000780c */ /* 0x000fda0003f04070 */
[----:B-1----:R-:W-:Y:S05]  /*0fa0*/  @P0 BRA `(.L_x_39) ;  /* 0x0000000000100947 */ /* 0x002fea0003800000 */
[----:B------:R-:W-:Y:S02]  /*0fb0*/  MOV R0, R29 ;  /* 0x0000001d00007202 */ /* 0x000fe40000000f00 */
[----:B------:R-:W-:-:S07]  /*0fc0*/  MOV R20, 0xfe0 ;  /* 0x00000fe000147802 */ /* 0x000fce0000000f00 */
[----:B------:R-:W-:Y:S05]  /*0fd0*/  CALL.REL.NOINC `($__internal_1_$__cuda_sm20_rcp_rn_f32_slowpath) ;  /* 0x0000003800407944 */ /* 0x000fea0003c00000 */
[----:B------:R-:W-:Y:S05]  /*0fe0*/  BRA `(.L_x_40) ;  /* 0x0000000000107947 */ /* 0x000fea0003800000 */
.L_x_39:
[----:B------:R-:W0:Y:S02]  /*0ff0*/  MUFU.RCP R0, R29 ;  /* 0x0000001d00007308 */ /* 0x000e240000001000 */
[----:B0-----:R-:W-:-:S04]  /*1000*/  FFMA R2, R29, R0, -1 ;  /* 0xbf8000001d027423 */ /* 0x001fc80000000000 */
[----:B------:R-:W-:-:S04]  /*1010*/  FADD.FTZ R3, -R2, -RZ ;  /* 0x800000ff02037221 */ /* 0x000fc80000010100 */
[----:B------:R-:W-:-:S07]  /*1020*/  FFMA R0, R0, R3, R0 ;  /* 0x0000000300007223 */ /* 0x000fce0000000000 */
.L_x_40:
[----:B------:R-:W-:Y:S05]  /*1030*/  BSYNC.RECONVERGENT B2 ;  /* 0x0000000000027941 */ /* 0x000fea0003800200 */
.L_x_38:
[C---:B------:R-:W-:Y:S02]  /*1040*/  R2UR UR6, R8.reuse ;  /* 0x00000000080672ca */ /* 0x040fe400000e0000 */
[C---:B------:R-:W-:Y:S02]  /*1050*/  R2UR UR7, R9.reuse ;  /* 0x00000000090772ca */ /* 0x040fe400000e0000 */
[----:B------:R-:W-:Y:S02]  /*1060*/  R2UR UR4, R8 ;  /* 0x00000000080472ca */ /* 0x000fe400000e0000 */
[----:B------:R-:W-:-:S09]  /*1070*/  R2UR UR5, R9 ;  /* 0x00000000090572ca */ /* 0x000fd200000e0000 */
[----:B------:R-:W2:Y:S04]  /*1080*/  LDG.E.CONSTANT R26, desc[UR6][R22.64] ;  /* 0x00000006161a7981 */ /* 0x000ea8000c1e9900 */
[----:B------:R-:W3:Y:S01]  /*1090*/  LDG.E.CONSTANT R20, desc[UR4][R22.64+0x8] ;  /* 0x0000080416147981 */ /* 0x000ee2000c1e9900 */
[----:B------:R-:W-:-:S05]  /*10a0*/  IMAD.WIDE R2, R21, 0x4, R12 ;  /* 0x0000000415027825 */ /* 0x000fca00078e020c */
[----:B------:R0:W4:Y:S01]  /*10b0*/  LDG.E.CONSTANT R29, desc[UR4][R2.64] ;  /* 0x00000004021d7981 */ /* 0x000122000c1e9900 */
[----:B------:R-:W-:Y:S01]  /*10c0*/  MOV R33, 0x437c0000 ;  /* 0x437c000000217802 */ /* 0x000fe20000000f00 */
[----:B------:R-:W-:Y:S01]  /*10d0*/  BSSY.RECONVERGENT B2, `(.L_x_41) ;  /* 0x0000027000027945 */ /* 0x000fe20003800200 */
[----:B--2---:R-:W-:-:S04]  /*10e0*/  FADD R27, R27, -R26 ;  /* 0x8000001a1b1b7221 */ /* 0x004fc80000000000 */
[----:B------:R-:W-:Y:S01]  /*10f0*/  FFMA R31, R27, R0, R26 ;  /* 0x000000001b1f7223 */ /* 0x000fe2000000001a */
[----:B------:R-:W-:Y:S02]  /*1100*/  HFMA2 R26, -RZ, RZ, 0.96630859375, -0.0022525787353515625 ;  /* 0x3bbb989dff1a7431 */ /* 0x000fe400000001ff */
[----:B---3--:R-:W-:Y:S01]  /*1110*/  FADD R20, R17, R20 ;  /* 0x0000001411147221 */ /* 0x008fe20000000000 */
[----:B------:R-:W-:Y:S01]  /*1120*/  IMAD.MOV.U32 R23, RZ, RZ, R31 ;  /* 0x000000ffff177224 */ /* 0x000fe200078e001f */
[----:B------:R-:W-:Y:S01]  /*1130*/  FSETP.GT.AND P0, PT, R31, RZ, PT ;  /* 0x000000ff1f00720b */ /* 0x000fe20003f04000 */
[----:B------:R1:W-:Y:S01]  /*1140*/  STG.E desc[UR4][R24.64], R31 ;  /* 0x0000001f18007986 */ /* 0x0003e2000c101904 */
[----:B------:R-:W-:-:S04]  /*1150*/  FFMA.SAT R0, R20, -R26, 0.5 ;  /* 0x3f00000014007423 */ /* 0x000fc8000000281a */
[----:B------:R-:W-:-:S07]  /*1160*/  FFMA.RM R0, R0, R33, 12582913 ;  /* 0x4b40000100007423 */ /* 0x000fce0000004021 */
[----:B0-----:R-:W-:Y:S01]  /*1170*/  @!P0 FFMA.SAT R2, R23, R26, 0.5 ;  /* 0x3f00000017028423 */ /* 0x001fe2000000201a */
[C---:B------:R-:W-:Y:S01]  /*1180*/  FADD R27, R0.reuse, -12583039 ;  /* 0xcb40007f001b7421 */ /* 0x040fe20000000000 */
[----:B------:R-:W-:Y:S02]  /*1190*/  SHF.L.U32 R0, R0, 0x17, RZ ;  /* 0x0000001700007819 */ /* 0x000fe400000006ff */
[----:B------:R-:W-:Y:S01]  /*11a0*/  @!P0 FFMA.RM R2, R2, R33, 12582913 ;  /* 0x4b40000102028423 */ /* 0x000fe20000004021 */
[----:B------:R-:W-:-:S04]  /*11b0*/  FFMA R27, R20, -1.4426950216293334961, -R27 ;  /* 0xbfb8aa3b141b7823 */ /* 0x000fc8000000081b */
[----:B------:R-:W-:Y:S01]  /*11c0*/  FFMA R27, R20, -1.925963033500011079e-08, R27 ;  /* 0xb2a57060141b7823 */ /* 0x000fe2000000001b */
[C---:B------:R-:W-:Y:S01]  /*11d0*/  @!P0 FADD R20, R2.reuse, -12583039 ;  /* 0xcb40007f02148421 */ /* 0x040fe20000000000 */
[----:B------:R-:W-:-:S03]  /*11e0*/  @!P0 SHF.L.U32 R2, R2, 0x17, RZ ;  /* 0x0000001702028819 */ /* 0x000fc600000006ff */
[C---:B------:R-:W-:Y:S01]  /*11f0*/  @!P0 FFMA R20, R23.reuse, 1.4426950216293334961, -R20 ;  /* 0x3fb8aa3b17148823 */ /* 0x040fe20000000814 */
[----:B------:R-:W0:Y:S03]  /*1200*/  MUFU.EX2 R27, R27 ;  /* 0x0000001b001b7308 */ /* 0x000e260000000800 */
[----:B------:R-:W-:-:S05]  /*1210*/  @!P0 FFMA R20, R23, 1.925963033500011079e-08, R20 ;  /* 0x32a5706017148823 */ /* 0x000fca0000000014 */
[----:B------:R-:W2:Y:S01]  /*1220*/  @!P0 MUFU.EX2 R3, R20 ;  /* 0x0000001400038308 */ /* 0x000ea20000000800 */
[----:B0-----:R-:W-:-:S05]  /*1230*/  FFMA R33, R0, R27, 1 ;  /* 0x3f80000000217423 */ /* 0x001fca000000001b */
[----:B------:R-:W-:Y:S01]  /*1240*/  IADD3 R0, PT, PT, R33, 0x1800000, RZ ;  /* 0x0180000021007810 */ /* 0x000fe20007ffe0ff */
[----:B--2---:R-:W-:-:S03]  /*1250*/  @!P0 FFMA R2, R2, R3, -1 ;  /* 0xbf80000002028423 */ /* 0x004fc60000000003 */
[----:B------:R-:W-:Y:S01]  /*1260*/  LOP3.LUT R0, R0, 0x7f800000, RZ, 0xc0, !PT ;  /* 0x7f80000000007812 */ /* 0x000fe200078ec0ff */
[----:B-1----:R-:W-:-:S03]  /*1270*/  @!P0 FMUL R31, R2, 1.6732631921768188477 ;  /* 0x3fd62d7d021f8820 */ /* 0x002fc60000400000 */
[----:B------:R-:W-:Y:S01]  /*1280*/  ISETP.GT.U32.AND P0, PT, R0, 0x1ffffff, PT ;  /* 0x01ffffff0000780c */ /* 0x000fe20003f04070 */
[----:B------:R-:W-:-:S04]  /*1290*/  FMUL R0, R31, 1.0507010221481323242 ;  /* 0x3f867d5f1f007820 */ /* 0x000fc80000400000 */
[----:B----4-:R-:W-:-:S08]  /*12a0*/  FFMA R22, R0, R14, -R29 ;  /* 0x0000000e00167223 */ /* 0x010fd0000000081d */
[----:B------:R-:W-:Y:S05]  /*12b0*/  @P0 BRA `(.L_x_42) ;  /* 0x0000000000100947 */ /* 0x000fea0003800000 */
[----:B------:R-:W-:Y:S02]  /*12c0*/  MOV R0, R33 ;  /* 0x0000002100007202 */ /* 0x000fe40000000f00 */
[----:B------:R-:W-:-:S07]  /*12d0*/  MOV R20, 0x12f0 ;  /* 0x000012f000147802 */ /* 0x000fce0000000f00 */
[----:B------:R-:W-:Y:S05]  /*12e0*/  CALL.REL.NOINC `($__internal_1_$__cuda_sm20_rcp_rn_f32_slowpath) ;  /* 0x00000034007c7944 */ /* 0x000fea0003c00000 */
[----:B------:R-:W-:Y:S05]  /*12f0*/  BRA `(.L_x_43) ;  /* 0x0000000000107947 */ /* 0x000fea0003800000 */
.L_x_42:
[----:B------:R-:W0:Y:S02]  /*1300*/  MUFU.RCP R0, R33 ;  /* 0x0000002100007308 */ /* 0x000e240000001000 */
[----:B0-----:R-:W-:-:S04]  /*1310*/  FFMA R2, R33, R0, -1 ;  /* 0xbf80000021027423 */ /* 0x001fc80000000000 */
[----:B------:R-:W-:-:S04]  /*1320*/  FADD.FTZ R3, -R2, -RZ ;  /* 0x800000ff02037221 */ /* 0x000fc80000010100 */
[----:B------:R-:W-:-:S07]  /*1330*/  FFMA R0, R0, R3, R0 ;  /* 0x0000000300007223 */ /* 0x000fce0000000000 */
.L_x_43:
[----:B------:R-:W-:Y:S05]  /*1340*/  BSYNC.RECONVERGENT B2 ;  /* 0x0000000000027941 */ /* 0x000fea0003800200 */
.L_x_41:
[----:B------:R-:W0:Y:S01]  /*1350*/  LDC R2, c[0x0][0x3ac] ;  /* 0x0000eb00ff027b82 */ /* 0x000e220000000800 */
[----:B------:R-:W1:Y:S01]  /*1360*/  LDCU UR4, c[0x0][0x3b0] ;  /* 0x00007600ff0477ac */ /* 0x000e620008000800 */
[----:B------:R-:W-:Y:S01]  /*1370*/  VIADD R18, R18, 0x2 ;  /* 0x0000000212127836 */ /* 0x000fe20000000000 */
[----:B------:R-:W-:Y:S01]  /*1380*/  R2UR UR5, R9 ;  /* 0x00000000090572ca */ /* 0x000fe200000e0000 */
[----:B------:R-:W-:Y:S01]  /*1390*/  FFMA R29, R22, R0, R29 ;  /* 0x00000000161d7223 */ /* 0x000fe2000000001d */
[----:B------:R-:W-:-:S04]  /*13a0*/  IMAD.WIDE R12, R21, 0x8, R12 ;  /* 0x00000008150c7825 */ /* 0x000fc800078e020c */
[----:B------:R-:W-:Y:S01]  /*13b0*/  IMAD.WIDE R10, R19, 0x8, R10 ;  /* 0x00000008130a7825 */ /* 0x000fe200078e020a */
[----:B-1----:R-:W-:-:S03]  /*13c0*/  ISETP.GE.AND P0, PT, R15, UR4, PT ;  /* 0x000000040f007c0c */ /* 0x002fc6000bf06270 */
[----:B0-----:R-:W-:Y:S01]  /*13d0*/  IMAD R2, R2, UR4, RZ ;  /* 0x0000000402027c24 */ /* 0x001fe2000f8e02ff */
[----:B------:R-:W-:-:S04]  /*13e0*/  R2UR UR4, R8 ;  /* 0x00000000080472ca */ /* 0x000fc800000e0000 */
[----:B------:R-:W-:-:S05]  /*13f0*/  SHF.L.U32 R25, R2, 0x1, RZ ;  /* 0x0000000102197819 */ /* 0x000fca00000006ff */
[----:B------:R-:W-:Y:S02]  /*1400*/  @P0 IADD3 R25, PT, PT, -R25, RZ, RZ ;  /* 0x000000ff19190210 */ /* 0x000fe40007ffe1ff */
[----:B------:R-:W-:-:S03]  /*1410*/  ISETP.NE.AND P0, PT, R18, RZ, PT ;  /* 0x000000ff1200720c */ /* 0x000fc60003f05270 */
[----:B------:R-:W-:-:S04]  /*1420*/  IMAD.WIDE R2, R25, 0x4, R4 ;  /* 0x0000000419027825 */ /* 0x000fc800078e0204 */
[C---:B------:R-:W-:Y:S01]  /*1430*/  IMAD.WIDE R6, R25.reuse, 0x8, R6 ;  /* 0x0000000819067825 */ /* 0x040fe200078e0206 */
[----:B------:R0:W-:Y:S03]  /*1440*/  STG.E desc[UR4][R2.64], R29 ;  /* 0x0000001d02007986 */ /* 0x0001e6000c101904 */
[----:B------:R-:W-:Y:S02]  /*1450*/  IMAD.WIDE R4, R25, 0x8, R4 ;  /* 0x0000000819047825 */ /* 0x000fe400078e0204 */
[----:B------:R-:W-:Y:S05]  /*1460*/  @P0 BRA `(.L_x_44) ;  /* 0xfffffff400200947 */ /* 0x000fea000383ffff */
[----:B------:R-:W-:Y:S05]  /*1470*/  BSYNC.RECONVERGENT B1 ;  /* 0x0000000000017941 */ /* 0x000fea0003800200 */
.L_x_31:
[----:B------:R-:W1:Y:S02]  /*1480*/  LDC R0, c[0x0][0x3a8] ;  /* 0x0000ea00ff007b82 */ /* 0x000e640000000800 */
[----:B-1----:R-:W-:-:S04]  /*1490*/  LOP3.LUT R0, R0, 0x1, RZ, 0xc0, !PT ;  /* 0x0000000100007812 */ /* 0x002fc800078ec0ff */
[----:B------:R-:W-:-:S13]  /*14a0*/  ISETP.NE.U32.AND P0, PT, R0, 0x1, PT ;  /* 0x000000010000780c */ /* 0x000fda0003f05070 */
[----:B------:R-:W-:Y:S05]  /*14b0*/  @P0 EXIT ;  /* 0x000000000000094d */ /* 0x000fea0003800000 */
[----:B------:R-:W-:Y:S02]  /*14c0*/  R2UR UR4, R8 ;  /* 0x00000000080472ca */ /* 0x000fe400000e0000 */
[----:B------:R-:W-:-:S13]  /*14d0*/  R2UR UR5, R9 ;  /* 0x00000000090572ca */ /* 0x000fda00000e0000 */
[----:B0-----:R-:W2:Y:S01]  /*14e0*/  LDG.E.CONSTANT R3, desc[UR4][R10.64+0x4] ;  /* 0x000004040a037981 */ /* 0x001ea2000c1e9900 */
[----:B------:R-:W-:Y:S01]  /*14f0*/  HFMA2 R0, -RZ, RZ, 0.96630859375, -0.0022525787353515625 ;  /* 0x3bbb989dff007431 */ /* 0x000fe200000001ff */
[----:B------:R-:W-:Y:S01]  /*1500*/  MOV R15, 0x437c0000 ;  /* 0x437c0000000f7802 */ /* 0x000fe20000000f00 */
        /* <DEDUP_REMOVED lines=17> */
[----:B------:R-:W-:Y:S05]  /*1620*/  BRA `(.L_x_47) ;  /* 0x0000000000107947 */ /* 0x000fea0003800000 */
.L_x_46:
[----:B------:R-:W0:Y:S02]  /*1630*/  MUFU.RCP R0, R15 ;  /* 0x0000000f00007308 */ /* 0x000e240000001000 */
[----:B0-----:R-:W-:-:S04]  /*1640*/  FFMA R2, R15, R0, -1 ;  /* 0xbf8000000f027423 */ /* 0x001fc80000000000 */
[----:B------:R-:W-:-:S04]  /*1650*/  FADD.FTZ R3, -R2, -RZ ;  /* 0x800000ff02037221 */ /* 0x000fc80000010100 */
[----:B------:R-:W-:-:S07]  /*1660*/  FFMA R0, R0, R3, R0 ;  /* 0x0000000300007223 */ /* 0x000fce0000000000 */
.L_x_47:
[----:B------:R-:W-:Y:S05]  /*1670*/  BSYNC.RECONVERGENT B1 ;  /* 0x0000000000017941 */ /* 0x000fea0003800200 */
.L_x_45:
[C---:B------:R-:W-:Y:S02]  /*1680*/  R2UR UR6, R8.reuse ;  /* 0x00000000080672ca */ /* 0x040fe400000e0000 */
[C---:B------:R-:W-:Y:S02]  /*1690*/  R2UR UR7, R9.reuse ;  /* 0x00000000090772ca */ /* 0x040fe400000e0000 */
[----:B------:R-:W-:Y:S02]  /*16a0*/  R2UR UR4, R8 ;  /* 0x00000000080472ca */ /* 0x000fe400000e0000 */
[----:B------:R-:W-:-:S09]  /*16b0*/  R2UR UR5, R9 ;  /* 0x00000000090572ca */ /* 0x000fd200000e0000 */
[----:B------:R-:W2:Y:S04]  /*16c0*/  LDG.E.CONSTANT R3, desc[UR6][R10.64] ;  /* 0x000000060a037981 */ /* 0x000ea8000c1e9900 */
[----:B------:R-:W3:Y:S04]  /*16d0*/  LDG.E.CONSTANT R2, desc[UR4][R10.64+0x8] ;  /* 0x000008040a027981 */ /* 0x000ee8000c1e9900 */
[----:B------:R0:W4:Y:S01]  /*16e0*/  LDG.E.CONSTANT R12, desc[UR4][R12.64] ;  /* 0x000000040c0c7981 */ /* 0x000122000c1e9900 */
[----:B------:R-:W-:Y:S01]  /*16f0*/  BSSY.RECONVERGENT B1, `(.L_x_48) ;  /* 0x0000027000017945 */ /* 0x000fe20003800200 */
[----:B--2---:R-:W-:-:S04]  /*1700*/  FADD R16, -R3, R23 ;  /* 0x0000001703107221 */ /* 0x004fc80000000100 */
[----:B------:R-:W-:Y:S01]  /*1710*/  FFMA R15, R16, R0, R3 ;  /* 0x00000000100f7223 */ /* 0x000fe20000000003 */
[----:B------:R-:W-:Y:S02]  /*1720*/  HFMA2 R16, -RZ, RZ, 0.96630859375, -0.0022525787353515625 ;  /* 0x3bbb989dff107431 */ /* 0x000fe400000001ff */
[----:B---3--:R-:W-:Y:S01]  /*1730*/  FADD R2, R17, R2 ;  /* 0x0000000211027221 */ /* 0x008fe20000000000 */
[----:B------:R-:W-:Y:S01]  /*1740*/  IMAD.MOV.U32 R17, RZ, RZ, 0x437c0000 ;  /* 0x437c0000ff117424 */ /* 0x000fe200078e00ff */
[----:B------:R-:W-:Y:S01]  /*1750*/  FSETP.GT.AND P0, PT, R15, RZ, PT ;  /* 0x000000ff0f00720b */ /* 0x000fe20003f04000 */
[----:B------:R1:W-:Y:S01]  /*1760*/  STG.E desc[UR4][R6.64], R15 ;  /* 0x0000000f06007986 */ /* 0x0003e2000c101904 */
[----:B------:R-:W-:-:S04]  /*1770*/  FFMA.SAT R0, R2, -R16, 0.5 ;  /* 0x3f00000002007423 */ /* 0x000fc80000002810 */
[----:B------:R-:W-:-:S07]  /*1780*/  FFMA.RM R0, R0, R17, 12582913 ;  /* 0x4b40000100007423 */ /* 0x000fce0000004011 */
[----:B------:R-:W-:Y:S01]  /*1790*/  @!P0 FFMA.SAT R10, R15, R16, 0.5 ;  /* 0x3f0000000f0a8423 */ /* 0x000fe20000002010 */
        /* <DEDUP_REMOVED lines=24> */
.L_x_49:
[----:B------:R-:W0:Y:S02]  /*1920*/  MUFU.RCP R0, R13 ;  /* 0x0000000d00007308 */ /* 0x000e240000001000 */
[----:B0-----:R-:W-:-:S04]  /*1930*/  FFMA R2, R13, R0, -1 ;  /* 0xbf8000000d027423 */ /* 0x001fc80000000000 */
[----:B------:R-:W-:-:S04]  /*1940*/  FADD.FTZ R3, -R2, -RZ ;  /* 0x800000ff02037221 */ /* 0x000fc80000010100 */
[----:B------:R-:W-:-:S07]  /*1950*/  FFMA R0, R0, R3, R0 ;  /* 0x0000000300007223 */ /* 0x000fce0000000000 */
.L_x_50:
[----:B------:R-:W-:Y:S05]  /*1960*/  BSYNC.RECONVERGENT B1 ;  /* 0x0000000000017941 */ /* 0x000fea0003800200 */
.L_x_48:
[----:B------:R-:W-:Y:S01]  /*1970*/  R2UR UR4, R8 ;  /* 0x00000000080472ca */ /* 0x000fe200000e0000 */
[----:B------:R-:W-:Y:S01]  /*1980*/  FFMA R3, R11, R0, R12 ;  /* 0x000000000b037223 */ /* 0x000fe2000000000c */
[----:B------:R-:W-:-:S13]  /*1990*/  R2UR UR5, R9 ;  /* 0x00000000090572ca */ /* 0x000fda00000e0000 */
[----:B------:R-:W-:Y:S01]  /*19a0*/  STG.E desc[UR4][R4.64], R3 ;  /* 0x0000000304007986 */ /* 0x000fe2000c101904 */
[----:B------:R-:W-:Y:S05]  /*19b0*/  EXIT ;  /* 0x000000000000794d */ /* 0x000fea0003800000 */
.L_x_30:
[----:B------:R-:W-:-:S13]  /*19c0*/  ISETP.NE.AND P0, PT, R20, 0x1, PT ;  /* 0x000000011400780c */ /* 0x000fda0003f05270 */
[----:B------:R-:W-:Y:S05]  /*19d0*/  @!P0 BRA `(.L_x_51) ;  /* 0x0000000800688947 */ /* 0x000fea0003800000 */
[----:B------:R-:W-:Y:S01]  /*19e0*/  LOP3.LUT R18, R20, 0x7ffffffe, RZ, 0xc0, !PT ;  /* 0x7ffffffe14127812 */ /* 0x000fe200078ec0ff */
[----:B------:R-:W-:Y:S03]  /*19f0*/  BSSY.RECONVERGENT B1, `(.L_x_51) ;  /* 0x0000098000017945 */ /* 0x000fe60003800200 */
[----:B------:R-:W-:-:S07]  /*1a00*/  IADD3 R18, PT, PT, -R18, RZ, RZ ;  /* 0x000000ff12127210 */ /* 0x000fce0007ffe1ff */
.L_x_64:
        /* <DEDUP_REMOVED lines=24> */
.L_x_53:
[----:B------:R-:W0:Y:S02]  /*1b90*/  MUFU.RCP R31, R20 ;  /* 0x00000014001f7308 */ /* 0x000e240000001000 */
[----:B0-----:R-:W-:-:S04]  /*1ba0*/  FFMA R0, R20, R31, -1 ;  /* 0xbf80000014007423 */ /* 0x001fc8000000001f */
[----:B------:R-:W-:-:S04]  /*1bb0*/  FADD.FTZ R0, -R0, -RZ ;  /* 0x800000ff00007221 */ /* 0x000fc80000010100 */
[----:B------:R-:W-:-:S07]  /*1bc0*/  FFMA R31, R31, R0, R31 ;  /* 0x000000001f1f7223 */ /* 0x000fce000000001f */
.L_x_54:
[----:B------:R-:W-:Y:S05]  /*1bd0*/  BSYNC.RECONVERGENT B2 ;  /* 0x0000000000027941 */ /* 0x000fea0003800200 */
.L_x_52:
[----:B------:R-:W-:Y:S02]  /*1be0*/  R2UR UR4, R8 ;  /* 0x00000000080472ca */ /* 0x000fe400000e0000 */
[----:B------:R-:W-:-:S13]  /*1bf0*/  R2UR UR5, R9 ;  /* 0x00000000090572ca */ /* 0x000fda00000e0000 */
[----:B------:R-:W2:Y:S04]  /*1c00*/  LDG.E.CONSTANT R0, desc[UR4][R10.64+0x8] ;  /* 0x000008040a007981 */ /* 0x000ea8000c1e9900 */
[----:B------:R-:W3:Y:S01]  /*1c10*/  LDG.E.CONSTANT R20, desc[UR4][R10.64] ;  /* 0x000000040a147981 */ /* 0x000ee2000c1e9900 */
[----:B------:R-:W-:Y:S01]  /*1c20*/  HFMA2 R3, -RZ, RZ, 0.96630859375, -0.0022525787353515625 ;  /* 0x3bbb989dff037431 */ /* 0x000fe200000001ff */
[----:B------:R-:W-:Y:S01]  /*1c30*/  MOV R25, 0x437c0000 ;  /* 0x437c000000197802 */ /* 0x000fe20000000f00 */
[----:B------:R-:W-:Y:S01]  /*1c40*/  BSSY.RECONVERGENT B2, `(.L_x_55) ;  /* 0x0000019000027945 */ /* 0x000fe20003800200 */
[----:B--2---:R-:W-:-:S04]  /*1c50*/  FADD R0, R17, R0 ;  /* 0x0000000011007221 */ /* 0x004fc80000000000 */
[----:B------:R-:W-:Y:S01]  /*1c60*/  FFMA.SAT R2, R0, -R3, 0.5 ;  /* 0x3f00000000027423 */ /* 0x000fe20000002803 */
[----:B---3--:R-:W-:-:S03]  /*1c70*/  FADD R23, -R20, R23 ;  /* 0x0000001714177221 */ /* 0x008fc60000000100 */
[----:B------:R-:W-:Y:S01]  /*1c80*/  FFMA.RM R2, R2, R25, 12582913 ;  /* 0x4b40000102027423 */ /* 0x000fe20000004019 */
[----:B------:R-:W-:-:S03]  /*1c90*/  FFMA R31, R23, R31, R20 ;  /* 0x0000001f171f7223 */ /* 0x000fc60000000014 */
[C---:B------:R-:W-:Y:S01]  /*1ca0*/  FADD R3, R2.reuse, -12583039 ;  /* 0xcb40007f02037421 */ /* 0x040fe20000000000 */
[----:B------:R-:W-:Y:S01]  /*1cb0*/  SHF.L.U32 R2, R2, 0x17, RZ ;  /* 0x0000001702027819 */ /* 0x000fe200000006ff */
[----:B------:R0:W-:Y:S02]  /*1cc0*/  STG.E desc[UR4][R6.64], R31 ;  /* 0x0000001f06007986 */ /* 0x0001e4000c101904 */
[----:B------:R-:W-:-:S04]  /*1cd0*/  FFMA R3, R0, -1.4426950216293334961, -R3 ;  /* 0xbfb8aa3b00037823 */ /* 0x000fc80000000803 */
[----:B------:R-:W-:-:S06]  /*1ce0*/  FFMA R3, R0, -1.925963033500011079e-08, R3 ;  /* 0xb2a5706000037823 */ /* 0x000fcc0000000003 */
[----:B------:R-:W1:Y:S02]  /*1cf0*/  MUFU.EX2 R3, R3 ;  /* 0x0000000300037308 */ /* 0x000e640000000800 */
[----:B-1----:R-:W-:-:S04]  /*1d00*/  FFMA R23, R2, R3, 1 ;  /* 0x3f80000002177423 */ /* 0x002fc80000000003 */
[----:B------:R-:W-:-:S05]  /*1d10*/  VIADD R0, R23, 0x1800000 ;  /* 0x0180000017007836 */ /* 0x000fca0000000000 */
[----:B------:R-:W-:-:S04]  /*1d20*/  LOP3.LUT R0, R0, 0x7f800000, RZ, 0xc0, !PT ;  /* 0x7f80000000007812 */ /* 0x000fc800078ec0ff */
[----:B------:R-:W-:-:S13]  /*1d30*/  ISETP.GT.U32.AND P0, PT, R0, 0x1ffffff, PT ;  /* 0x01ffffff0000780c */ /* 0x000fda0003f04070 */
[----:B0-----:R-:W-:Y:S05]  /*1d40*/  @P0 BRA `(.L_x_56) ;  /* 0x0000000000100947 */ /* 0x001fea0003800000 */
[----:B------:R-:W-:Y:S02]  /*1d50*/  MOV R0, R23 ;  /* 0x0000001700007202 */ /* 0x000fe40000000f00 */
[----:B------:R-:W-:-:S07]  /*1d60*/  MOV R20, 0x1d80 ;  /* 0x00001d8000147802 */ /* 0x000fce0000000f00 */
[----:B------:R-:W-:Y:S05]  /*1d70*/  CALL.REL.NOINC `($__internal_1_$__cuda_sm20_rcp_rn_f32_slowpath) ;  /* 0x0000002800d87944 */ /* 0x000fea0003c00000 */
[----:B------:R-:W-:Y:S05]  /*1d80*/  BRA `(.L_x_57) ;  /* 0x0000000000107947 */ /* 0x000fea0003800000 */
.L_x_56:
[----:B------:R-:W0:Y:S02]  /*1d90*/  MUFU.RCP R0, R23 ;  /* 0x0000001700007308 */ /* 0x000e240000001000 */
[----:B0-----:R-:W-:-:S04]  /*1da0*/  FFMA R2, R23, R0, -1 ;  /* 0xbf80000017027423 */ /* 0x001fc80000000000 */
[----:B------:R-:W-:-:S04]  /*1db0*/  FADD.FTZ R3, -R2, -RZ ;  /* 0x800000ff02037221 */ /* 0x000fc80000010100 */
[----:B------:R-:W-:-:S07]  /*1dc0*/  FFMA R0, R0, R3, R0 ;  /* 0x0000000300007223 */ /* 0x000fce0000000000 */
.L_x_57:
[----:B------:R-:W-:Y:S05]  /*1dd0*/  BSYNC.RECONVERGENT B2 ;  /* 0x0000000000027941 */ /* 0x000fea0003800200 */
.L_x_55:
[----:B------:R-:W-:Y:S01]  /*1de0*/  R2UR UR4, R8 ;  /* 0x00000000080472ca */ /* 0x000fe200000e0000 */
[----:B------:R-:W-:Y:S01]  /*1df0*/  IMAD.WIDE R22, R19, 0x4, R10 ;  /* 0x0000000413167825 */ /* 0x000fe200078e020a */
[----:B------:R-:W-:-:S03]  /*1e00*/  R2UR UR5, R9 ;  /* 0x00000000090572ca */ /* 0x000fc600000e0000 */
[----:B------:R-:W-:Y:S01]  /*1e10*/  HFMA2 R20, -RZ, RZ, 0.96630859375, -0.0022525787353515625 ;  /* 0x3bbb989dff147431 */ /* 0x000fe200000001ff */
[----:B------:R-:W-:Y:S01]  /*1e20*/  MOV R25, 0x437c0000 ;  /* 0x437c000000197802 */ /* 0x000fe20000000f00 */
[----:B------:R-:W0:Y:S08]  /*1e30*/  LDC R26, c[0x0][0x3ac] ;  /* 0x0000eb00ff1a7b82 */ /* 0x000e300000000800 */
[----:B------:R-:W2:Y:S04]  /*1e40*/  LDG.E.CONSTANT R3, desc[UR4][R22.64+0x4] ;  /* 0x0000040416037981 */ /* 0x000ea8000c1e9900 */
[----:B------:R-:W3:Y:S01]  /*1e50*/  LDG.E.CONSTANT R2, desc[UR4][R12.64] ;  /* 0x000000040c027981 */ /* 0x000ee2000c1e9900 */
[----:B------:R-:W1:Y:S01]  /*1e60*/  LDCU UR4, c[0x0][0x3b0] ;  /* 0x00007600ff0477ac */ /* 0x000e620008000800 */
[----:B------:R-:W-:Y:S01]  /*1e70*/  R2UR UR6, R8 ;  /* 0x00000000080672ca */ /* 0x000fe200000e0000 */
[----:B------:R-:W-:Y:S01]  /*1e80*/  BSSY.RECONVERGENT B2, `(.L_x_58) ;  /* 0x0000021000027945 */ /* 0x000fe20003800200 */
[----:B------:R-:W-:-:S02]  /*1e90*/  R2UR UR7, R9 ;  /* 0x00000000090772ca */ /* 0x000fc400000e0000 */
[----:B-1----:R-:W-:Y:S01]  /*1ea0*/  ISETP.GE.AND P0, PT, R15, UR4, PT ;  /* 0x000000040f007c0c */ /* 0x002fe2000bf06270 */
[----:B0-----:R-:W-:-:S05]  /*1eb0*/  IMAD R26, R26, UR4, RZ ;  /* 0x000000041a1a7c24 */ /* 0x001fca000f8e02ff */
[----:B------:R-:W-:-:S07]  /*1ec0*/  SHF.L.U32 R33, R26, 0x1, RZ ;  /* 0x000000011a217819 */ /* 0x000fce00000006ff */
[----:B------:R-:W-:-:S05]  /*1ed0*/  @P0 IADD3 R33, PT, PT, -R33, RZ, RZ ;  /* 0x000000ff21210210 */ /* 0x000fca0007ffe1ff */
[----:B------:R-:W-:-:S04]  /*1ee0*/  IMAD.WIDE R28, R33, 0x4, R6 ;  /* 0x00000004211c7825 */ /* 0x000fc800078e0206 */
[----:B------:R-:W-:-:S04]  /*1ef0*/  IMAD.WIDE R26, R33, 0x4, R4 ;  /* 0x00000004211a7825 */ /* 0x000fc800078e0204 */
[----:B--2---:R-:W-:-:S04]  /*1f00*/  FADD R3, R16, R3 ;  /* 0x0000000310037221 */ /* 0x004fc80000000000 */
[----:B------:R-:W-:-:S04]  /*1f10*/  FFMA.SAT R20, R3, -R20, 0.5 ;  /* 0x3f00000003147423 */ /* 0x000fc80000002814 */
[----:B------:R-:W-:-:S04]  /*1f20*/  FFMA.RM R20, R20, R25, 12582913 ;  /* 0x4b40000114147423 */ /* 0x000fc80000004019 */
[C---:B------:R-:W-:Y:S01]  /*1f30*/  FADD R24, R20.reuse, -12583039 ;  /* 0xcb40007f14187421 */ /* 0x040fe20000000000 */
[----:B------:R-:W-:-:S03]  /*1f40*/  SHF.L.U32 R20, R20, 0x17, RZ ;  /* 0x0000001714147819 */ /* 0x000fc600000006ff */
[----:B------:R-:W-:-:S04]  /*1f50*/  FFMA R24, R3, -1.4426950216293334961, -R24 ;  /* 0xbfb8aa3b03187823 */ /* 0x000fc80000000818 */
[----:B------:R-:W-:Y:S01]  /*1f60*/  FFMA R24, R3, -1.925963033500011079e-08, R24 ;  /* 0xb2a5706003187823 */ /* 0x000fe20000000018 */
[----:B---3--:R-:W-:-:S03]  /*1f70*/  FFMA R3, R31, R14, -R2 ;  /* 0x0000000e1f037223 */ /* 0x008fc60000000802 */
[----:B------:R-:W0:Y:S01]  /*1f80*/  MUFU.EX2 R25, R24 ;  /* 0x0000001800197308 */ /* 0x000e220000000800 */
[----:B------:R-:W-:-:S05]  /*1f90*/  FFMA R3, R3, R0, R2 ;  /* 0x0000000003037223 */ /* 0x000fca0000000002 */
[----:B------:R1:W-:Y:S01]  /*1fa0*/  STG.E desc[UR6][R4.64], R3 ;  /* 0x0000000304007986 */ /* 0x0003e2000c101906 */
[----:B0-----:R-:W-:Y:S01]  /*1fb0*/  FFMA R35, R20, R25, 1 ;  /* 0x3f80000014237423 */ /* 0x001fe20000000019 */
[----:B------:R-:W-:-:S04]  /*1fc0*/  IMAD.WIDE R24, R21, 0x4, R12 ;  /* 0x0000000415187825 */ /* 0x000fc800078e020c */
[----:B------:R-:W-:-:S04]  /*1fd0*/  IADD3 R0, PT, PT, R35, 0x1800000, RZ ;  /* 0x0180000023007810 */ /* 0x000fc80007ffe0ff */
[----:B------:R-:W-:-:S04]  /*1fe0*/  LOP3.LUT R0, R0, 0x7f800000, RZ, 0xc0, !PT ;  /* 0x7f80000000007812 */ /* 0x000fc800078ec0ff */
[----:B------:R-:W-:-:S13]  /*1ff0*/  ISETP.GT.U32.AND P0, PT, R0, 0x1ffffff, PT ;  /* 0x01ffffff0000780c */ /* 0x000fda0003f04070 */
[----:B-1----:R-:W-:Y:S05]  /*2000*/  @P0 BRA `(.L_x_59) ;  /* 0x0000000000100947 */ /* 0x002fea0003800000 */
[----:B------:R-:W-:Y:S01]  /*2010*/  IMAD.MOV.U32 R0, RZ, RZ, R35 ;  /* 0x000000ffff007224 */ /* 0x000fe200078e0023 */
[----:B------:R-:W-:-:S07]  /*2020*/  MOV R20, 0x2040 ;  /* 0x0000204000147802 */ /* 0x000fce0000000f00 */
[----:B------:R-:W-:Y:S05]  /*2030*/  CALL.REL.NOINC `($__internal_1_$__cuda_sm20_rcp_rn_f32_slowpath) ;  /* 0x0000002800287944 */ /* 0x000fea0003c00000 */
[----:B------:R-:W-:Y:S05]  /*2040*/  BRA `(.L_x_60) ;  /* 0x0000000000107947 */ /* 0x000fea0003800000 */
.L_x_59:
[----:B------:R-:W0:Y:S02]  /*2050*/  MUFU.RCP R0, R35 ;  /* 0x0000002300007308 */ /* 0x000e240000001000 */
[----:B0-----:R-:W-:-:S04]  /*2060*/  FFMA R2, R35, R0, -1 ;  /* 0xbf80000023027423 */ /* 0x001fc80000000000 */
[----:B------:R-:W-:-:S04]  /*2070*/  FADD.FTZ R3, -R2, -RZ ;  /* 0x800000ff02037221 */ /* 0x000fc80000010100 */
[----:B------:R-:W-:-:S07]  /*2080*/  FFMA R0, R0, R3, R0 ;  /* 0x0000000300007223 */ /* 0x000fce0000000000 */
.L_x_60:
[----:B------:R-:W-:Y:S05]  /*2090*/  BSYNC.RECONVERGENT B2 ;  /* 0x0000000000027941 */ /* 0x000fea0003800200 */
.L_x_58:
        /* <DEDUP_REMOVED lines=9> */
[----:B---3--:R-:W-:-:S03]  /*2130*/  FADD R23, R31, -R20 ;  /* 0x800000141f177221 */ /* 0x008fc60000000000 */
[----:B------:R-:W-:Y:S01]  /*2140*/  FFMA.RM R3, R3, R30, 12582913 ;  /* 0x4b40000103037423 */ /* 0x000fe2000000401e */
[----:B------:R-:W-:-:S03]  /*2150*/  FFMA R23, R23, R0, R20 ;  /* 0x0000000017177223 */ /* 0x000fc60000000014 */
[C---:B------:R-:W-:Y:S01]  /*2160*/  FADD R35, R3.reuse, -12583039 ;  /* 0xcb40007f03237421 */ /* 0x040fe20000000000 */
[----:B------:R-:W-:Y:S01]  /*2170*/  SHF.L.U32 R3, R3, 0x17, RZ ;  /* 0x0000001703037819 */ /* 0x000fe200000006ff */
[----:B------:R0:W-:Y:S02]  /*2180*/  STG.E desc[UR4][R28.64], R23 ;  /* 0x000000171c007986 */ /* 0x0001e4000c101904 */
[----:B------:R-:W-:-:S04]  /*2190*/  FFMA R35, R2, -1.4426950216293334961, -R35 ;  /* 0xbfb8aa3b02237823 */ /* 0x000fc80000000823 */
[----:B------:R-:W-:-:S04]  /*21a0*/  FFMA R35, R2, -1.925963033500011079e-08, R35 ;  /* 0xb2a5706002237823 */ /* 0x000fc80000000023 */
[----:B------:R-:W1:Y:S02]  /*21b0*/  MUFU.EX2 R2, R35 ;  /* 0x0000002300027308 */ /* 0x000e640000000800 */
[----:B-1----:R-:W-:-:S05]  /*21c0*/  FFMA R31, R3, R2, 1 ;  /* 0x3f800000031f7423 */ /* 0x002fca0000000002 */
[----:B------:R-:W-:-:S04]  /*21d0*/  IADD3 R0, PT, PT, R31, 0x1800000, RZ ;  /* 0x018000001f007810 */ /* 0x000fc80007ffe0ff */
[----:B------:R-:W-:-:S04]  /*21e0*/  LOP3.LUT R0, R0, 0x7f800000, RZ, 0xc0, !PT ;  /* 0x7f80000000007812 */ /* 0x000fc800078ec0ff */
[----:B------:R-:W-:-:S13]  /*21f0*/  ISETP.GT.U32.AND P0, PT, R0, 0x1ffffff, PT ;  /* 0x01ffffff0000780c */ /* 0x000fda0003f04070 */
[----:B0-----:R-:W-:Y:S05]  /*2200*/  @P0 BRA `(.L_x_62) ;  /* 0x0000000000100947 */ /* 0x001fea0003800000 */
[----:B------:R-:W-:Y:S02]  /*2210*/  MOV R0, R31 ;  /* 0x0000001f00007202 */ /* 0x000fe40000000f00 */
[----:B------:R-:W-:-:S07]  /*2220*/  MOV R20, 0x2240 ;  /* 0x0000224000147802 */ /* 0x000fce0000000f00 */
[----:B------:R-:W-:Y:S05]  /*2230*/  CALL.REL.NOINC `($__internal_1_$__cuda_sm20_rcp_rn_f32_slowpath) ;  /* 0x0000002400a87944 */ /* 0x000fea0003c00000 */
[----:B------:R-:W-:Y:S05]  /*2240*/  BRA `(.L_x_63) ;  /* 0x0000000000107947 */ /* 0x000fea0003800000 */
.L_x_62:
[----:B------:R-:W0:Y:S02]  /*2250*/  MUFU.RCP R0, R31 ;  /* 0x0000001f00007308 */ /* 0x000e240000001000 */
[----:B0-----:R-:W-:-:S04]  /*2260*/  FFMA R2, R31, R0, -1 ;  /* 0xbf8000001f027423 */ /* 0x001fc80000000000 */
[----:B------:R-:W-:-:S04]  /*2270*/  FADD.FTZ R3, -R2, -RZ ;  /* 0x800000ff02037221 */ /* 0x000fc80000010100 */
[----:B------:R-:W-:-:S07]  /*2280*/  FFMA R0, R0, R3, R0 ;  /* 0x0000000300007223 */ /* 0x000fce0000000000 */
.L_x_63:
[----:B------:R-:W-:Y:S05]  /*2290*/  BSYNC.RECONVERGENT B2 ;  /* 0x0000000000027941 */ /* 0x000fea0003800200 */
.L_x_61:
[----:B------:R-:W-:Y:S02]  /*22a0*/  R2UR UR4, R8 ;  /* 0x00000000080472ca */ /* 0x000fe400000e0000 */
[----:B------:R-:W-:-:S13]  /*22b0*/  R2UR UR5, R9 ;  /* 0x00000000090572ca */ /* 0x000fda00000e0000 */
[----:B------:R-:W2:Y:S01]  /*22c0*/  LDG.E.CONSTANT R24, desc[UR4][R24.64] ;  /* 0x0000000418187981 */ /* 0x000ea2000c1e9900 */
[----:B------:R-:W-:Y:S01]  /*22d0*/  IADD3 R18, PT, PT, R18, 0x2, RZ ;  /* 0x0000000212127810 */ /* 0x000fe20007ffe0ff */
[----:B------:R-:W-:-:S03]  /*22e0*/  IMAD.WIDE R4, R33, 0x8, R4 ;  /* 0x0000000821047825 */ /* 0x000fc600078e0204 */
[----:B------:R-:W-:Y:S01]  /*22f0*/  ISETP.NE.AND P0, PT, R18, RZ, PT ;  /* 0x000000ff1200720c */ /* 0x000fe20003f05270 */
[----:B------:R-:W-:-:S04]  /*2300*/  IMAD.WIDE R6, R33, 0x8, R6 ;  /* 0x0000000821067825 */ /* 0x000fc800078e0206 */
[----:B------:R-:W-:-:S04]  /*2310*/  IMAD.WIDE R12, R21, 0x8, R12 ;  /* 0x00000008150c7825 */ /* 0x000fc800078e020c */
[----:B------:R-:W-:-:S04]  /*2320*/  IMAD.WIDE R10, R19, 0x8, R10 ;  /* 0x00000008130a7825 */ /* 0x000fc800078e020a */
[----:B--2---:R-:W-:-:S04]  /*2330*/  FFMA R3, R23, R14, -R24 ;  /* 0x0000000e17037223 */ /* 0x004fc80000000818 */
[----:B------:R-:W-:-:S05]  /*2340*/  FFMA R3, R3, R0, R24 ;  /* 0x0000000003037223 */ /* 0x000fca0000000018 */
[----:B------:R0:W-:Y:S01]  /*2350*/  STG.E desc[UR4][R26.64], R3 ;  /* 0x000000031a007986 */ /* 0x0001e2000c101904 */
[----:B------:R-:W-:Y:S05]  /*2360*/  @P0 BRA `(.L_x_64) ;  /* 0xfffffff400a80947 */ /* 0x000fea000383ffff */
[----:B------:R-:W-:Y:S05]  /*2370*/  BSYNC.RECONVERGENT B1 ;  /* 0x0000000000017941 */ /* 0x000fea0003800200 */
.L_x_51:
[----:B------:R-:W1:Y:S02]  /*2380*/  LDC R0, c[0x0][0x3a8] ;  /* 0x0000ea00ff007b82 */ /* 0x000e640000000800 */
[----:B-1----:R-:W-:-:S04]  /*2390*/  LOP3.LUT R0, R0, 0x1, RZ, 0xc0, !PT ;  /* 0x0000000100007812 */ /* 0x002fc800078ec0ff */
[----:B------:R-:W-:-:S13]  /*23a0*/  ISETP.NE.U32.AND P0, PT, R0, 0x1, PT ;  /* 0x000000010000780c */ /* 0x000fda0003f05070 */
[----:B------:R-:W-:Y:S05]  /*23b0*/  @P0 EXIT ;  /* 0x000000000000094d */ /* 0x000fea0003800000 */
[----:B------:R-:W-:Y:S02]  /*23c0*/  R2UR UR4, R8 ;  /* 0x00000000080472ca */ /* 0x000fe400000e0000 */
[----:B------:R-:W-:-:S13]  /*23d0*/  R2UR UR5, R9 ;  /* 0x00000000090572ca */ /* 0x000fda00000e0000 */
[----:B0-----:R-:W2:Y:S01]  /*23e0*/  LDG.E.CONSTANT R3, desc[UR4][R10.64+0x4] ;  /* 0x000004040a037981 */ /* 0x001ea2000c1e9900 */
[----:B------:R-:W-:Y:S02]  /*23f0*/  HFMA2 R0, -RZ, RZ, 0.96630859375, -0.0022525787353515625 ;  /* 0x3bbb989dff007431 */ /* 0x000fe400000001ff */
        /* <DEDUP_REMOVED lines=19> */
.L_x_66:
[----:B------:R-:W0:Y:S02]  /*2530*/  MUFU.RCP R0, R15 ;  /* 0x0000000f00007308 */ /* 0x000e240000001000 */
[----:B0-----:R-:W-:-:S04]  /*2540*/  FFMA R2, R15, R0, -1 ;  /* 0xbf8000000f027423 */ /* 0x001fc80000000000 */
[----:B------:R-:W-:-:S04]  /*2550*/  FADD.FTZ R3, -R2, -RZ ;  /* 0x800000ff02037221 */ /* 0x000fc80000010100 */
[----:B------:R-:W-:-:S07]  /*2560*/  FFMA R0, R0, R3, R0 ;  /* 0x0000000300007223 */ /* 0x000fce0000000000 */
.L_x_67:
[----:B------:R-:W-:Y:S05]  /*2570*/  BSYNC.RECONVERGENT B1 ;  /* 0x0000000000017941 */ /* 0x000fea0003800200 */
.L_x_65:
[----:B------:R-:W-:Y:S02]  /*2580*/  R2UR UR4, R8 ;  /* 0x00000000080472ca */ /* 0x000fe400000e0000 */
[----:B------:R-:W-:-:S13]  /*2590*/  R2UR UR5, R9 ;  /* 0x00000000090572ca */ /* 0x000fda00000e0000 */
[----:B------:R-:W2:Y:S04]  /*25a0*/  LDG.E.CONSTANT R2, desc[UR4][R10.64+0x8] ;  /* 0x000008040a027981 */ /* 0x000ea8000c1e9900 */
[----:B------:R-:W3:Y:S01]  /*25b0*/  LDG.E.CONSTANT R16, desc[UR4][R10.64] ;  /* 0x000000040a107981 */ /* 0x000ee2000c1e9900 */
[----:B------:R-:W-:Y:S01]  /*25c0*/  HFMA2 R18, -RZ, RZ, 3.7421875, 0 ;  /* 0x437c0000ff127431 */ /* 0x000fe200000001ff */
        /* <DEDUP_REMOVED lines=18> */
[----:B------:R-:W-:Y:S01]  /*26f0*/  IMAD.MOV.U32 R0, RZ, RZ, R11 ;  /* 0x000000ffff007224 */ /* 0x000fe200078e000b */
[----:B------:R-:W-:-:S07]  /*2700*/  MOV R20, 0x2720 ;  /* 0x0000272000147802 */ /* 0x000fce0000000f00 */
[----:B------:R-:W-:Y:S05]  /*2710*/  CALL.REL.NOINC `($__internal_1_$__cuda_sm20_rcp_rn_f32_slowpath) ;  /* 0x0000002000707944 */ /* 0x000fea0003c00000 */
[----:B------:R-:W-:Y:S05]  /*2720*/  BRA `(.L_x_70) ;  /* 0x0000000000107947 */ /* 0x000fea0003800000 */
.L_x_69:
[----:B------:R-:W0:Y:S02]  /*2730*/  MUFU.RCP R0, R11 ;  /* 0x0000000b00007308 */ /* 0x000e240000001000 */
[----:B0-----:R-:W-:-:S04]  /*2740*/  FFMA R2, R11, R0, -1 ;  /* 0xbf8000000b027423 */ /* 0x001fc80000000000 */
[----:B------:R-:W-:-:S04]  /*2750*/  FADD.FTZ R3, -R2, -RZ ;  /* 0x800000ff02037221 */ /* 0x000fc80000010100 */
[----:B------:R-:W-:-:S07]  /*2760*/  FFMA R0, R0, R3, R0 ;  /* 0x0000000300007223 */ /* 0x000fce0000000000 */
.L_x_70:
[----:B------:R-:W-:Y:S05]  /*2770*/  BSYNC.RECONVERGENT B1 ;  /* 0x0000000000017941 */ /* 0x000fea0003800200 */
.L_x_68:
[----:B------:R-:W-:Y:S02]  /*2780*/  R2UR UR4, R8 ;  /* 0x00000000080472ca */ /* 0x000fe400000e0000 */
[----:B------:R-:W-:-:S13]  /*2790*/  R2UR UR5, R9 ;  /* 0x00000000090572ca */ /* 0x000fda00000e0000 */
[----:B------:R-:W2:Y:S02]  /*27a0*/  LDG.E.CONSTANT R13, desc[UR4][R12.64] ;  /* 0x000000040c0d7981 */ /* 0x000ea4000c1e9900 */
[----:B--2---:R-:W-:-:S04]  /*27b0*/  FFMA R14, R16, R14, -R13 ;  /* 0x0000000e100e7223 */ /* 0x004fc8000000080d */
[----:B------:R-:W-:-:S05]  /*27c0*/  FFMA R3, R14, R0, R13 ;  /* 0x000000000e037223 */ /* 0x000fca000000000d */
[----:B------:R-:W-:Y:S01]  /*27d0*/  STG.E desc[UR4][R4.64], R3 ;  /* 0x0000000304007986 */ /* 0x000fe2000c101904 */
[----:B------:R-:W-:Y:S05]  /*27e0*/  EXIT ;  /* 0x000000000000794d */ /* 0x000fea0003800000 */
.L_x_29:
[----:B------:R-:W-:-:S13]  /*27f0*/  ISETP.NE.AND P0, PT, R20, 0x1, PT ;  /* 0x000000011400780c */ /* 0x000fda0003f05270 */
[----:B------:R-:W-:Y:S05]  /*2800*/  @!P0 BRA `(.L_x_71) ;  /* 0x0000000800848947 */ /* 0x000fea0003800000 */
[----:B------:R-:W-:Y:S01]  /*2810*/  LOP3.LUT R18, R20, 0x7ffffffe, RZ, 0xc0, !PT ;  /* 0x7ffffffe14127812 */ /* 0x000fe200078ec0ff */
[----:B------:R-:W-:Y:S03]  /*2820*/  BSSY.RECONVERGENT B1, `(.L_x_71) ;  /* 0x000009f000017945 */ /* 0x000fe60003800200 */
[----:B------:R-:W-:-:S07]  /*2830*/  IADD3 R18, PT, PT, -R18, RZ, RZ ;  /* 0x000000ff12127210 */ /* 0x000fce0007ffe1ff */
.L_x_84:
[----:B------:R-:W-:Y:S02]  /*2840*/  R2UR UR4, R8 ;  /* 0x00000000080472ca */ /* 0x000fe400000e0000 */
[----:B------:R-:W-:-:S13]  /*2850*/  R2UR UR5, R9 ;  /* 0x00000000090572ca */ /* 0x000fda00000e0000 */
[----:B0-----:R-:W2:Y:S01]  /*2860*/  LDG.E.CONSTANT R3, desc[UR4][R10.64+0x4] ;  /* 0x000004040a037981 */ /* 0x001ea2000c1e9900 */
[----:B------:R-:W-:Y:S01]  /*2870*/  HFMA2 R25, -RZ, RZ, 3.7421875, 0 ;  /* 0x437c0000ff197431 */ /* 0x000fe200000001ff */
        /* <DEDUP_REMOVED lines=20> */
.L_x_73:
[----:B------:R-:W0:Y:S02]  /*29c0*/  MUFU.RCP R22, R25 ;  /* 0x0000001900167308 */ /* 0x000e240000001000 */
[----:B0-----:R-:W-:-:S04]  /*29d0*/  FFMA R0, R25, R22, -1 ;  /* 0xbf80000019007423 */ /* 0x001fc80000000016 */
[----:B------:R-:W-:-:S04]  /*29e0*/  FADD.FTZ R3, -R0, -RZ ;  /* 0x800000ff00037221 */ /* 0x000fc80000010100 */
[----:B------:R-:W-:-:S07]  /*29f0*/  FFMA R22, R22, R3, R22 ;  /* 0x0000000316167223 */ /* 0x000fce0000000016 */
.L_x_74:
[----:B------:R-:W-:Y:S05]  /*2a00*/  BSYNC.RECONVERGENT B2 ;  /* 0x0000000000027941 */ /* 0x000fea0003800200 */
.L_x_72:
[----:B------:R-:W-:Y:S02]  /*2a10*/  R2UR UR4, R8 ;  /* 0x00000000080472ca */ /* 0x000fe400000e0000 */
[----:B------:R-:W-:-:S13]  /*2a20*/  R2UR UR5, R9 ;  /* 0x00000000090572ca */ /* 0x000fda00000e0000 */
[----:B------:R-:W2:Y:S01]  /*2a30*/  LDG.E.CONSTANT R0, desc[UR4][R10.64+0x8] ;  /* 0x000008040a007981 */ /* 0x000ea2000c1e9900 */
[----:B------:R-:W-:Y:S02]  /*2a40*/  HFMA2 R25, -RZ, RZ, 3.7421875, 0 ;  /* 0x437c0000ff197431 */ /* 0x000fe400000001ff */
[----:B------:R-:W-:Y:S01]  /*2a50*/  IMAD.MOV.U32 R3, RZ, RZ, 0x3bbb989d ;  /* 0x3bbb989dff037424 */ /* 0x000fe200078e00ff */
[----:B------:R-:W-:Y:S01]  /*2a60*/  BSSY.RECONVERGENT B2, `(.L_x_75) ;  /* 0x0000016000027945 */ /* 0x000fe20003800200 */
[----:B--2---:R-:W-:-:S04]  /*2a70*/  FADD R0, R17, R0 ;  /* 0x0000000011007221 */ /* 0x004fc80000000000 */
[----:B------:R-:W-:-:S04]  /*2a80*/  FFMA.SAT R2, R0, -R3, 0.5 ;  /* 0x3f00000000027423 */ /* 0x000fc80000002803 */
[----:B------:R-:W-:-:S04]  /*2a90*/  FFMA.RM R2, R2, R25, 12582913 ;  /* 0x4b40000102027423 */ /* 0x000fc80000004019 */
[C---:B------:R-:W-:Y:S01]  /*2aa0*/  FADD R3, R2.reuse, -12583039 ;  /* 0xcb40007f02037421 */ /* 0x040fe20000000000 */
[----:B------:R-:W-:-:S03]  /*2ab0*/  SHF.L.U32 R2, R2, 0x17, RZ ;  /* 0x0000001702027819 */ /* 0x000fc600000006ff */
[----:B------:R-:W-:-:S04]  /*2ac0*/  FFMA R3, R0, -1.4426950216293334961, -R3 ;  /* 0xbfb8aa3b00037823 */ /* 0x000fc80000000803 */
[----:B------:R-:W-:-:S06]  /*2ad0*/  FFMA R3, R0, -1.925963033500011079e-08, R3 ;  /* 0xb2a5706000037823 */ /* 0x000fcc0000000003 */
        /* <DEDUP_REMOVED lines=10> */
.L_x_76:
[----:B------:R-:W0:Y:S02]  /*2b80*/  MUFU.RCP R0, R25 ;  /* 0x0000001900007308 */ /* 0x000e240000001000 */
[----:B0-----:R-:W-:-:S04]  /*2b90*/  FFMA R2, R25, R0, -1 ;  /* 0xbf80000019027423 */ /* 0x001fc80000000000 */
[----:B------:R-:W-:-:S04]  /*2ba0*/  FADD.FTZ R3, -R2, -RZ ;  /* 0x800000ff02037221 */ /* 0x000fc80000010100 */
[----:B------:R-:W-:-:S07]  /*2bb0*/  FFMA R0, R0, R3, R0 ;  /* 0x0000000300007223 */ /* 0x000fce0000000000 */
.L_x_77:
[----:B------:R-:W-:Y:S05]  /*2bc0*/  BSYNC.RECONVERGENT B2 ;  /* 0x0000000000027941 */ /* 0x000fea0003800200 */
.L_x_75:
[----:B------:R-:W-:Y:S01]  /*2bd0*/  R2UR UR4, R8 ;  /* 0x00000000080472ca */ /* 0x000fe200000e0000 */
[----:B------:R-:W-:Y:S01]  /*2be0*/  IMAD.WIDE R24, R19, 0x4, R10 ;  /* 0x0000000413187825 */ /* 0x000fe200078e020a */
[----:B------:R-:W-:-:S03]  /*2bf0*/  R2UR UR5, R9 ;  /* 0x00000000090572ca */ /* 0x000fc600000e0000 */
[----:B------:R-:W-:Y:S01]  /*2c00*/  HFMA2 R27, -RZ, RZ, 3.7421875, 0 ;  /* 0x437c0000ff1b7431 */ /* 0x000fe200000001ff */
[----:B------:R-:W-:Y:S01]  /*2c10*/  MOV R26, 0x3bbb989d ;  /* 0x3bbb989d001a7802 */ /* 0x000fe20000000f00 */
[----:B------:R-:W0:Y:S08]  /*2c20*/  LDC R29, c[0x0][0x3ac] ;  /* 0x0000eb00ff1d7b82 */ /* 0x000e300000000800 */
[----:B------:R-:W2:Y:S04]  /*2c30*/  LDG.E.CONSTANT R3, desc[UR4][R24.64+0x4] ;  /* 0x0000040418037981 */ /* 0x000ea8000c1e9900 */
[----:B------:R-:W3:Y:S04]  /*2c40*/  LDG.E.CONSTANT R2, desc[UR4][R10.64] ;  /* 0x000000040a027981 */ /* 0x000ee8000c1e9900 */
[----:B------:R-:W4:Y:S01]  /*2c50*/  LDG.E.CONSTANT R20, desc[UR4][R12.64] ;  /* 0x000000040c147981 */ /* 0x000f22000c1e9900 */
[----:B------:R-:W1:Y:S01]  /*2c60*/  LDCU UR4, c[0x0][0x3b0] ;  /* 0x00007600ff0477ac */ /* 0x000e620008000800 */
[C---:B------:R-:W-:Y:S01]  /*2c70*/  R2UR UR6, R8.reuse ;  /* 0x00000000080672ca */ /* 0x040fe200000e0000 */
[----:B------:R-:W-:Y:S01]  /*2c80*/  BSSY.RECONVERGENT B2, `(.L_x_78) ;  /* 0x0000028000027945 */ /* 0x000fe20003800200 */
[----:B------:R-:W-:Y:S01]  /*2c90*/  R2UR UR7, R9 ;  /* 0x00000000090772ca */ /* 0x000fe200000e0000 */
[----:B------:R-:W-:Y:S01]  /*2ca0*/  IMAD.WIDE R30, R21, 0x4, R12 ;  /* 0x00000004151e7825 */ /* 0x000fe200078e020c */
[----:B------:R-:W-:-:S02]  /*2cb0*/  R2UR UR8, R8 ;  /* 0x00000000080872ca */ /* 0x000fc400000e0000 */
[----:B------:R-:W-:Y:S02]  /*2cc0*/  R2UR UR9, R9 ;  /* 0x00000000090972ca */ /* 0x000fe400000e0000 */
[----:B-1----:R-:W-:Y:S01]  /*2cd0*/  ISETP.GE.AND P0, PT, R15, UR4, PT ;  /* 0x000000040f007c0c */ /* 0x002fe2000bf06270 */
[----:B0-----:R-:W-:-:S05]  /*2ce0*/  IMAD R29, R29, UR4, RZ ;  /* 0x000000041d1d7c24 */ /* 0x001fca000f8e02ff */
[----:B------:R-:W-:-:S07]  /*2cf0*/  SHF.L.U32 R33, R29, 0x1, RZ ;  /* 0x000000011d217819 */ /* 0x000fce00000006ff */
[----:B------:R-:W-:Y:S01]  /*2d00*/  @P0 IADD3 R33, PT, PT, -R33, RZ, RZ ;  /* 0x000000ff21210210 */ /* 0x000fe20007ffe1ff */
        /* <DEDUP_REMOVED lines=9> */
[----:B------:R-:W-:Y:S01]  /*2da0*/  FFMA R28, R3, -1.925963033500011079e-08, R28 ;  /* 0xb2a57060031c7823 */ /* 0x000fe2000000001c */
[----:B------:R-:W-:-:S03]  /*2db0*/  FMNMX R3, RZ, R23, !PT ;  /* 0x00000017ff037209 */ /* 0x000fc60007800000 */
[----:B------:R1:W2:Y:S02]  /*2dc0*/  MUFU.EX2 R27, R28 ;  /* 0x0000001c001b7308 */ /* 0x0002a40000000800 */
[----:B----4-:R-:W-:-:S04]  /*2dd0*/  FFMA R3, R3, R14, -R20 ;  /* 0x0000000e03037223 */ /* 0x010fc80000000814 */
[----:B------:R-:W-:Y:S01]  /*2de0*/  FFMA R3, R3, R0, R20 ;  /* 0x0000000003037223 */ /* 0x000fe20000000014 */
[----:B-1----:R-:W-:-:S04]  /*2df0*/  IMAD.WIDE R28, R33, 0x4, R4 ;  /* 0x00000004211c7825 */ /* 0x002fc800078e0204 */
[----:B------:R0:W-:Y:S01]  /*2e00*/  STG.E desc[UR8][R4.64], R3 ;  /* 0x0000000304007986 */ /* 0x0001e2000c101908 */
[----:B--2---:R-:W-:Y:S01]  /*2e10*/  FFMA R35, R26, R27, 1 ;  /* 0x3f8000001a237423 */ /* 0x004fe2000000001b */
[----:B------:R-:W-:-:S04]  /*2e20*/  IMAD.WIDE R26, R33, 0x4, R6 ;  /* 0x00000004211a7825 */ /* 0x000fc800078e0206 */
[----:B------:R-:W-:-:S05]  /*2e30*/  VIADD R0, R35, 0x1800000 ;  /* 0x0180000023007836 */ /* 0x000fca0000000000 */
[----:B------:R-:W-:-:S04]  /*2e40*/  LOP3.LUT R0, R0, 0x7f800000, RZ, 0xc0, !PT ;  /* 0x7f80000000007812 */ /* 0x000fc800078ec0ff */
[----:B------:R-:W-:-:S13]  /*2e50*/  ISETP.GT.U32.AND P0, PT, R0, 0x1ffffff, PT ;  /* 0x01ffffff0000780c */ /* 0x000fda0003f04070 */
[----:B0-----:R-:W-:Y:S05]  /*2e60*/  @P0 BRA `(.L_x_79) ;  /* 0x0000000000140947 */ /* 0x001fea0003800000 */
[----:B------:R-:W-:Y:S02]  /*2e70*/  MOV R0, R35 ;  /* 0x0000002300007202 */ /* 0x000fe40000000f00 */
[----:B------:R-:W-:-:S07]  /*2e80*/  MOV R20, 0x2ea0 ;  /* 0x00002ea000147802 */ /* 0x000fce0000000f00 */
[----:B------:R-:W-:Y:S05]  /*2e90*/  CALL.REL.NOINC `($__internal_1_$__cuda_sm20_rcp_rn_f32_slowpath) ;  /* 0x0000001800907944 */ /* 0x000fea0003c00000 */
[----:B------:R-:W-:Y:S01]  /*2ea0*/  MOV R22, R0 ;  /* 0x0000000000167202 */ /* 0x000fe20000000f00 */
[----:B------:R-:W-:Y:S06]  /*2eb0*/  BRA `(.L_x_80) ;  /* 0x0000000000107947 */ /* 0x000fec0003800000 */
.L_x_79:
[----:B------:R-:W0:Y:S02]  /*2ec0*/  MUFU.RCP R22, R35 ;  /* 0x0000002300167308 */ /* 0x000e240000001000 */
[----:B0-----:R-:W-:-:S04]  /*2ed0*/  FFMA R0, R35, R22, -1 ;  /* 0xbf80000023007423 */ /* 0x001fc80000000016 */
[----:B------:R-:W-:-:S04]  /*2ee0*/  FADD.FTZ R3, -R0, -RZ ;  /* 0x800000ff00037221 */ /* 0x000fc80000010100 */
[----:B------:R-:W-:-:S07]  /*2ef0*/  FFMA R22, R22, R3, R22 ;  /* 0x0000000316167223 */ /* 0x000fce0000000016 */
.L_x_80:
[----:B------:R-:W-:Y:S05]  /*2f00*/  BSYNC.RECONVERGENT B2 ;  /* 0x0000000000027941 */ /* 0x000fea0003800200 */
.L_x_78:
[----:B------:R-:W-:Y:S02]  /*2f10*/  R2UR UR4, R8 ;  /* 0x00000000080472ca */ /* 0x000fe400000e0000 */
[----:B------:R-:W-:-:S13]  /*2f20*/  R2UR UR5, R9 ;  /* 0x00000000090572ca */ /* 0x000fda00000e0000 */
[----:B------:R-:W2:Y:S01]  /*2f30*/  LDG.E.CONSTANT R0, desc[UR4][R24.64+0x8] ;  /* 0x0000080418007981 */ /* 0x000ea2000c1e9900 */
[----:B------:R-:W-:Y:S01]  /*2f40*/  HFMA2 R3, -RZ, RZ, 0.96630859375, -0.0022525787353515625 ;  /* 0x3bbb989dff037431 */ /* 0x000fe200000001ff */
[----:B------:R-:W-:Y:S01]  /*2f50*/  MOV R35, 0x437c0000 ;  /* 0x437c000000237802 */ /* 0x000fe20000000f00 */
        /* <DEDUP_REMOVED lines=9> */
[----:B0-----:R-:W-:-:S04]  /*2ff0*/  FFMA R35, R2, R3, 1 ;  /* 0x3f80000002237423 */ /* 0x001fc80000000003 */
[----:B------:R-:W-:-:S05]  /*3000*/  VIADD R0, R35, 0x1800000 ;  /* 0x0180000023007836 */ /* 0x000fca0000000000 */
[----:B------:R-:W-:-:S04]  /*3010*/  LOP3.LUT R0, R0, 0x7f800000, RZ, 0xc0, !PT ;  /* 0x7f80000000007812 */ /* 0x000fc800078ec0ff */
[----:B------:R-:W-:-:S13]  /*3020*/  ISETP.GT.U32.AND P0, PT, R0, 0x1ffffff, PT ;  /* 0x01ffffff0000780c */ /* 0x000fda0003f04070 */
[----:B------:R-:W-:Y:S05]  /*3030*/  @P0 BRA `(.L_x_82) ;  /* 0x0000000000100947 */ /* 0x000fea0003800000 */
[----:B------:R-:W-:Y:S02]  /*3040*/  MOV R0, R35 ;  /* 0x0000002300007202 */ /* 0x000fe40000000f00 */
[----:B------:R-:W-:-:S07]  /*3050*/  MOV R20, 0x3070 ;  /* 0x0000307000147802 */ /* 0x000fce0000000f00 */
[----:B------:R-:W-:Y:S05]  /*3060*/  CALL.REL.NOINC `($__internal_1_$__cuda_sm20_rcp_rn_f32_slowpath) ;  /* 0x00000018001c7944 */ /* 0x000fea0003c00000 */
[----:B------:R-:W-:Y:S05]  /*3070*/  BRA `(.L_x_83) ;  /* 0x0000000000107947 */ /* 0x000fea0003800000 */
.L_x_82:
[----:B------:R-:W0:Y:S02]  /*3080*/  MUFU.RCP R0, R35 ;  /* 0x0000002300007308 */ /* 0x000e240000001000 */
[----:B0-----:R-:W-:-:S04]  /*3090*/  FFMA R2, R35, R0, -1 ;  /* 0xbf80000023027423 */ /* 0x001fc80000000000 */
[----:B------:R-:W-:-:S04]  /*30a0*/  FADD.FTZ R3, -R2, -RZ ;  /* 0x800000ff02037221 */ /* 0x000fc80000010100 */
[----:B------:R-:W-:-:S07]  /*30b0*/  FFMA R0, R0, R3, R0 ;  /* 0x0000000300007223 */ /* 0x000fce0000000000 */
.L_x_83:
[----:B------:R-:W-:Y:S05]  /*30c0*/  BSYNC.RECONVERGENT B2 ;  /* 0x0000000000027941 */ /* 0x000fea0003800200 */
.L_x_81:
[----:B------:R-:W-:Y:S02]  /*30d0*/  R2UR UR4, R8 ;  /* 0x00000000080472ca */ /* 0x000fe400000e0000 */
[----:B------:R-:W-:-:S13]  /*30e0*/  R2UR UR5, R9 ;  /* 0x00000000090572ca */ /* 0x000fda00000e0000 */
[----:B------:R-:W2:Y:S04]  /*30f0*/  LDG.E.CONSTANT R24, desc[UR4][R24.64] ;  /* 0x0000000418187981 */ /* 0x000ea8000c1e9900 */
[----:B------:R-:W3:Y:S01]  /*3100*/  LDG.E.CONSTANT R30, desc[UR4][R30.64] ;  /* 0x000000041e1e7981 */ /* 0x000ee2000c1e9900 */
[----:B------:R-:W-:Y:S01]  /*3110*/  IADD3 R18, PT, PT, R18, 0x2, RZ ;  /* 0x0000000212127810 */ /* 0x000fe20007ffe0ff */
[----:B------:R-:W-:Y:S01]  /*3120*/  IMAD.WIDE R4, R33, 0x8, R4 ;  /* 0x0000000821047825 */ /* 0x000fe200078e0204 */
[----:B------:R-:W-:Y:S02]  /*3130*/  R2UR UR6, R8 ;  /* 0x00000000080672ca */ /* 0x000fe400000e0000 */
[----:B------:R-:W-:Y:S01]  /*3140*/  R2UR UR7, R9 ;  /* 0x00000000090772ca */ /* 0x000fe200000e0000 */
[----:B------:R-:W-:Y:S01]  /*3150*/  IMAD.WIDE R6, R33, 0x8, R6 ;  /* 0x0000000821067825 */ /* 0x000fe200078e0206 */
[----:B------:R-:W-:-:S03]  /*3160*/  ISETP.NE.AND P0, PT, R18, RZ, PT ;  /* 0x000000ff1200720c */ /* 0x000fc60003f05270 */
[----:B------:R-:W-:-:S04]  /*3170*/  IMAD.WIDE R12, R21, 0x8, R12 ;  /* 0x00000008150c7825 */ /* 0x000fc800078e020c */
[----:B------:R-:W-:-:S04]  /*3180*/  IMAD.WIDE R10, R19, 0x8, R10 ;  /* 0x00000008130a7825 */ /* 0x000fc800078e020a */
[----:B--2---:R-:W-:-:S04]  /*3190*/  FADD R23, R23, -R24 ;  /* 0x8000001817177221 */ /* 0x004fc80000000000 */
[----:B------:R-:W-:-:S05]  /*31a0*/  FFMA R23, R23, R22, R24 ;  /* 0x0000001617177223 */ /* 0x000fca0000000018 */
[----:B------:R-:W-:Y:S01]  /*31b0*/  FMNMX R3, RZ, R23, !PT ;  /* 0x00000017ff037209 */ /* 0x000fe20007800000 */
[----:B------:R0:W-:Y:S04]  /*31c0*/  STG.E desc[UR4][R26.64], R23 ;  /* 0x000000171a007986 */ /* 0x0001e8000c101904 */
[----:B---3--:R-:W-:-:S04]  /*31d0*/  FFMA R3, R3, R14, -R30 ;  /* 0x0000000e03037223 */ /* 0x008fc8000000081e */
[----:B------:R-:W-:-:S05]  /*31e0*/  FFMA R3, R3, R0, R30 ;  /* 0x0000000003037223 */ /* 0x000fca000000001e */
[----:B------:R0:W-:Y:S01]  /*31f0*/  STG.E desc[UR6][R28.64], R3 ;  /* 0x000000031c007986 */ /* 0x0001e2000c101906 */
[----:B------:R-:W-:Y:S05]  /*3200*/  @P0 BRA `(.L_x_84) ;  /* 0xfffffff4008c0947 */ /* 0x000fea000383ffff */
[----:B------:R-:W-:Y:S05]  /*3210*/  BSYNC.RECONVERGENT B1 ;  /* 0x0000000000017941 */ /* 0x000fea0003800200 */
.L_x_71:
        /* <DEDUP_REMOVED lines=26> */
[----:B------:R-:W-:Y:S01]  /*33c0*/  IMAD.MOV.U32 R15, RZ, RZ, R0 ;  /* 0x000000ffff0f7224 */ /* 0x000fe200078e0000 */
[----:B------:R-:W-:Y:S06]  /*33d0*/  BRA `(.L_x_87) ;  /* 0x0000000000107947 */ /* 0x000fec0003800000 */
.L_x_86:
[----:B------:R-:W0:Y:S02]  /*33e0*/  MUFU.RCP R15, R16 ;  /* 0x00000010000f7308 */ /* 0x000e240000001000 */
[----:B0-----:R-:W-:-:S04]  /*33f0*/  FFMA R0, R16, R15, -1 ;  /* 0xbf80000010007423 */ /* 0x001fc8000000000f */
[----:B------:R-:W-:-:S04]  /*3400*/  FADD.FTZ R0, -R0, -RZ ;  /* 0x800000ff00007221 */ /* 0x000fc80000010100 */
[----:B------:R-:W-:-:S07]  /*3410*/  FFMA R15, R15, R0, R15 ;  /* 0x000000000f0f7223 */ /* 0x000fce000000000f */
.L_x_87:
[----:B------:R-:W-:Y:S05]  /*3420*/  BSYNC.RECONVERGENT B1 ;  /* 0x0000000000017941 */ /* 0x000fea0003800200 */
.L_x_85:
[----:B------:R-:W-:Y:S02]  /*3430*/  R2UR UR4, R8 ;  /* 0x00000000080472ca */ /* 0x000fe400000e0000 */
[----:B------:R-:W-:-:S13]  /*3440*/  R2UR UR5, R9 ;  /* 0x00000000090572ca */ /* 0x000fda00000e0000 */
[----:B------:R-:W2:Y:S01]  /*3450*/  LDG.E.CONSTANT R0, desc[UR4][R10.64+0x8] ;  /* 0x000008040a007981 */ /* 0x000ea2000c1e9900 */
[----:B------:R-:W-:Y:S01]  /*3460*/  HFMA2 R3, -RZ, RZ, 0.96630859375, -0.0022525787353515625 ;  /* 0x3bbb989dff037431 */ /* 0x000fe200000001ff */
[----:B------:R-:W-:Y:S01]  /*3470*/  BSSY.RECONVERGENT B1, `(.L_x_88) ;  /* 0x0000017000017945 */ /* 0x000fe20003800200 */
[----:B--2---:R-:W-:Y:S01]  /*3480*/  FADD R0, R17, R0 ;  /* 0x0000000011007221 */ /* 0x004fe20000000000 */
[----:B------:R-:W-:-:S03]  /*3490*/  MOV R17, 0x437c0000 ;  /* 0x437c000000117802 */ /* 0x000fc60000000f00 */
        /* <DEDUP_REMOVED lines=16> */
.L_x_89:
[----:B------:R-:W0:Y:S02]  /*35a0*/  MUFU.RCP R0, R17 ;  /* 0x0000001100007308 */ /* 0x000e240000001000 */
[----:B0-----:R-:W-:-:S04]  /*35b0*/  FFMA R2, R17, R0, -1 ;  /* 0xbf80000011027423 */ /* 0x001fc80000000000 */
[----:B------:R-:W-:-:S04]  /*35c0*/  FADD.FTZ R3, -R2, -RZ ;  /* 0x800000ff02037221 */ /* 0x000fc80000010100 */
[----:B------:R-:W-:-:S07]  /*35d0*/  FFMA R0, R0, R3, R0 ;  /* 0x0000000300007223 */ /* 0x000fce0000000000 */
.L_x_90:
[----:B------:R-:W-:Y:S05]  /*35e0*/  BSYNC.RECONVERGENT B1 ;  /* 0x0000000000017941 */ /* 0x000fea0003800200 */
.L_x_88:
[----:B------:R-:W-:Y:S02]  /*35f0*/  R2UR UR4, R8 ;  /* 0x00000000080472ca */ /* 0x000fe400000e0000 */
[----:B------:R-:W-:-:S13]  /*3600*/  R2UR UR5, R9 ;  /* 0x00000000090572ca */ /* 0x000fda00000e0000 */
[----:B------:R-:W2:Y:S04]  /*3610*/  LDG.E.CONSTANT R10, desc[UR4][R10.64] ;  /* 0x000000040a0a7981 */ /* 0x000ea8000c1e9900 */
[----:B------:R-:W3:Y:S01]  /*3620*/  LDG.E.CONSTANT R12, desc[UR4][R12.64] ;  /* 0x000000040c0c7981 */ /* 0x000ee2000c1e9900 */
[----:B------:R-:W-:Y:S02]  /*3630*/  R2UR UR6, R8 ;  /* 0x00000000080672ca */ /* 0x000fe400000e0000 */
[----:B------:R-:W-:Y:S01]  /*3640*/  R2UR UR7, R9 ;  /* 0x00000000090772ca */ /* 0x000fe200000e0000 */
[----:B--2---:R-:W-:-:S04]  /*3650*/  FADD R23, -R10, R23 ;  /* 0x000000170a177221 */ /* 0x004fc80000000100 */
[----:B------:R-:W-:-:S05]  /*3660*/  FFMA R15, R23, R15, R10 ;  /* 0x0000000f170f7223 */ /* 0x000fca000000000a */
[----:B------:R-:W-:Y:S01]  /*3670*/  FMNMX R3, RZ, R15, !PT ;  /* 0x0000000fff037209 */ /* 0x000fe20007800000 */
[----:B------:R-:W-:Y:S04]  /*3680*/  STG.E desc[UR4][R6.64], R15 ;  /* 0x0000000f06007986 */ /* 0x000fe8000c101904 */
[----:B---3--:R-:W-:-:S04]  /*3690*/  FFMA R3, R3, R14, -R12 ;  /* 0x0000000e03037223 */ /* 0x008fc8000000080c */
[----:B------:R-:W-:-:S05]  /*36a0*/  FFMA R3, R3, R0, R12 ;  /* 0x0000000003037223 */ /* 0x000fca000000000c */
[----:B------:R-:W-:Y:S01]  /*36b0*/  STG.E desc[UR6][R4.64], R3 ;  /* 0x0000000304007986 */ /* 0x000fe2000c101906 */
[----:B------:R-:W-:Y:S05]  /*36c0*/  EXIT ;  /* 0x000000000000794d */ /* 0x000fea0003800000 */
.L_x_28:
[----:B------:R-:W-:-:S13]  /*36d0*/  ISETP.NE.AND P0, PT, R20, 0x1, PT ;  /* 0x000000011400780c */ /* 0x000fda0003f05270 */
[----:B------:R-:W-:Y:S05]  /*36e0*/  @!P0 BRA `(.L_x_91) ;  /* 0x0000000c000c8947 */ /* 0x000fea0003800000 */
[----:B------:R-:W-:Y:S01]  /*36f0*/  LOP3.LUT R18, R20, 0x7ffffffe, RZ, 0xc0, !PT ;  /* 0x7ffffffe14127812 */ /* 0x000fe200078ec0ff */
[----:B------:R-:W-:Y:S03]  /*3700*/  BSSY.RECONVERGENT B1, `(.L_x_91) ;  /* 0x00000c1000017945 */ /* 0x000fe60003800200 */
[----:B------:R-:W-:-:S07]  /*3710*/  IADD3 R18, PT, PT, -R18, RZ, RZ ;  /* 0x000000ff12127210 */ /* 0x000fce0007ffe1ff */
.L_x_104:
        /* <DEDUP_REMOVED lines=24> */
.L_x_93:
[----:B------:R-:W0:Y:S02]  /*38a0*/  MUFU.RCP R22, R25 ;  /* 0x0000001900167308 */ /* 0x000e240000001000 */
[----:B0-----:R-:W-:-:S04]  /*38b0*/  FFMA R0, R25, R22, -1 ;  /* 0xbf80000019007423 */ /* 0x001fc80000000016 */
[----:B------:R-:W-:-:S04]  /*38c0*/  FADD.FTZ R3, -R0, -RZ ;  /* 0x800000ff00037221 */ /* 0x000fc80000010100 */
[----:B------:R-:W-:-:S07]  /*38d0*/  FFMA R22, R22, R3, R22 ;  /* 0x0000000316167223 */ /* 0x000fce0000000016 */
.L_x_94:
[----:B------:R-:W-:Y:S05]  /*38e0*/  BSYNC.RECONVERGENT B2 ;  /* 0x0000000000027941 */ /* 0x000fea0003800200 */
.L_x_92:
        /* <DEDUP_REMOVED lines=24> */
.L_x_96:
[----:B------:R-:W0:Y:S02]  /*3a70*/  MUFU.RCP R2, R25 ;  /* 0x0000001900027308 */ /* 0x000e240000001000 */
[----:B0-----:R-:W-:-:S04]  /*3a80*/  FFMA R0, R25, R2, -1 ;  /* 0xbf80000019007423 */ /* 0x001fc80000000002 */
[----:B------:R-:W-:-:S04]  /*3a90*/  FADD.FTZ R3, -R0, -RZ ;  /* 0x800000ff00037221 */ /* 0x000fc80000010100 */
[----:B------:R-:W-:-:S07]  /*3aa0*/  FFMA R2, R2, R3, R2 ;  /* 0x0000000302027223 */ /* 0x000fce0000000002 */
.L_x_97:
[----:B------:R-:W-:Y:S05]  /*3ab0*/  BSYNC.RECONVERGENT B2 ;  /* 0x0000000000027941 */ /* 0x000fea0003800200 */
.L_x_95:
[----:B------:R-:W-:Y:S02]  /*3ac0*/  R2UR UR4, R8 ;  /* 0x00000000080472ca */ /* 0x000fe400000e0000 */
[----:B------:R-:W-:-:S13]  /*3ad0*/  R2UR UR5, R9 ;  /* 0x00000000090572ca */ /* 0x000fda00000e0000 */
[----:B------:R-:W2:Y:S01]  /*3ae0*/  LDG.E.CONSTANT R0, desc[UR4][R10.64] ;  /* 0x000000040a007981 */ /* 0x000ea2000c1e9900 */
[----:B------:R-:W-:-:S03]  /*3af0*/  IMAD.WIDE R24, R19, 0x4, R10 ;  /* 0x0000000413187825 */ /* 0x000fc600078e020a */
[----:B------:R-:W3:Y:S04]  /*3b00*/  LDG.E.CONSTANT R26, desc[UR4][R12.64] ;  /* 0x000000040c1a7981 */ /* 0x000ee8000c1e9900 */
[----:B------:R-:W4:Y:S01]  /*3b10*/  LDG.E.CONSTANT R27, desc[UR4][R24.64+0x4] ;  /* 0x00000404181b7981 */ /* 0x000f22000c1e9900 */
[----:B------:R-:W-:Y:S01]  /*3b20*/  HFMA2 R29, -RZ, RZ, 0.96630859375, -0.0022525787353515625 ;  /* 0x3bbb989dff1d7431 */ /* 0x000fe200000001ff */
[----:B------:R-:W0:Y:S01]  /*3b30*/  LDCU UR4, c[0x0][0x3b0] ;  /* 0x00007600ff0477ac */ /* 0x000e220008000800 */
[----:B------:R-:W-:Y:S02]  /*3b40*/  MOV R31, 0x3f800000 ;  /* 0x3f800000001f7802 */ /* 0x000fe40000000f00 */
[----:B------:R-:W-:Y:S02]  /*3b50*/  R2UR UR6, R8 ;  /* 0x00000000080672ca */ /* 0x000fe400000e0000 */
[----:B------:R-:W-:-:S02]  /*3b60*/  R2UR UR7, R9 ;  /* 0x00000000090772ca */ /* 0x000fc400000e0000 */
[----:B------:R-:W-:Y:S02]  /*3b70*/  R2UR UR8, R8 ;  /* 0x00000000080872ca */ /* 0x000fe400000e0000 */
[----:B------:R-:W-:Y:S01]  /*3b80*/  R2UR UR9, R9 ;  /* 0x00000000090972ca */ /* 0x000fe200000e0000 */
[----:B------:R-:W-:Y:S01]  /*3b90*/  BSSY.RECONVERGENT B2, `(.L_x_98) ;  /* 0x0000036000027945 */ /* 0x000fe20003800200 */
[----:B--2---:R-:W-:-:S04]  /*3ba0*/  FADD R23, -R0, R23 ;  /* 0x0000001700177221 */ /* 0x004fc80000000100 */
[----:B------:R-:W-:-:S04]  /*3bb0*/  FFMA R23, R23, R22, R0 ;  /* 0x0000001617177223 */ /* 0x000fc80000000000 */
[----:B------:R-:W-:Y:S01]  /*3bc0*/  FMUL R3, |R23|, 2.8853900432586669922 ;  /* 0x4038aa3b17037820 */ /* 0x000fe20000400200 */
[----:B----4-:R-:W-:-:S05]  /*3bd0*/  FADD R22, R16, R27 ;  /* 0x0000001b10167221 */ /* 0x010fca0000000000 */
[----:B------:R-:W1:Y:S01]  /*3be0*/  MUFU.EX2 R3, R3 ;  /* 0x0000000300037308 */ /* 0x000e620000000800 */
[----:B------:R-:W-:Y:S01]  /*3bf0*/  MOV R27, 0x437c0000 ;  /* 0x437c0000001b7802 */ /* 0x000fe20000000f00 */
[----:B------:R-:W-:-:S04]  /*3c00*/  FFMA.SAT R0, R22, -R29, 0.5 ;  /* 0x3f00000016007423 */ /* 0x000fc8000000281d */
[----:B------:R-:W-:-:S04]  /*3c10*/  FFMA.RM R28, R0, R27, 12582913 ;  /* 0x4b400001001c7423 */ /* 0x000fc8000000401b */
[----:B------:R-:W-:-:S04]  /*3c20*/  FADD R29, R28, -12583039 ;  /* 0xcb40007f1c1d7421 */ /* 0x000fc80000000000 */
[C---:B------:R-:W-:Y:S01]  /*3c30*/  FFMA R29, R22.reuse, -1.4426950216293334961, -R29 ;  /* 0xbfb8aa3b161d7823 */ /* 0x040fe2000000081d */
[----:B-1----:R-:W-:Y:S01]  /*3c40*/  FADD R20, R3, 1 ;  /* 0x3f80000003147421 */ /* 0x002fe20000000000 */
[----:B------:R-:W-:Y:S02]  /*3c50*/  HFMA2 R27, -RZ, RZ, 1.125, -9232 ;  /* 0x3c80f082ff1b7431 */ /* 0x000fe400000001ff */
[----:B------:R-:W-:Y:S02]  /*3c60*/  FFMA R29, R22, -1.925963033500011079e-08, R29 ;  /* 0xb2a57060161d7823 */ /* 0x000fe4000000001d */
[----:B------:R-:W1:Y:S01]  /*3c70*/  LDC R22, c[0x0][0x3ac] ;  /* 0x0000eb00ff167b82 */ /* 0x000e620000000800 */
[----:B------:R-:W2:Y:S01]  /*3c80*/  MUFU.RCP R20, R20 ;  /* 0x0000001400147308 */ /* 0x000ea20000001000 */
[----:B------:R-:W-:-:S07]  /*3c90*/  FMUL R0, R23, R23 ;  /* 0x0000001717007220 */ /* 0x000fce0000400000 */
[----:B------:R-:W4:Y:S01]  /*3ca0*/  MUFU.EX2 R29, R29 ;  /* 0x0000001d001d7308 */ /* 0x000f220000000800 */
[----:B------:R-:W-:Y:S01]  /*3cb0*/  FFMA R27, R0, R27, -0.052303962409496307373 ;  /* 0xbd563cae001b7423 */ /* 0x000fe2000000001b */
[----:B------:R-:W-:-:S03]  /*3cc0*/  FSETP.GE.AND P1, PT, |R23|, 0.60000002384185791016, PT ;  /* 0x3f19999a1700780b */ /* 0x000fc60003f26200 */
[----:B------:R-:W-:Y:S01]  /*3cd0*/  FFMA R27, R0, R27, 0.1331529766321182251 ;  /* 0x3e085941001b7423 */ /* 0x000fe2000000001b */
[----:B------:R-:W-:Y:S01]  /*3ce0*/  FSETP.GE.AND P0, PT, |R23|, 9.010913848876953125, PT ;  /* 0x41102cb41700780b */ /* 0x000fe20003f06200 */
[----:B--2---:R-:W-:Y:S02]  /*3cf0*/  FFMA R3, R20, -2, R31 ;  /* 0xc000000014037823 */ /* 0x004fe4000000001f */
[----:B------:R-:W-:Y:S01]  /*3d00*/  FFMA R27, R0, R27, -0.33332768082618713379 ;  /* 0xbeaaa9ed001b7423 */ /* 0x000fe2000000001b */
[----:B------:R-:W-:Y:S02]  /*3d10*/  SHF.L.U32 R28, R28, 0x17, RZ ;  /* 0x000000171c1c7819 */ /* 0x000fe400000006ff */
[----:B------:R-:W-:Y:S01]  /*3d20*/  FSEL R20, R3, 1, !P0 ;  /* 0x3f80000003147808 */ /* 0x000fe20004000000 */
[----:B------:R-:W-:Y:S01]  /*3d30*/  FFMA R0, R0, R27, RZ ;  /* 0x0000001b00007223 */ /* 0x000fe200000000ff */
[----:B0-----:R-:W-:Y:S01]  /*3d40*/  ISETP.GE.AND P0, PT, R15, UR4, PT ;  /* 0x000000040f007c0c */ /* 0x001fe2000bf06270 */
[----:B----4-:R-:W-:Y:S01]  /*3d50*/  FFMA R35, R28, R29, 1 ;  /* 0x3f8000001c237423 */ /* 0x010fe2000000001d */
[--C-:B------:R-:W-:Y:S01]  /*3d60*/  LOP3.LUT R3, R20, 0x80000000, R23.reuse, 0xb8, !PT ;  /* 0x8000000014037812 */ /* 0x100fe200078eb817 */
[----:B------:R-:W-:Y:S01]  /*3d70*/  @!P1 FFMA R3, R23, R0, R23 ;  /* 0x0000000017039223 */ /* 0x000fe20000000017 */
[----:B-1----:R-:W-:-:S02]  /*3d80*/  IMAD R22, R22, UR4, RZ ;  /* 0x0000000416167c24 */ /* 0x002fc4000f8e02ff */
[----:B------:R-:W-:-:S03]  /*3d90*/  VIADD R0, R35, 0x1800000 ;  /* 0x0180000023007836 */ /* 0x000fc60000000000 */
[----:B------:R-:W-:Y:S02]  /*3da0*/  SHF.L.U32 R33, R22, 0x1, RZ ;  /* 0x0000000116217819 */ /* 0x000fe400000006ff */
[----:B------:R-:W-:Y:S02]  /*3db0*/  LOP3.LUT R0, R0, 0x7f800000, RZ, 0xc0, !PT ;  /* 0x7f80000000007812 */ /* 0x000fe400078ec0ff */
[----:B------:R-:W-:Y:S02]  /*3dc0*/  @P0 IADD3 R33, PT, PT, -R33, RZ, RZ ;  /* 0x000000ff21210210 */ /* 0x000fe40007ffe1ff */
[----:B------:R-:W-:Y:S01]  /*3dd0*/  ISETP.GT.U32.AND P0, PT, R0, 0x1ffffff, PT ;  /* 0x01ffffff0000780c */ /* 0x000fe20003f04070 */
[----:B---3--:R-:W-:-:S04]  /*3de0*/  FFMA R3, R3, R14, -R26 ;  /* 0x0000000e03037223 */ /* 0x008fc8000000081a */
[----:B------:R-:W-:Y:S01]  /*3df0*/  FFMA R3, R3, R2, R26 ;  /* 0x0000000203037223 */ /* 0x000fe2000000001a */
[----:B------:R0:W-:Y:S01]  /*3e00*/  STG.E desc[UR6][R6.64], R23 ;  /* 0x0000001706007986 */ /* 0x0001e2000c101906 */
[----:B------:R-:W-:-:S03]  /*3e10*/  IMAD.WIDE R30, R21, 0x4, R12 ;  /* 0x00000004151e7825 */ /* 0x000fc600078e020c */
[----:B------:R0:W-:Y:S01]  /*3e20*/  STG.E desc[UR8][R4.64], R3 ;  /* 0x0000000304007986 */ /* 0x0001e2000c101908 */
[----:B------:R-:W-:-:S04]  /*3e30*/  IMAD.WIDE R26, R33, 0x4, R6 ;  /* 0x00000004211a7825 */ /* 0x000fc800078e0206 */
[----:B------:R-:W-:Y:S01]  /*3e40*/  IMAD.WIDE R28, R33, 0x4, R4 ;  /* 0x00000004211c7825 */ /* 0x000fe200078e0204 */
[----:B------:R-:W-:Y:S06]  /*3e50*/  @P0 BRA `(.L_x_99) ;  /* 0x0000000000140947 */ /* 0x000fec0003800000 */
[----:B------:R-:W-:Y:S02]  /*3e60*/  MOV R0, R35 ;  /* 0x0000002300007202 */ /* 0x000fe40000000f00 */
[----:B------:R-:W-:-:S07]  /*3e70*/  MOV R20, 0x3e90 ;  /* 0x00003e9000147802 */ /* 0x000fce0000000f00 */
[----:B0-----:R-:W-:Y:S05]  /*3e80*/  CALL.REL.NOINC `($__internal_1_$__cuda_sm20_rcp_rn_f32_slowpath) ;  /* 0x0000000800947944 */ /* 0x001fea0003c00000 */
[----:B------:R-:W-:Y:S01]  /*3e90*/  MOV R22, R0 ;  /* 0x0000000000167202 */ /* 0x000fe20000000f00 */
[----:B------:R-:W-:Y:S06]  /*3ea0*/  BRA `(.L_x_100) ;  /* 0x0000000000107947 */ /* 0x000fec0003800000 */
.L_x_99:
[----:B------:R-:W1:Y:S02]  /*3eb0*/  MUFU.RCP R22, R35 ;  /* 0x0000002300167308 */ /* 0x000e640000001000 */
[----:B-1----:R-:W-:-:S04]  /*3ec0*/  FFMA R0, R35, R22, -1 ;  /* 0xbf80000023007423 */ /* 0x002fc80000000016 */
[----:B0-----:R-:W-:-:S04]  /*3ed0*/  FADD.FTZ R3, -R0, -RZ ;  /* 0x800000ff00037221 */ /* 0x001fc80000010100 */
[----:B------:R-:W-:-:S07]  /*3ee0*/  FFMA R22, R22, R3, R22 ;  /* 0x0000000316167223 */ /* 0x000fce0000000016 */
.L_x_100:
[----:B------:R-:W-:Y:S05]  /*3ef0*/  BSYNC.RECONVERGENT B2 ;  /* 0x0000000000027941 */ /* 0x000fea0003800200 */
.L_x_98:
        /* <DEDUP_REMOVED lines=24> */
.L_x_102:
[----:B------:R-:W0:Y:S02]  /*4080*/  MUFU.RCP R2, R35 ;  /* 0x0000002300027308 */ /* 0x000e240000001000 */
[----:B0-----:R-:W-:-:S04]  /*4090*/  FFMA R0, R35, R2, -1 ;  /* 0xbf80000023007423 */ /* 0x001fc80000000002 */
[----:B------:R-:W-:-:S04]  /*40a0*/  FADD.FTZ R3, -R0, -RZ ;  /* 0x800000ff00037221 */ /* 0x000fc80000010100 */
[----:B------:R-:W-:-:S07]  /*40b0*/  FFMA R2, R2, R3, R2 ;  /* 0x0000000302027223 */ /* 0x000fce0000000002 */
.L_x_103:
[----:B------:R-:W-:Y:S05]  /*40c0*/  BSYNC.RECONVERGENT B2 ;  /* 0x0000000000027941 */ /* 0x000fea0003800200 */
.L_x_101:
[----:B------:R-:W-:Y:S02]  /*40d0*/  R2UR UR4, R8 ;  /* 0x00000000080472ca */ /* 0x000fe400000e0000 */
[----:B------:R-:W-:-:S13]  /*40e0*/  R2UR UR5, R9 ;  /* 0x00000000090572ca */ /* 0x000fda00000e0000 */
[----:B------:R-:W2:Y:S04]  /*40f0*/  LDG.E.CONSTANT R24, desc[UR4][R24.64] ;  /* 0x0000000418187981 */ /* 0x000ea8000c1e9900 */
[----:B------:R-:W3:Y:S01]  /*4100*/  LDG.E.CONSTANT R30, desc[UR4][R30.64] ;  /* 0x000000041e1e7981 */ /* 0x000ee2000c1e9900 */
[----:B------:R-:W-:Y:S01]  /*4110*/  HFMA2 R20, -RZ, RZ, 1.875, 0 ;  /* 0x3f800000ff147431 */ /* 0x000fe200000001ff */
[----:B------:R-:W-:Y:S01]  /*4120*/  IADD3 R18, PT, PT, R18, 0x2, RZ ;  /* 0x0000000212127810 */ /* 0x000fe20007ffe0ff */
[----:B------:R-:W-:Y:S01]  /*4130*/  IMAD.WIDE R4, R33, 0x8, R4 ;  /* 0x0000000821047825 */ /* 0x000fe200078e0204 */
[----:B------:R-:W-:Y:S02]  /*4140*/  R2UR UR6, R8 ;  /* 0x00000000080672ca */ /* 0x000fe400000e0000 */
[----:B------:R-:W-:Y:S01]  /*4150*/  R2UR UR7, R9 ;  /* 0x00000000090772ca */ /* 0x000fe200000e0000 */
[----:B------:R-:W-:-:S04]  /*4160*/  IMAD.WIDE R6, R33, 0x8, R6 ;  /* 0x0000000821067825 */ /* 0x000fc800078e0206 */
[----:B------:R-:W-:-:S04]  /*4170*/  IMAD.WIDE R12, R21, 0x8, R12 ;  /* 0x00000008150c7825 */ /* 0x000fc800078e020c */
[----:B------:R-:W-:-:S04]  /*4180*/  IMAD.WIDE R10, R19, 0x8, R10 ;  /* 0x00000008130a7825 */ /* 0x000fc800078e020a */
[----:B--2---:R-:W-:-:S04]  /*4190*/  FADD R23, R23, -R24 ;  /* 0x8000001817177221 */ /* 0x004fc80000000000 */
[----:B------:R-:W-:Y:S01]  /*41a0*/  FFMA R23, R23, R22, R24 ;  /* 0x0000001617177223 */ /* 0x000fe20000000018 */
[----:B------:R-:W-:-:S03]  /*41b0*/  MOV R22, 0x3c80f082 ;  /* 0x3c80f08200167802 */ /* 0x000fc60000000f00 */
[C---:B------:R-:W-:Y:S01]  /*41c0*/  FMUL R0, |R23|.reuse, 2.8853900432586669922 ;  /* 0x4038aa3b17007820 */ /* 0x040fe20000400200 */
[C---:B------:R-:W-:Y:S01]  /*41d0*/  FMUL R25, R23.reuse, R23 ;  /* 0x0000001717197220 */ /* 0x040fe20000400000 */
[C---:B------:R-:W-:Y:S01]  /*41e0*/  FSETP.GE.AND P1, PT, |R23|.reuse, 0.60000002384185791016, PT ;  /* 0x3f19999a1700780b */ /* 0x040fe20003f26200 */
[----:B------:R0:W-:Y:S01]  /*41f0*/  STG.E desc[UR4][R26.64], R23 ;  /* 0x000000171a007986 */ /* 0x0001e2000c101904 */
[----:B------:R-:W-:Y:S01]  /*4200*/  FSETP.GE.AND P0, PT, |R23|, 9.010913848876953125, PT ;  /* 0x41102cb41700780b */ /* 0x000fe20003f06200 */
[C---:B------:R-:W-:Y:S01]  /*4210*/  FFMA R22, R25.reuse, R22, -0.052303962409496307373 ;  /* 0xbd563cae19167423 */ /* 0x040fe20000000016 */
[----:B------:R-:W1:Y:S03]  /*4220*/  MUFU.EX2 R0, R0 ;  /* 0x0000000000007308 */ /* 0x000e660000000800 */
[----:B------:R-:W-:Y:S01]  /*4230*/  FFMA R22, R25, R22, 0.1331529766321182251 ;  /* 0x3e08594119167423 */ /* 0x000fe20000000016 */
[----:B-1----:R-:W-:-:S03]  /*4240*/  FADD R3, R0, 1 ;  /* 0x3f80000000037421 */ /* 0x002fc60000000000 */
[----:B------:R-:W-:-:S04]  /*4250*/  FFMA R0, R25, R22, -0.33332768082618713379 ;  /* 0xbeaaa9ed19007423 */ /* 0x000fc80000000016 */
[----:B------:R-:W-:Y:S01]  /*4260*/  FFMA R0, R25, R0, RZ ;  /* 0x0000000019007223 */ /* 0x000fe200000000ff */
[----:B------:R-:W1:Y:S02]  /*4270*/  MUFU.RCP R3, R3 ;  /* 0x0000000300037308 */ /* 0x000e640000001000 */
[----:B-1----:R-:W-:-:S05]  /*4280*/  FFMA R20, R3, -2, R20 ;  /* 0xc000000003147823 */ /* 0x002fca0000000014 */
[----:B------:R-:W-:Y:S02]  /*4290*/  FSEL R20, R20, 1, !P0 ;  /* 0x3f80000014147808 */ /* 0x000fe40004000000 */
[----:B------:R-:W-:Y:S02]  /*42a0*/  ISETP.NE.AND P0, PT, R18, RZ, PT ;  /* 0x000000ff1200720c */ /* 0x000fe40003f05270 */
[--C-:B------:R-:W-:Y:S01]  /*42b0*/  LOP3.LUT R3, R20, 0x80000000, R23.reuse, 0xb8, !PT ;  /* 0x8000000014037812 */ /* 0x100fe200078eb817 */
[----:B------:R-:W-:-:S04]  /*42c0*/  @!P1 FFMA R3, R23, R0, R23 ;  /* 0x0000000017039223 */ /* 0x000fc80000000017 */
[----:B---3--:R-:W-:-:S04]  /*42d0*/  FFMA R3, R3, R14, -R30 ;  /* 0x0000000e03037223 */ /* 0x008fc8000000081e */
[----:B------:R-:W-:-:S05]  /*42e0*/  FFMA R3, R3, R2, R30 ;  /* 0x0000000203037223 */ /* 0x000fca000000001e */
[----:B------:R0:W-:Y:S01]  /*42f0*/  STG.E desc[UR6][R28.64], R3 ;  /* 0x000000031c007986 */ /* 0x0001e2000c101906 */
[----:B------:R-:W-:Y:S05]  /*4300*/  @P0 BRA `(.L_x_104) ;  /* 0xfffffff400040947 */ /* 0x000fea000383ffff */
[----:B------:R-:W-:Y:S05]  /*4310*/  BSYNC.RECONVERGENT B1 ;  /* 0x0000000000017941 */ /* 0x000fea0003800200 */
.L_x_91:
        /* <DEDUP_REMOVED lines=14> */
[----:B------:R-:W-:-:S03]  /*4400*/  IMAD.SHL.U32 R0, R0, 0x800000, RZ ;  /* 0x0080000000007824 */ /* 0x000fc600078e00ff */
        /* <DEDUP_REMOVED lines=13> */
.L_x_106:
[----:B------:R-:W0:Y:S02]  /*44e0*/  MUFU.RCP R15, R16 ;  /* 0x00000010000f7308 */ /* 0x000e240000001000 */
[----:B0-----:R-:W-:-:S04]  /*44f0*/  FFMA R0, R16, R15, -1 ;  /* 0xbf80000010007423 */ /* 0x001fc8000000000f */
[----:B------:R-:W-:-:S04]  /*4500*/  FADD.FTZ R0, -R0, -RZ ;  /* 0x800000ff00007221 */ /* 0x000fc80000010100 */
[----:B------:R-:W-:-:S07]  /*4510*/  FFMA R15, R15, R0, R15 ;  /* 0x000000000f0f7223 */ /* 0x000fce000000000f */
.L_x_107:
[----:B------:R-:W-:Y:S05]  /*4520*/  BSYNC.RECONVERGENT B1 ;  /* 0x0000000000017941 */ /* 0x000fea0003800200 */
.L_x_105:
        /* <DEDUP_REMOVED lines=19> */
[----:B------:R-:W-:Y:S01]  /*4660*/  IMAD.MOV.U32 R0, RZ, RZ, R17 ;  /* 0x000000ffff007224 */ /* 0x000fe200078e0011 */
[----:B------:R-:W-:-:S07]  /*4670*/  MOV R20, 0x4690 ;  /* 0x0000469000147802 */ /* 0x000fce0000000f00 */
[----:B------:R-:W-:Y:S05]  /*4680*/  CALL.REL.NOINC `($__internal_1_$__cuda_sm20_rcp_rn_f32_slowpath) ;  /* 0x0000000000947944 */ /* 0x000fea0003c00000 */
[----:B------:R-:W-:Y:S01]  /*4690*/  MOV R2, R0 ;  /* 0x0000000000027202 */ /* 0x000fe20000000f00 */
[----:B------:R-:W-:Y:S06]  /*46a0*/  BRA `(.L_x_110) ;  /* 0x0000000000107947 */ /* 0x000fec0003800000 */
.L_x_109:
[----:B------:R-:W0:Y:S02]  /*46b0*/  MUFU.RCP R2, R17 ;  /* 0x0000001100027308 */ /* 0x000e240000001000 */
[----:B0-----:R-:W-:-:S04]  /*46c0*/  FFMA R0, R17, R2, -1 ;  /* 0xbf80000011007423 */ /* 0x001fc80000000002 */
[----:B------:R-:W-:-:S04]  /*46d0*/  FADD.FTZ R3, -R0, -RZ ;  /* 0x800000ff00037221 */ /* 0x000fc80000010100 */
[----:B------:R-:W-:-:S07]  /*46e0*/  FFMA R2, R2, R3, R2 ;  /* 0x0000000302027223 */ /* 0x000fce0000000002 */
.L_x_110:
[----:B------:R-:W-:Y:S05]  /*46f0*/  BSYNC.RECONVERGENT B1 ;  /* 0x0000000000017941 */ /* 0x000fea0003800200 */
.L_x_108:
[----:B------:R-:W-:Y:S02]  /*4700*/  R2UR UR4, R8 ;  /* 0x00000000080472ca */ /* 0x000fe400000e0000 */
[----:B------:R-:W-:-:S13]  /*4710*/  R2UR UR5, R9 ;  /* 0x00000000090572ca */ /* 0x000fda00000e0000 */
[----:B------:R-:W2:Y:S04]  /*4720*/  LDG.E.CONSTANT R10, desc[UR4][R10.64] ;  /* 0x000000040a0a7981 */ /* 0x000ea8000c1e9900 */
[----:B------:R-:W3:Y:S01]  /*4730*/  LDG.E.CONSTANT R12, desc[UR4][R12.64] ;  /* 0x000000040c0c7981 */ /* 0x000ee2000c1e9900 */
[----:B------:R-:W-:Y:S01]  /*4740*/  MOV R16, 0x3c80f082 ;  /* 0x3c80f08200107802 */ /* 0x000fe20000000f00 */
[----:B------:R-:W-:Y:S01]  /*4750*/  HFMA2 R18, -RZ, RZ, 1.875, 0 ;  /* 0x3f800000ff127431 */ /* 0x000fe200000001ff */
[----:B------:R-:W-:Y:S02]  /*4760*/  R2UR UR6, R8 ;  /* 0x00000000080672ca */ /* 0x000fe400000e0000 */
[----:B------:R-:W-:Y:S01]  /*4770*/  R2UR UR7, R9 ;  /* 0x00000000090772ca */ /* 0x000fe200000e0000 */
[----:B--2---:R-:W-:-:S04]  /*4780*/  FADD R23, -R10, R23 ;  /* 0x000000170a177221 */ /* 0x004fc80000000100 */
[----:B------:R-:W-:-:S04]  /*4790*/  FFMA R15, R23, R15, R10 ;  /* 0x0000000f170f7223 */ /* 0x000fc8000000000a */
[C---:B------:R-:W-:Y:S01]  /*47a0*/  FMUL R0, |R15|.reuse, 2.8853900432586669922 ;  /* 0x4038aa3b0f007820 */ /* 0x040fe20000400200 */
[C---:B------:R-:W-:Y:S01]  /*47b0*/  FMUL R11, R15.reuse, R15 ;  /* 0x0000000f0f0b7220 */ /* 0x040fe20000400000 */
[C---:B------:R-:W-:Y:S01]  /*47c0*/  FSETP.GE.AND P1, PT, |R15|.reuse, 0.60000002384185791016, PT ;  /* 0x3f19999a0f00780b */ /* 0x040fe20003f26200 */
[----:B------:R-:W-:Y:S01]  /*47d0*/  STG.E desc[UR4][R6.64], R15 ;  /* 0x0000000f06007986 */ /* 0x000fe2000c101904 */
[----:B------:R-:W-:Y:S01]  /*47e0*/  FSETP.GE.AND P0, PT, |R15|, 9.010913848876953125, PT ;  /* 0x41102cb40f00780b */ /* 0x000fe20003f06200 */
[C---:B------:R-:W-:Y:S01]  /*47f0*/  FFMA R16, R11.reuse, R16, -0.052303962409496307373 ;  /* 0xbd563cae0b107423 */ /* 0x040fe20000000010 */
[----:B------:R-:W0:Y:S03]  /*4800*/  MUFU.EX2 R0, R0 ;  /* 0x0000000000007308 */ /* 0x000e260000000800 */
        /* <DEDUP_REMOVED lines=9> */
[----:B---3--:R-:W-:-:S04]  /*48a0*/  FFMA R3, R3, R14, -R12 ;  /* 0x0000000e03037223 */ /* 0x008fc8000000080c */
[----:B------:R-:W-:-:S05]  /*48b0*/  FFMA R3, R3, R2, R12 ;  /* 0x0000000203037223 */ /* 0x000fca000000000c */
[----:B------:R-:W-:Y:S01]  /*48c0*/  STG.E desc[UR6][R4.64], R3 ;  /* 0x0000000304007986 */ /* 0x000fe2000c101906 */
[----:B------:R-:W-:Y:S05]  /*48d0*/  EXIT ;  /* 0x000000000000794d */ /* 0x000fea0003800000 */
        .weak           $__internal_1_$__cuda_sm20_rcp_rn_f32_slowpath
        .type           $__internal_1_$__cuda_sm20_rcp_rn_f32_slowpath,@function
        .size           $__internal_1_$__cuda_sm20_rcp_rn_f32_slowpath,(.L_x_233 - $__internal_1_$__cuda_sm20_rcp_rn_f32_slowpath)
$__internal_1_$__cuda_sm20_rcp_rn_f32_slowpath:
[----:B------:R-:W-:Y:S01]  /*48e0*/  SHF.L.U32 R2, R0, 0x1, RZ ;  /* 0x0000000100027819 */ /* 0x000fe200000006ff */
[----:B------:R-:W-:Y:S03]  /*48f0*/  BSSY.RECONVERGENT B0, `(.L_x_111) ;  /* 0x0000030000007945 */ /* 0x000fe60003800200 */
[----:B------:R-:W-:-:S04]  /*4900*/  SHF.R.U32.HI R2, RZ, 0x18, R2 ;  /* 0x00000018ff027819 */ /* 0x000fc80000011602 */
[----:B------:R-:W-:-:S13]  /*4910*/  ISETP.NE.U32.AND P0, PT, R2, RZ, PT ;  /* 0x000000ff0200720c */ /* 0x000fda0003f05070 */
[----:B------:R-:W-:Y:S05]  /*4920*/  @P0 BRA `(.L_x_112) ;  /* 0x0000000000280947 */ /* 0x000fea0003800000 */
[----:B------:R-:W-:-:S04]  /*4930*/  SHF.L.U32 R2, R0, 0x1, RZ ;  /* 0x0000000100027819 */ /* 0x000fc800000006ff */
        /* <DEDUP_REMOVED lines=9> */
.L_x_112:
[----:B------:R-:W-:-:S04]  /*49d0*/  IADD3 R3, PT, PT, R2, -0xfd, RZ ;  /* 0xffffff0302037810 */ /* 0x000fc80007ffe0ff */
[----:B------:R-:W-:-:S13]  /*49e0*/  ISETP.GT.U32.AND P0, PT, R3, 0x1, PT ;  /* 0x000000010300780c */ /* 0x000fda0003f04070 */
[----:B------:R-:W-:Y:S05]  /*49f0*/  @P0 BRA `(.L_x_114) ;  /* 0x0000000000780947 */ /* 0x000fea0003800000 */
[----:B------:R-:W-:-:S04]  /*4a00*/  LOP3.LUT R32, R0, 0x7fffff, RZ, 0xc0, !PT ;  /* 0x007fffff00207812 */ /* 0x000fc800078ec0ff */
[----:B------:R-:W-:-:S04]  /*4a10*/  LOP3.LUT R35, R32, 0x3f800000, RZ, 0xfc, !PT ;  /* 0x3f80000020237812 */ /* 0x000fc800078efcff */
[----:B------:R-:W0:Y:S02]  /*4a20*/  MUFU.RCP R32, R35 ;  /* 0x0000002300207308 */ /* 0x000e240000001000 */
[----:B0-----:R-:W-:-:S04]  /*4a30*/  FFMA R34, R35, R32, -1 ;  /* 0xbf80000023227423 */ /* 0x001fc80000000020 */
[----:B------:R-:W-:-:S04]  /*4a40*/  FADD.FTZ R37, -R34, -RZ ;  /* 0x800000ff22257221 */ /* 0x000fc80000010100 */
[CCC-:B------:R-:W-:Y:S01]  /*4a50*/  FFMA.RM R34, R32.reuse, R37.reuse, R32.reuse ;  /* 0x0000002520227223 */ /* 0x1c0fe20000004020 */
[----:B------:R-:W-:-:S04]  /*4a60*/  FFMA.RP R37, R32, R37, R32 ;  /* 0x0000002520257223 */ /* 0x000fc80000008020 */
[C---:B------:R-:W-:Y:S02]  /*4a70*/  LOP3.LUT R32, R34.reuse, 0x7fffff, RZ, 0xc0, !PT ;  /* 0x007fffff22207812 */ /* 0x040fe400078ec0ff */
[----:B------:R-:W-:Y:S01]  /*4a80*/  FSETP.NEU.FTZ.AND P0, PT, R34, R37, PT ;  /* 0x000000252200720b */ /* 0x000fe20003f1d000 */
[----:B------:R-:W-:Y:S01]  /*4a90*/  HFMA2 R34, -RZ, RZ, 0, 1.78813934326171875e-07 ;  /* 0x00000003ff227431 */ /* 0x000fe200000001ff */
[----:B------:R-:W-:-:S04]  /*4aa0*/  LOP3.LUT R32, R32, 0x800000, RZ, 0xfc, !PT ;  /* 0x0080000020207812 */ /* 0x000fc800078efcff */
[----:B------:R-:W-:Y:S02]  /*4ab0*/  SHF.L.U32 R37, R34, R3, RZ ;  /* 0x0000000322257219 */ /* 0x000fe400000006ff */
[----:B------:R-:W-:Y:S02]  /*4ac0*/  SEL R34, RZ, 0xffffffff, !P0 ;  /* 0xffffffffff227807 */ /* 0x000fe40004000000 */
[----:B------:R-:W-:-:S03]  /*4ad0*/  LOP3.LUT R36, R37, R32, RZ, 0xc0, !PT ;  /* 0x0000002025247212 */ /* 0x000fc600078ec0ff */
[----:B------:R-:W-:Y:S01]  /*4ae0*/  IMAD.MOV R34, RZ, RZ, -R34 ;  /* 0x000000ffff227224 */ /* 0x000fe200078e0a22 */
[----:B------:R-:W-:-:S04]  /*4af0*/  SHF.R.U32.HI R36, RZ, R3, R36 ;  /* 0x00000003ff247219 */ /* 0x000fc80000011624 */
[----:B------:R-:W-:Y:S02]  /*4b00*/  LOP3.LUT P1, RZ, R34, R3, R32, 0xf8, !PT ;  /* 0x0000000322ff7212 */ /* 0x000fe4000782f820 */
[C---:B------:R-:W-:Y:S02]  /*4b10*/  LOP3.LUT P0, RZ, R36.reuse, 0x1, RZ, 0xc0, !PT ;  /* 0x0000000124ff7812 */ /* 0x040fe4000780c0ff */
[----:B------:R-:W-:-:S04]  /*4b20*/  LOP3.LUT P2, RZ, R36, 0x2, RZ, 0xc0, !PT ;  /* 0x0000000224ff7812 */ /* 0x000fc8000784c0ff */
[----:B------:R-:W-:Y:S02]  /*4b30*/  PLOP3.LUT P0, PT, P0, P1, P2, 0xe0, 0x0 ;  /* 0x000000000000781c */ /* 0x000fe40000703c20 */
[----:B------:R-:W-:Y:S02]  /*4b40*/  LOP3.LUT P1, RZ, R0, 0x7fffff, RZ, 0xc0, !PT ;  /* 0x007fffff00ff7812 */ /* 0x000fe4000782c0ff */
[----:B------:R-:W-:-:S04]  /*4b50*/  SEL R3, RZ, 0x1, !P0 ;  /* 0x00000001ff037807 */ /* 0x000fc80004000000 */
[----:B------:R-:W-:-:S04]  /*4b60*/  IADD3 R3, PT, PT, -R3, RZ, RZ ;  /* 0x000000ff03037210 */ /* 0x000fc80007ffe1ff */
[----:B------:R-:W-:Y:S02]  /*4b70*/  ISETP.GE.AND P0, PT, R3, RZ, PT ;  /* 0x000000ff0300720c */ /* 0x000fe40003f06270 */
[----:B------:R-:W-:-:S04]  /*4b80*/  IADD3 R3, PT, PT, R2, -0xfc, RZ ;  /* 0xffffff0402037810 */ /* 0x000fc80007ffe0ff */
[----:B------:R-:W-:-:S07]  /*4b90*/  SHF.R.U32.HI R3, RZ, R3, R32 ;  /* 0x00000003ff037219 */ /* 0x000fce0000011620 */
[----:B------:R-:W-:-:S04]  /*4ba0*/  @!P0 IADD3 R3, PT, PT, R3, 0x1, RZ ;  /* 0x0000000103038810 */ /* 0x000fc80007ffe0ff */
[----:B------:R-:W-:-:S04]  /*4bb0*/  @!P1 SHF.L.U32 R3, R3, 0x1, RZ ;  /* 0x0000000103039819 */ /* 0x000fc800000006ff */
[----:B------:R-:W-:Y:S01]  /*4bc0*/  LOP3.LUT R3, R3, 0x80000000, R0, 0xf8, !PT ;  /* 0x8000000003037812 */ /* 0x000fe200078ef800 */
[----:B------:R-:W-:Y:S06]  /*4bd0*/  BRA `(.L_x_113) ;  /* 0x0000000000047947 */ /* 0x000fec0003800000 */
.L_x_114:
[----:B------:R0:W1:Y:S02]  /*4be0*/  MUFU.RCP R3, R0 ;  /* 0x0000000000037308 */ /* 0x0000640000001000 */
.L_x_113:
[----:B------:R-:W-:Y:S05]  /*4bf0*/  BSYNC.RECONVERGENT B0 ;  /* 0x0000000000007941 */ /* 0x000fea0003800200 */
.L_x_111:
[----:B01----:R-:W-:Y:S01]  /*4c00*/  MOV R0, R3 ;  /* 0x0000000300007202 */ /* 0x003fe20000000f00 */
[----:B------:R-:W-:Y:S01]  /*4c10*/  HFMA2 R3, -RZ, RZ, 0, 0 ;  /* 0x00000000ff037431 */ /* 0x000fe200000001ff */
[----:B------:R-:W-:-:S04]  /*4c20*/  MOV R2, R20 ;  /* 0x0000001400027202 */ /* 0x000fc80000000f00 */
[----:B------:R-:W-:Y:S05]  /*4c30*/  RET.REL.NODEC R2 `(sru_bi_fwd) ;  /* 0xffffffb002f07950 */ /* 0x000fea0003c3ffff */
.L_x_115:
        /* <DEDUP_REMOVED lines=12> */
.L_x_233:


//--------------------- .text.sru_bwd             --------------------------
	.section	.text.sru_bwd,"ax",@progbits
	.align	128
        .global         sru_bwd
        .type           sru_bwd,@function
        .size           sru_bwd,(.L_x_234 - sru_bwd)
        .other          sru_bwd,@"STO_CUDA_ENTRY STV_DEFAULT"
sru_bwd:
.text.sru_bwd:
[----:B------:R-:W0:Y:S01]  /*0000*/  LDC R1, c[0x0][0x37c] ;  /* 0x0000df00ff017b82 */ /* 0x000e220000000800 */
[----:B------:R-:W1:Y:S01]  /*0010*/  LDCU UR4, c[0x0][0x3cc] ;  /* 0x00007980ff0477ac */ /* 0x000e620008000800 */
[----:B------:R-:W2:Y:S01]  /*0020*/  LDCU.64 UR6, c[0x0][0x388] ;  /* 0x00007100ff0677ac */ /* 0x000ea20008000a00 */
[----:B------:R-:W3:Y:S01]  /*0030*/  LDCU UR5, c[0x0][0x3c0] ;  /* 0x00007800ff0577ac */ /* 0x000ee20008000800 */
[----:B-1----:R-:W-:Y:S02]  /*0040*/  UISETP.NE.AND UP0, UPT, UR4, 0x3, UPT ;  /* 0x000000030400788c */ /* 0x002fe4000bf05270 */
[----:B--2---:R-:W-:-:S04]  /*0050*/  UISETP.EQ.U32.AND UP1, UPT, UR6, URZ, UPT ;  /* 0x000000ff0600728c */ /* 0x004fc8000bf22070 */
[----:B------:R-:W-:Y:S01]  /*0060*/  UISETP.EQ.OR.EX UP0, UPT, UR7, URZ, !UP0, UP1 ;  /* 0x000000ff0700728c */ /* 0x000fe2000c702710 */
[----:B---3--:R-:W-:-:S08]  /*0070*/  IMAD.U32 R18, RZ, RZ, UR5 ;  /* 0x00000005ff127e24 */ /* 0x008fd0000f8e00ff */
[----:B------:R-:W-:Y:S05]  /*0080*/  BRA.U UP0, `(.L_x_116) ;  /* 0x0000000100407547 */ /* 0x000fea000b800000 */
[----:B------:R-:W-:Y:S01]  /*0090*/  MOV R0, 0x0 ;  /* 0x0000000000007802 */ /* 0x000fe20000000f00 */
[----:B------:R-:W1:Y:S01]  /*00a0*/  LDCU.64 UR4, c[0x4][0x28] ;  /* 0x01000500ff0477ac */ /* 0x000e620008000a00 */
[----:B------:R-:W-:Y:S02]  /*00b0*/  HFMA2 R12, -RZ, RZ, 0, 5.9604644775390625e-08 ;  /* 0x00000001ff0c7431 */ /* 0x000fe400000001ff */
[----:B------:R-:W-:Y:S01]  /*00c0*/  IMAD.MOV.U32 R8, RZ, RZ, 0x59 ;  /* 0x00000059ff087424 */ /* 0x000fe200078e00ff */
[----:B------:R2:W3:Y:S01]  /*00d0*/  LDC.64 R2, c[0x4][R0] ;  /* 0x0100000000027b82 */ /* 0x0004e20000000a00 */
[----:B------:R-:W4:Y:S01]  /*00e0*/  LDCU.64 UR6, c[0x4][0x30] ;  /* 0x01000600ff0677ac */ /* 0x000f220008000a00 */
[----:B------:R-:W-:Y:S01]  /*00f0*/  IMAD.MOV.U32 R13, RZ, RZ, RZ ;  /* 0x000000ffff0d7224 */ /* 0x000fe200078e00ff */
[----:B------:R-:W5:Y:S01]  /*0100*/  LDCU.64 UR8, c[0x4][0x10] ;  /* 0x01000200ff0877ac */ /* 0x000f620008000a00 */
[----:B-1----:R-:W-:Y:S02]  /*0110*/  IMAD.U32 R4, RZ, RZ, UR4 ;  /* 0x00000004ff047e24 */ /* 0x002fe4000f8e00ff */
[----:B------:R-:W-:-:S02]  /*0120*/  IMAD.U32 R5, RZ, RZ, UR5 ;  /* 0x00000005ff057e24 */ /* 0x000fc4000f8e00ff */
[----:B----4-:R-:W-:Y:S01]  /*0130*/  IMAD.U32 R6, RZ, RZ, UR6 ;  /* 0x00000006ff067e24 */ /* 0x010fe2000f8e00ff */
[----:B------:R-:W-:Y:S01]  /*0140*/  MOV R7, UR7 ;  /* 0x0000000700077c02 */ /* 0x000fe20008000f00 */
[----:B-----5:R-:W-:Y:S02]  /*0150*/  IMAD.U32 R10, RZ, RZ, UR8 ;  /* 0x00000008ff0a7e24 */ /* 0x020fe4000f8e00ff */
[----:B--2---:R-:W-:-:S07]  /*0160*/  IMAD.U32 R11, RZ, RZ, UR9 ;  /* 0x00000009ff0b7e24 */ /* 0x004fce000f8e00ff */
[----:B------:R-:W-:-:S07]  /*0170*/  LEPC R20, `(.L_x_116) ;  /* 0x000000001014794e */ /* 0x000fce0000000000 */
[----:B0--3--:R-:W-:Y:S05]  /*0180*/  CALL.ABS.NOINC R2 ;  /* 0x0000000002007343 */ /* 0x009fea0003c00000 */
.L_x_116:
[----:B------:R-:W1:Y:S01]  /*0190*/  LDC R16, c[0x0][0x3cc] ;  /* 0x0000f300ff107b82 */ /* 0x000e620000000800 */
[----:B------:R-:W2:Y:S02]  /*01a0*/  LDCU.64 UR4, c[0x0][0x3d8] ;  /* 0x00007b00ff0477ac */ /* 0x000ea40008000a00 */
[----:B--2---:R-:W-:Y:S02]  /*01b0*/  ISETP.EQ.U32.AND P0, PT, RZ, UR4, PT ;  /* 0x00000004ff007c0c */ /* 0x004fe4000bf02070 */
[----:B-1----:R-:W-:-:S04]  /*01c0*/  ISETP.NE.AND P1, PT, R16, 0x3, PT ;  /* 0x000000031000780c */ /* 0x002fc80003f25270 */
[----:B------:R-:W-:Y:S02]  /*01d0*/  ISETP.EQ.OR.EX P0, PT, RZ, UR5, !P1, P0 ;  /* 0x00000005ff007c0c */ /* 0x000fe4000cf02700 */
[----:B------:R-:W-:-:S11]  /*01e0*/  P2R R0, PR, RZ, 0x2 ;  /* 0x00000002ff007803 */ /* 0x000fd60000000000 */
[----:B------:R-:W-:Y:S05]  /*01f0*/  @P0 BRA `(.L_x_117) ;  /* 0x0000000000400947 */ /* 0x000fea0003800000 */
[----:B------:R-:W-:Y:S01]  /*0200*/  MOV R0, 0x0 ;  /* 0x0000000000007802 */ /* 0x000fe20000000f00 */
[----:B------:R-:W1:Y:S01]  /*0210*/  LDCU.64 UR4, c[0x4][0x38] ;  /* 0x01000700ff0477ac */ /* 0x000e620008000a00 */
[----:B------:R-:W-:Y:S02]  /*0220*/  HFMA2 R8, -RZ, RZ, 0, 5.36441802978515625e-06 ;  /* 0x0000005aff087431 */ /* 0x000fe400000001ff */
[----:B------:R-:W-:Y:S01]  /*0230*/  IMAD.MOV.U32 R12, RZ, RZ, 0x1 ;  /* 0x00000001ff0c7424 */ /* 0x000fe200078e00ff */
[----:B------:R2:W3:Y:S01]  /*0240*/  LDC.64 R2, c[0x4][R0] ;  /* 0x0100000000027b82 */ /* 0x0004e20000000a00 */
[----:B------:R-:W4:Y:S01]  /*0250*/  LDCU.64 UR6, c[0x4][0x30] ;  /* 0x01000600ff0677ac */ /* 0x000f220008000a00 */
[----:B------:R-:W-:Y:S01]  /*0260*/  IMAD.MOV.U32 R13, RZ, RZ, RZ ;  /* 0x000000ffff0d7224 */ /* 0x000fe200078e00ff */
[----:B------:R-:W5:Y:S01]  /*0270*/  LDCU.64 UR8, c[0x4][0x10] ;  /* 0x01000200ff0877ac */ /* 0x000f620008000a00 */
[----:B-1----:R-:W-:Y:S02]  /*0280*/  IMAD.U32 R4, RZ, RZ, UR4 ;  /* 0x00000004ff047e24 */ /* 0x002fe4000f8e00ff */
[----:B------:R-:W-:Y:S01]  /*0290*/  IMAD.U32 R5, RZ, RZ, UR5 ;  /* 0x00000005ff057e24 */ /* 0x000fe2000f8e00ff */
[----:B----4-:R-:W-:Y:S01]  /*02a0*/  MOV R6, UR6 ;  /* 0x0000000600067c02 */ /* 0x010fe20008000f00 */
[----:B------:R-:W-:-:S02]  /*02b0*/  IMAD.U32 R7, RZ, RZ, UR7 ;  /* 0x00000007ff077e24 */ /* 0x000fc4000f8e00ff */
[----:B-----5:R-:W-:Y:S02]  /*02c0*/  IMAD.U32 R10, RZ, RZ, UR8 ;  /* 0x00000008ff0a7e24 */ /* 0x020fe4000f8e00ff */
[----:B--2---:R-:W-:-:S07]  /*02d0*/  IMAD.U32 R11, RZ, RZ, UR9 ;  /* 0x00000009ff0b7e24 */ /* 0x004fce000f8e00ff */
[----:B------:R-:W-:-:S07]  /*02e0*/  LEPC R20, `(.L_x_117) ;  /* 0x000000001014794e */ /* 0x000fce0000000000 */
[----:B0--3--:R-:W-:Y:S05]  /*02f0*/  CALL.ABS.NOINC R2 ;  /* 0x0000000002007343 */ /* 0x009fea0003c00000 */
.L_x_117:
[----:B------:R-:W1:Y:S01]  /*0300*/  S2R R3, SR_TID.X ;  /* 0x0000000000037919 */ /* 0x000e620000002100 */
[----:B------:R-:W1:Y:S01]  /*0310*/  S2UR UR4, SR_CTAID.X ;  /* 0x00000000000479c3 */ /* 0x000e620000002500 */
[----:B------:R-:W2:Y:S07]  /*0320*/  LDCU UR5, c[0x0][0x3c4] ;  /* 0x00007880ff0577ac */ /* 0x000eae0008000800 */
[----:B------:R-:W1:Y:S08]  /*0330*/  LDC R30, c[0x0][0x360] ;  /* 0x0000d800ff1e7b82 */ /* 0x000e700000000800 */
[----:B------:R-:W2:Y:S01]  /*0340*/  LDC R0, c[0x0][0x3c8] ;  /* 0x0000f200ff007b82 */ /* 0x000ea20000000800 */
[----:B-1----:R-:W-:-:S02]  /*0350*/  IMAD R30, R30, UR4, R3 ;  /* 0x000000041e1e7c24 */ /* 0x002fc4000f8e0203 */
[----:B--2---:R-:W-:-:S05]  /*0360*/  IMAD R29, R0, UR5, RZ ;  /* 0x00000005001d7c24 */ /* 0x004fca000f8e02ff */
[----:B------:R-:W-:-:S13]  /*0370*/  ISETP.GE.AND P0, PT, R30, R29, PT ;  /* 0x0000001d1e00720c */ /* 0x000fda0003f06270 */
[----:B------:R-:W-:Y:S05]  /*0380*/  @P0 EXIT ;  /* 0x000000000000094d */ /* 0x000fea0003800000 */
[----:B------:R-:W-:Y:S01]  /*0390*/  IABS R9, R0 ;  /* 0x0000000000097213 */ /* 0x000fe20000000000 */
[----:B------:R-:W1:Y:S01]  /*03a0*/  LDCU.64 UR4, c[0x0][0x3a0] ;  /* 0x00007400ff0477ac */ /* 0x000e620008000a00 */
[----:B------:R-:W2:Y:S01]  /*03b0*/  LDC.64 R26, c[0x0][0x358] ;  /* 0x0000d600ff1a7b82 */ /* 0x000ea20000000a00 */
[----:B------:R-:W-:Y:S01]  /*03c0*/  IMAD.MOV.U32 R28, RZ, RZ, 0x3f800000 ;  /* 0x3f800000ff1c7424 */ /* 0x000fe200078e00ff */
[----:B------:R-:W3:Y:S01]  /*03d0*/  I2F.RP R8, R9 ;  /* 0x0000000900087306 */ /* 0x000ee20000209400 */
[----:B------:R-:W4:Y:S05]  /*03e0*/  LDCU.128 UR12, c[0x0][0x3d0] ;  /* 0x00007a00ff0c77ac */ /* 0x000f2a0008000c00 */
[----:B------:R-:W0:Y:S01]  /*03f0*/  LDC.64 R4, c[0x0][0x3b8] ;  /* 0x0000ee00ff047b82 */ /* 0x000e220000000a00 */
[----:B------:R-:W-:Y:S01]  /*0400*/  SHF.R.S32.HI R23, RZ, 0x1f, R30 ;  /* 0x0000001fff177819 */ /* 0x000fe2000001141e */
[----:B------:R-:W4:Y:S01]  /*0410*/  LDCU.64 UR8, c[0x0][0x3a8] ;  /* 0x00007500ff0877ac */ /* 0x000f220008000a00 */
[----:B------:R-:W4:Y:S01]  /*0420*/  LDCU.64 UR10, c[0x0][0x3b0] ;  /* 0x00007600ff0a77ac */ /* 0x000f220008000a00 */
[----:B---3--:R-:W3:Y:S01]  /*0430*/  MUFU.RCP R8, R8 ;  /* 0x0000000800087308 */ /* 0x008ee20000001000 */
[----:B-1----:R-:W-:-:S04]  /*0440*/  ISETP.NE.U32.AND P0, PT, RZ, UR4, PT ;  /* 0x00000004ff007c0c */ /* 0x002fc8000bf05070 */
[----:B------:R-:W-:Y:S02]  /*0450*/  ISETP.NE.AND.EX P0, PT, RZ, UR5, PT, P0 ;  /* 0x00000005ff007c0c */ /* 0x000fe4000bf05300 */
[----:B--2---:R-:W-:Y:S02]  /*0460*/  R2UR UR6, R26 ;  /* 0x000000001a0672ca */ /* 0x004fe400000e0000 */
[----:B------:R-:W-:Y:S01]  /*0470*/  R2UR UR7, R27 ;  /* 0x000000001b0772ca */ /* 0x000fe200000e0000 */
[----:B0-----:R-:W-:Y:S01]  /*0480*/  IMAD.WIDE R4, R30, 0x4, R4 ;  /* 0x000000041e047825 */ /* 0x001fe200078e0204 */
[----:B---3--:R-:W-:-:S07]  /*0490*/  IADD3 R6, PT, PT, R8, 0xffffffe, RZ ;  /* 0x0ffffffe08067810 */ /* 0x008fce0007ffe0ff */
[----:B------:R-:W0:Y:S01]  /*04a0*/  @P0 LDC.64 R2, c[0x0][0x3a0] ;  /* 0x0000e800ff020b82 */ /* 0x000e220000000a00 */
[----:B------:R-:W-:Y:S01]  /*04b0*/  @P0 R2UR UR4, R26 ;  /* 0x000000001a0402ca */ /* 0x000fe200000e0000 */
[----:B------:R1:W2:Y:S01]  /*04c0*/  F2I.FTZ.U32.TRUNC.NTZ R7, R6 ;  /* 0x0000000600077305 */ /* 0x0002a2000021f000 */
[----:B------:R-:W-:Y:S01]  /*04d0*/  @P0 R2UR UR5, R27 ;  /* 0x000000001b0502ca */ /* 0x000fe200000e0000 */
[----:B------:R3:W5:Y:S01]  /*04e0*/  LDG.E.CONSTANT R25, desc[UR6][R4.64] ;  /* 0x0000000604197981 */ /* 0x000762000c1e9900 */
[----:B------:R-:W4:Y:S01]  /*04f0*/  LDCU.64 UR6, c[0x0][0x380] ;  /* 0x00007000ff0677ac */ /* 0x000f220008000a00 */
[----:B-1----:R-:W-:Y:S02]  /*0500*/  IMAD.MOV.U32 R6, RZ, RZ, RZ ;  /* 0x000000ffff067224 */ /* 0x002fe400078e00ff */
[----:B--2---:R-:W-:-:S04]  /*0510*/  IMAD.MOV R10, RZ, RZ, -R7 ;  /* 0x000000ffff0a7224 */ /* 0x004fc800078e0a07 */
[----:B------:R-:W-:Y:S01]  /*0520*/  IMAD R11, R10, R9, RZ ;  /* 0x000000090a0b7224 */ /* 0x000fe200078e02ff */
[----:B---3--:R-:W-:Y:S01]  /*0530*/  IABS R4, R30 ;  /* 0x0000001e00047213 */ /* 0x008fe20000000000 */
[----:B0-----:R-:W-:-:S04]  /*0540*/  @P0 IMAD.WIDE R2, R30, 0x4, R2 ;  /* 0x000000041e020825 */ /* 0x001fc800078e0202 */
[----:B------:R-:W-:Y:S01]  /*0550*/  IMAD.HI.U32 R7, R7, R11, R6 ;  /* 0x0000000b07077227 */ /* 0x000fe200078e0006 */
[----:B------:R0:W5:Y:S01]  /*0560*/  @P0 LDG.E.CONSTANT R28, desc[UR4][R2.64] ;  /* 0x00000004021c0981 */ /* 0x000162000c1e9900 */
[----:B------:R-:W1:Y:S04]  /*0570*/  LDCU UR5, c[0x0][0x3c0] ;  /* 0x00007800ff0577ac */ /* 0x000e680008000800 */
[----:B------:R-:W-:-:S04]  /*0580*/  IMAD.HI.U32 R7, R7, R4, RZ ;  /* 0x0000000407077227 */ /* 0x000fc800078e00ff */
[----:B------:R-:W-:Y:S01]  /*0590*/  IMAD.MOV R7, RZ, RZ, -R7 ;  /* 0x000000ffff077224 */ /* 0x000fe200078e0a07 */
[----:B0-----:R-:W0:Y:S03]  /*05a0*/  LDC R2, c[0x0][0x3cc] ;  /* 0x0000f300ff027b82 */ /* 0x001e260000000800 */
[----:B------:R-:W-:-:S05]  /*05b0*/  IMAD R4, R9, R7, R4 ;  /* 0x0000000709047224 */ /* 0x000fca00078e0204 */
[----:B------:R-:W-:Y:S01]  /*05c0*/  ISETP.GT.U32.AND P0, PT, R9, R4, PT ;  /* 0x000000040900720c */ /* 0x000fe20003f04070 */
[----:B-1----:R-:W-:-:S12]  /*05d0*/  UIADD3 UR4, UPT, UPT, UR5, -0x1, URZ ;  /* 0xffffffff05047890 */ /* 0x002fd8000fffe0ff */
[----:B------:R-:W-:Y:S02]  /*05e0*/  @!P0 IADD3 R4, PT, PT, R4, -R9, RZ ;  /* 0x8000000904048210 */ /* 0x000fe40007ffe0ff */
[----:B0-----:R-:W-:Y:S01]  /*05f0*/  ISETP.NE.AND P0, PT, R2, 0x3, PT ;  /* 0x000000030200780c */ /* 0x001fe20003f05270 */
[-C--:B------:R-:W-:Y:S02]  /*0600*/  IMAD R24, R29, R2.reuse, RZ ;  /* 0x000000021d187224 */ /* 0x080fe400078e02ff */
[----:B------:R-:W-:Y:S02]  /*0610*/  IMAD R2, R30, R2, RZ ;  /* 0x000000021e027224 */ /* 0x000fe400078e02ff */
[----:B------:R-:W-:Y:S01]  /*0620*/  IMAD R3, R24, UR4, RZ ;  /* 0x0000000418037c24 */ /* 0x000fe2000f8e02ff */
[----:B------:R-:W-:-:S04]  /*0630*/  ISETP.GT.U32.AND P1, PT, R9, R4, PT ;  /* 0x000000040900720c */ /* 0x000fc80003f24070 */
[----:B------:R-:W-:Y:S02]  /*0640*/  SHF.R.S32.HI R5, RZ, 0x1f, R3 ;  /* 0x0000001fff057819 */ /* 0x000fe40000011403 */
[C---:B------:R-:W-:Y:S01]  /*0650*/  IADD3 R15, P2, PT, R2.reuse, R3, RZ ;  /* 0x00000003020f7210 */ /* 0x040fe20007f5e0ff */
[----:B------:R-:W0:Y:S03]  /*0660*/  @!P0 LDC.64 R12, c[0x0][0x388] ;  /* 0x0000e200ff0c8b82 */ /* 0x000e260000000a00 */
[----:B------:R-:W-:Y:S01]  /*0670*/  LEA.HI.X.SX32 R6, R2, R5, 0x1, P2 ;  /* 0x0000000502067211 */ /* 0x000fe200010f0eff */
[----:B------:R-:W-:Y:S02]  /*0680*/  IMAD R5, R29, UR4, RZ ;  /* 0x000000041d057c24 */ /* 0x000fe4000f8e02ff */
[----:B------:R-:W-:Y:S02]  /*0690*/  @!P1 IMAD.IADD R4, R4, 0x1, -R9 ;  /* 0x0000000104049824 */ /* 0x000fe400078e0a09 */
[----:B------:R-:W1:Y:S01]  /*06a0*/  LDC.64 R2, c[0x0][0x390] ;  /* 0x0000e400ff027b82 */ /* 0x000e620000000a00 */
[----:B------:R-:W-:-:S02]  /*06b0*/  IADD3 R7, P2, PT, R30, R5, RZ ;  /* 0x000000051e077210 */ /* 0x000fc40007f5e0ff */
[----:B------:R-:W-:Y:S02]  /*06c0*/  ISETP.GE.AND P1, PT, R30, RZ, PT ;  /* 0x000000ff1e00720c */ /* 0x000fe40003f26270 */
[C---:B------:R-:W-:Y:S01]  /*06d0*/  SHF.L.U64.HI R17, R15.reuse, 0x2, R6 ;  /* 0x000000020f117819 */ /* 0x040fe20000010206 */
[----:B------:R-:W-:Y:S01]  /*06e0*/  IMAD.SHL.U32 R15, R15, 0x4, RZ ;  /* 0x000000040f0f7824 */ /* 0x000fe200078e00ff */
[----:B------:R-:W-:Y:S02]  /*06f0*/  LEA.HI.X.SX32 R14, R5, R23, 0x1, P2 ;  /* 0x00000017050e7211 */ /* 0x000fe400010f0eff */
[----:B------:R-:W-:Y:S01]  /*0700*/  ISETP.NE.AND P2, PT, R0, RZ, PT ;  /* 0x000000ff0000720c */ /* 0x000fe20003f45270 */
[----:B------:R-:W-:Y:S01]  /*0710*/  IMAD.SHL.U32 R8, R7, 0x4, RZ ;  /* 0x0000000407087824 */ /* 0x000fe200078e00ff */
[----:B----4-:R-:W-:Y:S02]  /*0720*/  IADD3 R11, P4, PT, R15, UR12, RZ ;  /* 0x0000000c0f0b7c10 */ /* 0x010fe4000ff9e0ff */
[----:B------:R-:W-:-:S02]  /*0730*/  ISETP.NE.AND P6, PT, R16, 0x3, PT ;  /* 0x000000031000780c */ /* 0x000fc40003fc5270 */
[----:B------:R-:W-:Y:S01]  /*0740*/  IADD3.X R10, PT, PT, R17, UR13, RZ, P4, !PT ;  /* 0x0000000d110a7c10 */ /* 0x000fe2000a7fe4ff */
[----:B------:R-:W-:Y:S01]  /*0750*/  @!P1 IMAD.MOV R4, RZ, RZ, -R4 ;  /* 0x000000ffff049224 */ /* 0x000fe200078e0a04 */
[----:B------:R-:W-:Y:S02]  /*0760*/  IADD3 R6, P3, PT, R8, UR14, RZ ;  /* 0x0000000e08067c10 */ /* 0x000fe4000ff7e0ff */
[----:B------:R-:W-:Y:S02]  /*0770*/  IADD3 R31, P4, PT, R11, 0xc, RZ ;  /* 0x0000000c0b1f7810 */ /* 0x000fe40007f9e0ff */
[----:B0-----:R-:W-:Y:S01]  /*0780*/  @!P0 LEA R12, P1, R7, R12, 0x2 ;  /* 0x0000000c070c8211 */ /* 0x001fe200078210ff */
[----:B------:R-:W-:Y:S01]  /*0790*/  UISETP.GE.AND UP0, UPT, UR5, 0x1, UPT ;  /* 0x000000010500788c */ /* 0x000fe2000bf06270 */
[----:B------:R-:W-:Y:S02]  /*07a0*/  @!P2 LOP3.LUT R4, RZ, R0, RZ, 0x33, !PT ;  /* 0x00000000ff04a212 */ /* 0x000fe400078e33ff */
[----:B------:R-:W-:-:S02]  /*07b0*/  SEL R31, R6, R31, !P6 ;  /* 0x0000001f061f7207 */ /* 0x000fc40007000000 */
[C-C-:B------:R-:W-:Y:S02]  /*07c0*/  SHF.L.U64.HI R9, R7.reuse, 0x2, R14.reuse ;  /* 0x0000000207097819 */ /* 0x140fe4000001020e */
[----:B------:R-:W-:Y:S02]  /*07d0*/  @!P0 LEA.HI.X R13, R7, R13, R14, 0x2, P1 ;  /* 0x0000000d070d8211 */ /* 0x000fe400008f140e */
[----:B------:R-:W-:Y:S02]  /*07e0*/  IADD3 R6, P2, PT, R8, UR8, RZ ;  /* 0x0000000808067c10 */ /* 0x000fe4000ff5e0ff */
[----:B------:R-:W-:Y:S01]  /*07f0*/  IADD3 R16, P1, PT, R15, UR6, RZ ;  /* 0x000000060f107c10 */ /* 0x000fe2000ff3e0ff */
[----:B-1----:R-:W-:Y:S01]  /*0800*/  IMAD.WIDE R14, R4, 0x4, R2 ;  /* 0x00000004040e7825 */ /* 0x002fe200078e0202 */
[C---:B------:R-:W-:Y:S02]  /*0810*/  IADD3.X R5, PT, PT, R9.reuse, UR15, RZ, P3, !PT ;  /* 0x0000000f09057c10 */ /* 0x040fe40009ffe4ff */
[----:B------:R-:W-:-:S02]  /*0820*/  IADD3.X R7, PT, PT, R9, UR9, RZ, P2, !PT ;  /* 0x0000000909077c10 */ /* 0x000fc400097fe4ff */
[----:B------:R-:W-:Y:S02]  /*0830*/  IADD3.X R34, PT, PT, RZ, R10, RZ, P4, !PT ;  /* 0x0000000aff227210 */ /* 0x000fe400027fe4ff */
[----:B------:R-:W-:Y:S02]  /*0840*/  IADD3 R8, P3, PT, R8, UR10, RZ ;  /* 0x0000000a08087c10 */ /* 0x000fe4000ff7e0ff */
[----:B------:R-:W-:Y:S02]  /*0850*/  @P0 IADD3 R12, P2, PT, R16, 0xc, RZ ;  /* 0x0000000c100c0810 */ /* 0x000fe40007f5e0ff */
[----:B------:R-:W-:Y:S01]  /*0860*/  IADD3.X R17, PT, PT, R17, UR7, RZ, P1, !PT ;  /* 0x0000000711117c10 */ /* 0x000fe20008ffe4ff */
[----:B------:R-:W-:Y:S01]  /*0870*/  IMAD.MOV.U32 R22, RZ, RZ, RZ ;  /* 0x000000ffff167224 */ /* 0x000fe200078e00ff */
[----:B------:R-:W-:Y:S01]  /*0880*/  SEL R34, R5, R34, !P6 ;  /* 0x0000002205227207 */ /* 0x000fe20007000000 */
[----:B------:R-:W-:Y:S01]  /*0890*/  IMAD.MOV.U32 R21, RZ, RZ, RZ ;  /* 0x000000ffff157224 */ /* 0x000fe200078e00ff */
[----:B------:R-:W-:Y:S01]  /*08a0*/  IADD3.X R9, PT, PT, R9, UR11, RZ, P3, !PT ;  /* 0x0000000b09097c10 */ /* 0x000fe20009ffe4ff */
[----:B------:R-:W-:Y:S01]  /*08b0*/  IMAD.WIDE R32, R0, 0x4, R14 ;  /* 0x0000000400207825 */ /* 0x000fe200078e020e */
[----:B------:R-:W-:Y:S01]  /*08c0*/  @P0 IADD3.X R13, PT, PT, RZ, R17, RZ, P2, !PT ;  /* 0x00000011ff0d0210 */ /* 0x000fe200017fe4ff */
[----:B------:R-:W-:Y:S06]  /*08d0*/  BRA.U !UP0, `(.L_x_118) ;  /* 0x0000000908f07547 */ /* 0x000fec000b800000 */
[C---:B------:R-:W-:Y:S02]  /*08e0*/  R2UR UR4, R26.reuse ;  /* 0x000000001a0472ca */ /* 0x040fe400000e0000 */
[C---:B------:R-:W-:Y:S02]  /*08f0*/  R2UR UR5, R27.reuse ;  /* 0x000000001b0572ca */ /* 0x040fe400000e0000 */
[----:B------:R-:W-:Y:S02]  /*0900*/  R2UR UR6, R26 ;  /* 0x000000001a0672ca */ /* 0x000fe400000e0000 */
[----:B------:R-:W-:-:S09]  /*0910*/  R2UR UR7, R27 ;  /* 0x000000001b0772ca */ /* 0x000fd200000e0000 */
[----:B------:R-:W5:Y:S01]  /*0920*/  LDG.E.CONSTANT R20, desc[UR4][R14.64] ;  /* 0x000000040e147981 */ /* 0x000f62000c1e9900 */
[----:B------:R-:W0:Y:S01]  /*0930*/  LDCU.64 UR4, c[0x0][0x398] ;  /* 0x00007300ff0477ac */ /* 0x000e220008000a00 */
[----:B------:R-:W-:Y:S01]  /*0940*/  BSSY.RECONVERGENT B0, `(.L_x_118) ;  /* 0x00000b5000007945 */ /* 0x000fe20003800200 */
[----:B------:R-:W-:Y:S01]  /*0950*/  IMAD.MOV.U32 R2, RZ, RZ, R11 ;  /* 0x000000ffff027224 */ /* 0x000fe200078e000b */
[----:B------:R1:W5:Y:S01]  /*0960*/  LDG.E.CONSTANT R19, desc[UR6][R32.64] ;  /* 0x0000000620137981 */ /* 0x000362000c1e9900 */
[----:B------:R-:W-:Y:S01]  /*0970*/  IMAD.MOV.U32 R3, RZ, RZ, R10 ;  /* 0x000000ffff037224 */ /* 0x000fe200078e000a */
[----:B------:R-:W-:Y:S01]  /*0980*/  MOV R11, R34 ;  /* 0x00000022000b7202 */ /* 0x000fe20000000f00 */
[----:B------:R-:W-:Y:S02]  /*0990*/  IMAD.MOV.U32 R10, RZ, RZ, R31 ;  /* 0x000000ffff0a7224 */ /* 0x000fe400078e001f */
[----:B------:R-:W-:Y:S02]  /*09a0*/  IMAD.MOV.U32 R21, RZ, RZ, RZ ;  /* 0x000000ffff157224 */ /* 0x000fe400078e00ff */
[----:B------:R-:W-:Y:S01]  /*09b0*/  IMAD.MOV.U32 R22, RZ, RZ, RZ ;  /* 0x000000ffff167224 */ /* 0x000fe200078e00ff */
[----:B-1----:R-:W-:-:S02]  /*09c0*/  SEL R32, R29, R24, !P6 ;  /* 0x000000181d207207 */ /* 0x002fc40007000000 */
[----:B0-----:R-:W-:-:S04]  /*09d0*/  LEA R4, P0, R30, UR4, 0x2 ;  /* 0x000000041e047c11 */ /* 0x001fc8000f8010ff */
[----:B------:R-:W-:-:S09]  /*09e0*/  LEA.HI.X R5, R30, UR5, R23, 0x2, P0 ;  /* 0x000000051e057c11 */ /* 0x000fd200080f1417 */
.L_x_133:
[----:B------:R-:W-:Y:S02]  /*09f0*/  R2UR UR4, R26 ;  /* 0x000000001a0472ca */ /* 0x000fe400000e0000 */
[----:B------:R-:W-:-:S13]  /*0a00*/  R2UR UR5, R27 ;  /* 0x000000001b0572ca */ /* 0x000fda00000e0000 */
[----:B------:R-:W2:Y:S04]  /*0a10*/  LDG.E.CONSTANT R0, desc[UR4][R16.64+0x8] ;  /* 0x0000080410007981 */ /* 0x000ea8000c1e9900 */
[----:B------:R-:W3:Y:S01]  /*0a20*/  LDG.E.CONSTANT R15, desc[UR4][R16.64+0x4] ;  /* 0x00000404100f7981 */ /* 0x000ee2000c1e9900 */
[----:B------:R-:W-:Y:S02]  /*0a30*/  HFMA2 R35, -RZ, RZ, 3.7421875, 0 ;  /* 0x437c0000ff237431 */ /* 0x000fe400000001ff */
[----:B------:R-:W-:Y:S01]  /*0a40*/  IMAD.MOV.U32 R34, RZ, RZ, 0x3bbb989d ;  /* 0x3bbb989dff227424 */ /* 0x000fe200078e00ff */
[----:B------:R-:W-:Y:S01]  /*0a50*/  BSSY.RECONVERGENT B1, `(.L_x_119) ;  /* 0x0000022000017945 */ /* 0x000fe20003800200 */
        /* <DEDUP_REMOVED lines=8> */
[----:B------:R-:W-:-:S03]  /*0ae0*/  FFMA.SAT R0, R15, -R34, 0.5 ;  /* 0x3f0000000f007423 */ /* 0x000fc60000002822 */
[----:B------:R-:W0:Y:S01]  /*0af0*/  MUFU.EX2 R34, R33 ;  /* 0x0000002100227308 */ /* 0x000e220000000800 */
[----:B------:R-:W-:-:S04]  /*0b00*/  FFMA.RM R0, R0, R35, 12582913 ;  /* 0x4b40000100007423 */ /* 0x000fc80000004023 */
[----:B------:R-:W-:-:S04]  /*0b10*/  FADD R14, R0, -12583039 ;  /* 0xcb40007f000e7421 */ /* 0x000fc80000000000 */
[----:B------:R-:W-:-:S04]  /*0b20*/  FFMA R14, R15, -1.4426950216293334961, -R14 ;  /* 0xbfb8aa3b0f0e7823 */ /* 0x000fc8000000080e */
[----:B------:R-:W-:Y:S01]  /*0b30*/  FFMA R14, R15, -1.925963033500011079e-08, R14 ;  /* 0xb2a570600f0e7823 */ /* 0x000fe2000000000e */
[----:B0-----:R-:W-:Y:S01]  /*0b40*/  FFMA R34, R31, R34, 1 ;  /* 0x3f8000001f227423 */ /* 0x001fe20000000022 */
[----:B------:R-:W-:-:S04]  /*0b50*/  IMAD.SHL.U32 R31, R0, 0x800000, RZ ;  /* 0x00800000001f7824 */ /* 0x000fc800078e00ff */
[----:B------:R-:W0:Y:S01]  /*0b60*/  MUFU.EX2 R14, R14 ;  /* 0x0000000e000e7308 */ /* 0x000e220000000800 */
[----:B------:R-:W-:-:S05]  /*0b70*/  VIADD R15, R34, 0x1800000 ;  /* 0x01800000220f7836 */ /* 0x000fca0000000000 */
[----:B------:R-:W-:-:S04]  /*0b80*/  LOP3.LUT R15, R15, 0x7f800000, RZ, 0xc0, !PT ;  /* 0x7f8000000f0f7812 */ /* 0x000fc800078ec0ff */
[----:B------:R-:W-:Y:S01]  /*0b90*/  ISETP.GT.U32.AND P0, PT, R15, 0x1ffffff, PT ;  /* 0x01ffffff0f00780c */ /* 0x000fe20003f04070 */
[----:B------:R-:W-:Y:S02]  /*0ba0*/  IMAD.MOV.U32 R15, RZ, RZ, R3 ;  /* 0x000000ffff0f7224 */ /* 0x000fe400078e0003 */
[----:B0-----:R-:W-:Y:S01]  /*0bb0*/  FFMA R31, R31, R14, 1 ;  /* 0x3f8000001f1f7423 */ /* 0x001fe2000000000e */
[----:B------:R-:W-:-:S09]  /*0bc0*/  MOV R14, R2 ;  /* 0x00000002000e7202 */ /* 0x000fd20000000f00 */
[----:B------:R-:W-:Y:S05]  /*0bd0*/  @P0 BRA `(.L_x_120) ;  /* 0x0000000000140947 */ /* 0x000fea0003800000 */
[----:B------:R-:W-:Y:S01]  /*0be0*/  IMAD.MOV.U32 R0, RZ, RZ, R34 ;  /* 0x000000ffff007224 */ /* 0x000fe200078e0022 */
[----:B------:R-:W-:-:S07]  /*0bf0*/  MOV R38, 0xc10 ;  /* 0x00000c1000267802 */ /* 0x000fce0000000f00 */
[----:B------:R-:W-:Y:S05]  /*0c00*/  CALL.REL.NOINC `($__internal_2_$__cuda_sm20_rcp_rn_f32_slowpath) ;  /* 0x00000008006c7944 */ /* 0x000fea0003c00000 */
[----:B------:R-:W-:Y:S01]  /*0c10*/  IMAD.MOV.U32 R33, RZ, RZ, R0 ;  /* 0x000000ffff217224 */ /* 0x000fe200078e0000 */
[----:B------:R-:W-:Y:S06]  /*0c20*/  BRA `(.L_x_121) ;  /* 0x0000000000107947 */ /* 0x000fec0003800000 */
.L_x_120:
[----:B------:R-:W0:Y:S02]  /*0c30*/  MUFU.RCP R33, R34 ;  /* 0x0000002200217308 */ /* 0x000e240000001000 */
[----:B0-----:R-:W-:-:S04]  /*0c40*/  FFMA R0, R34, R33, -1 ;  /* 0xbf80000022007423 */ /* 0x001fc80000000021 */
[----:B------:R-:W-:-:S04]  /*0c50*/  FADD.FTZ R0, -R0, -RZ ;  /* 0x800000ff00007221 */ /* 0x000fc80000010100 */
[----:B------:R-:W-:-:S07]  /*0c60*/  FFMA R33, R33, R0, R33 ;  /* 0x0000000021217223 */ /* 0x000fce0000000021 */
.L_x_121:
[----:B------:R-:W-:Y:S05]  /*0c70*/  BSYNC.RECONVERGENT B1 ;  /* 0x0000000000017941 */ /* 0x000fea0003800200 */
.L_x_119:
        /* <DEDUP_REMOVED lines=11> */
[----:B------:R-:W-:Y:S02]  /*0d30*/  HFMA2 R36, -RZ, RZ, 1.125, -9232 ;  /* 0x3c80f082ff247431 */ /* 0x000fe400000001ff */
[C---:B------:R-:W-:Y:S01]  /*0d40*/  FMUL R37, R3.reuse, R3 ;  /* 0x0000000303257220 */ /* 0x040fe20000400000 */
[----:B------:R-:W-:Y:S01]  /*0d50*/  IMAD.MOV.U32 R35, RZ, RZ, 0x3f800000 ;  /* 0x3f800000ff237424 */ /* 0x000fe200078e00ff */
[C---:B------:R-:W-:Y:S01]  /*0d60*/  FSETP.GE.AND P2, PT, |R3|.reuse, 0.60000002384185791016, PT ;  /* 0x3f19999a0300780b */ /* 0x040fe20003f46200 */
[----:B------:R-:W0:Y:S01]  /*0d70*/  MUFU.EX2 R0, R0 ;  /* 0x0000000000007308 */ /* 0x000e220000000800 */
[----:B------:R-:W-:Y:S01]  /*0d80*/  FSETP.GE.AND P1, PT, |R3|, 9.010913848876953125, PT ;  /* 0x41102cb40300780b */ /* 0x000fe20003f26200 */
[----:B------:R-:W-:-:S04]  /*0d90*/  FFMA R36, R37, R36, -0.052303962409496307373 ;  /* 0xbd563cae25247423 */ /* 0x000fc80000000024 */
        /* <DEDUP_REMOVED lines=11> */
.L_x_123:
[----:B-----5:R-:W-:Y:S01]  /*0e50*/  FMNMX R3, RZ, R3, !PT ;  /* 0x00000003ff037209 */ /* 0x020fe20007800000 */
[----:B------:R-:W-:Y:S06]  /*0e60*/  BRA `(.L_x_124) ;  /* 0x0000000000407947 */ /* 0x000fec0003800000 */
.L_x_122:
[----:B-----5:R-:W-:Y:S01]  /*0e70*/  FSETP.GT.AND P1, PT, R3, RZ, PT ;  /* 0x000000ff0300720b */ /* 0x020fe20003f24000 */
[----:B------:R-:W-:-:S12]  /*0e80*/  BSSY.RECONVERGENT B1, `(.L_x_125) ;  /* 0x000000d000017945 */ /* 0x000fd80003800200 */
[----:B------:R-:W-:Y:S05]  /*0e90*/  @P1 BRA `(.L_x_126) ;  /* 0x00000000002c1947 */ /* 0x000fea0003800000 */
[----:B------:R-:W-:Y:S01]  /*0ea0*/  IMAD.MOV.U32 R0, RZ, RZ, 0x3bbb989d ;  /* 0x3bbb989dff007424 */ /* 0x000fe200078e00ff */
[----:B------:R-:W-:-:S03]  /*0eb0*/  MOV R35, 0x437c0000 ;  /* 0x437c000000237802 */ /* 0x000fc60000000f00 */
[----:B------:R-:W-:-:S04]  /*0ec0*/  FFMA.SAT R0, R3, R0, 0.5 ;  /* 0x3f00000003007423 */ /* 0x000fc80000002000 */
[----:B------:R-:W-:-:S04]  /*0ed0*/  FFMA.RM R0, R0, R35, 12582913 ;  /* 0x4b40000100007423 */ /* 0x000fc80000004023 */
[C---:B------:R-:W-:Y:S01]  /*0ee0*/  FADD R34, R0.reuse, -12583039 ;  /* 0xcb40007f00227421 */ /* 0x040fe20000000000 */
[----:B------:R-:W-:-:S03]  /*0ef0*/  IMAD.SHL.U32 R0, R0, 0x800000, RZ ;  /* 0x0080000000007824 */ /* 0x000fc600078e00ff */
[----:B------:R-:W-:-:S04]  /*0f00*/  FFMA R34, R3, 1.4426950216293334961, -R34 ;  /* 0x3fb8aa3b03227823 */ /* 0x000fc80000000822 */
[----:B------:R-:W-:-:S04]  /*0f10*/  FFMA R34, R3, 1.925963033500011079e-08, R34 ;  /* 0x32a5706003227823 */ /* 0x000fc80000000022 */
[----:B------:R-:W0:Y:S02]  /*0f20*/  MUFU.EX2 R3, R34 ;  /* 0x0000002200037308 */ /* 0x000e240000000800 */
[----:B0-----:R-:W-:-:S04]  /*0f30*/  FFMA R3, R0, R3, -1 ;  /* 0xbf80000000037423 */ /* 0x001fc80000000003 */
[----:B------:R-:W-:-:S07]  /*0f40*/  FMUL R3, R3, 1.6732631921768188477 ;  /* 0x3fd62d7d03037820 */ /* 0x000fce0000400000 */
.L_x_126:
[----:B------:R-:W-:Y:S05]  /*0f50*/  BSYNC.RECONVERGENT B1 ;  /* 0x0000000000017941 */ /* 0x000fea0003800200 */
.L_x_125:
[----:B------:R-:W-:-:S07]  /*0f60*/  FMUL R3, R3, 1.0507010221481323242 ;  /* 0x3f867d5f03037820 */ /* 0x000fce0000400000 */
.L_x_124:
[----:B------:R-:W-:Y:S01]  /*0f70*/  ISETP.NE.AND P1, PT, R18, 0x1, PT ;  /* 0x000000011200780c */ /* 0x000fe20003f25270 */
[----:B------:R-:W-:-:S04]  /*0f80*/  IMAD.MOV R35, RZ, RZ, -R29 ;  /* 0x000000ffff237224 */ /* 0x000fc800078e0a1d */
[----:B------:R-:W-:-:S08]  /*0f90*/  IMAD.WIDE R6, R35, 0x4, R6 ;  /* 0x0000000423067825 */ /* 0x000fd000078e0206 */
[C---:B------:R-:W-:Y:S02]  /*0fa0*/  @P1 R2UR UR4, R26.reuse ;  /* 0x000000001a0412ca */ /* 0x040fe400000e0000 */
[C---:B------:R-:W-:Y:S02]  /*0fb0*/  @P1 R2UR UR5, R27.reuse ;  /* 0x000000001b0512ca */ /* 0x040fe400000e0000 */
[----:B------:R-:W-:Y:S02]  /*0fc0*/  R2UR UR6, R26 ;  /* 0x000000001a0672ca */ /* 0x000fe400000e0000 */
[----:B------:R-:W-:-:S09]  /*0fd0*/  R2UR UR7, R27 ;  /* 0x000000001b0772ca */ /* 0x000fd200000e0000 */
[----:B------:R0:W5:Y:S01]  /*0fe0*/  @P1 LDG.E.CONSTANT R34, desc[UR4][R6.64] ;  /* 0x0000000406221981 */ /* 0x000162000c1e9900 */
[----:B------:R-:W-:Y:S02]  /*0ff0*/  R2UR UR4, R26 ;  /* 0x000000001a0472ca */ /* 0x000fe400000e0000 */
[----:B------:R-:W-:Y:S01]  /*1000*/  R2UR UR5, R27 ;  /* 0x000000001b0572ca */ /* 0x000fe200000e0000 */
[----:B------:R-:W2:-:S12]  /*1010*/  LDG.E.CONSTANT R37, desc[UR6][R8.64] ;  /* 0x0000000608257981 */ /* 0x000e98000c1e9900 */
[----:B------:R-:W3:Y:S01]  /*1020*/  LDG.E.CONSTANT R36, desc[UR4][R12.64] ;  /* 0x000000040c247981 */ /* 0x000ee2000c1e9900 */
[----:B------:R-:W-:Y:S02]  /*1030*/  @!P1 R2UR UR6, R26 ;  /* 0x000000001a0692ca */ /* 0x000fe400000e0000 */
[----:B------:R-:W-:Y:S01]  /*1040*/  @!P1 R2UR UR7, R27 ;  /* 0x000000001b0792ca */ /* 0x000fe200000e0000 */
[----:B------:R-:W-:Y:S01]  /*1050*/  FADD R0, -R33, 1 ;  /* 0x3f80000021007421 */ /* 0x000fe20000000100 */
[----:B------:R0:W5:Y:S03]  /*1060*/  LDG.E.CONSTANT R35, desc[UR4][R16.64] ;  /* 0x0000000410237981 */ /* 0x000166000c1e9900 */
[----:B------:R-:W-:-:S08]  /*1070*/  FMUL R41, R0, R33 ;  /* 0x0000002100297220 */ /* 0x000fd00000400000 */
[----:B------:R0:W5:Y:S01]  /*1080*/  @!P1 LDG.E.CONSTANT R34, desc[UR6][R4.64] ;  /* 0x0000000604229981 */ /* 0x000162000c1e9900 */
[----:B------:R-:W-:Y:S02]  /*1090*/  R2UR UR6, R26 ;  /* 0x000000001a0672ca */ /* 0x000fe400000e0000 */
[----:B------:R-:W-:Y:S01]  /*10a0*/  R2UR UR7, R27 ;  /* 0x000000001b0772ca */ /* 0x000fe200000e0000 */
[----:B--2---:R-:W-:Y:S01]  /*10b0*/  FMUL R39, R37, R0 ;  /* 0x0000000025277220 */ /* 0x004fe20000400000 */
[----:B---3-5:R-:W-:-:S04]  /*10c0*/  FFMA R36, R3, R28, -R36 ;  /* 0x0000001c03247223 */ /* 0x028fc80000000824 */
[----:B------:R-:W-:-:S04]  /*10d0*/  FMUL R36, R37, R36 ;  /* 0x0000002425247220 */ /* 0x000fc80000400000 */
[----:B------:R-:W-:Y:S01]  /*10e0*/  FMUL R36, R36, R41 ;  /* 0x0000002924247220 */ /* 0x000fe20000400000 */
[----:B------:R0:W-:Y:S04]  /*10f0*/  STG.E desc[UR4][R10.64], R39 ;  /* 0x000000270a007986 */ /* 0x0001e8000c101904 */
[----:B------:R0:W-:Y:S01]  /*1100*/  STG.E desc[UR6][R14.64+0x8], R36 ;  /* 0x000008240e007986 */ /* 0x0001e2000c101906 */
[----:B------:R-:W-:Y:S01]  /*1110*/  FADD R21, R36, R21 ;  /* 0x0000001524157221 */ /* 0x000fe20000000000 */
[----:B------:R-:W-:Y:S06]  /*1120*/  @!P0 BRA `(.L_x_127) ;  /* 0x0000000000248947 */ /* 0x000fec0003800000 */
[----:B------:R-:W-:-:S13]  /*1130*/  ISETP.NE.AND P0, PT, R2, 0x2, PT ;  /* 0x000000020200780c */ /* 0x000fda0003f05270 */
[----:B------:R-:W-:Y:S05]  /*1140*/  @!P0 BRA `(.L_x_128) ;  /* 0x0000000000148947 */ /* 0x000fea0003800000 */
[----:B------:R-:W-:Y:S01]  /*1150*/  ISETP.NE.AND P0, PT, R2, 0x1, PT ;  /* 0x000000010200780c */ /* 0x000fe20003f05270 */
[----:B0-----:R-:W-:-:S12]  /*1160*/  IMAD.MOV.U32 R36, RZ, RZ, 0x3f800000 ;  /* 0x3f800000ff247424 */ /* 0x001fd800078e00ff */
[----:B------:R-:W-:Y:S05]  /*1170*/  @P0 BRA `(.L_x_129) ;  /* 0x00000000001c0947 */ /* 0x000fea0003800000 */
[----:B------:R-:W-:Y:S01]  /*1180*/  FFMA R36, -R3, R3, 1 ;  /* 0x3f80000003247423 */ /* 0x000fe20000000103 */
[----:B------:R-:W-:Y:S06]  /*1190*/  BRA `(.L_x_129) ;  /* 0x0000000000147947 */ /* 0x000fec0003800000 */
.L_x_128:
[----:B0-----:R-:W-:Y:S01]  /*11a0*/  FSET.BF.GT.AND R36, R3, RZ, PT ;  /* 0x000000ff0324720a */ /* 0x001fe20003804000 */
[----:B------:R-:W-:Y:S06]  /*11b0*/  BRA `(.L_x_129) ;  /* 0x00000000000c7947 */ /* 0x000fec0003800000 */
.L_x_127:
[C---:B------:R-:W-:Y:S01]  /*11c0*/  FSETP.GT.AND P0, PT, R3.reuse, RZ, PT ;  /* 0x000000ff0300720b */ /* 0x040fe20003f04000 */
[----:B------:R-:W-:-:S05]  /*11d0*/  FADD R3, R3, 1.7580993175506591797 ;  /* 0x3fe1096603037421 */ /* 0x000fca0000000000 */
[----:B0-----:R-:W-:-:S07]  /*11e0*/  FSEL R36, R3, 1.0507010221481323242, !P0 ;  /* 0x3f867d5f03247808 */ /* 0x001fce0004000000 */
.L_x_129:
[----:B------:R-:W-:Y:S01]  /*11f0*/  IADD3 R0, PT, PT, R31, 0x1800000, RZ ;  /* 0x018000001f007810 */ /* 0x000fe20007ffe0ff */
[----:B------:R-:W-:Y:S03]  /*1200*/  BSSY.RECONVERGENT B1, `(.L_x_130) ;  /* 0x000000c000017945 */ /* 0x000fe60003800200 */
[----:B------:R-:W-:-:S04]  /*1210*/  LOP3.LUT R0, R0, 0x7f800000, RZ, 0xc0, !PT ;  /* 0x7f80000000007812 */ /* 0x000fc800078ec0ff */
[----:B------:R-:W-:-:S13]  /*1220*/  ISETP.GT.U32.AND P0, PT, R0, 0x1ffffff, PT ;  /* 0x01ffffff0000780c */ /* 0x000fda0003f04070 */
[----:B------:R-:W-:Y:S05]  /*1230*/  @P0 BRA `(.L_x_131) ;  /* 0x0000000000100947 */ /* 0x000fea0003800000 */
[----:B------:R-:W-:Y:S01]  /*1240*/  IMAD.MOV.U32 R0, RZ, RZ, R31 ;  /* 0x000000ffff007224 */ /* 0x000fe200078e001f */
[----:B------:R-:W-:-:S07]  /*1250*/  MOV R38, 0x1270 ;  /* 0x0000127000267802 */ /* 0x000fce0000000f00 */
[----:B------:R-:W-:Y:S05]  /*1260*/  CALL.REL.NOINC `($__internal_2_$__cuda_sm20_rcp_rn_f32_slowpath) ;  /* 0x0000000000d47944 */ /* 0x000fea0003c00000 */
[----:B------:R-:W-:Y:S05]  /*1270*/  BRA `(.L_x_132) ;  /* 0x0000000000107947 */ /* 0x000fea0003800000 */
.L_x_131:
[----:B------:R-:W0:Y:S02]  /*1280*/  MUFU.RCP R0, R31 ;  /* 0x0000001f00007308 */ /* 0x000e240000001000 */
[----:B0-----:R-:W-:-:S04]  /*1290*/  FFMA R2, R31, R0, -1 ;  /* 0xbf8000001f027423 */ /* 0x001fc80000000000 */
[----:B------:R-:W-:-:S04]  /*12a0*/  FADD.FTZ R3, -R2, -RZ ;  /* 0x800000ff02037221 */ /* 0x000fc80000010100 */
[----:B------:R-:W-:-:S07]  /*12b0*/  FFMA R0, R0, R3, R0 ;  /* 0x0000000300007223 */ /* 0x000fce0000000000 */
.L_x_132:
[----:B------:R-:W-:Y:S05]  /*12c0*/  BSYNC.RECONVERGENT B1 ;  /* 0x0000000000017941 */ /* 0x000fea0003800200 */
.L_x_130:
[----:B------:R-:W-:Y:S01]  /*12d0*/  FMUL R36, R36, R33 ;  /* 0x0000002124247220 */ /* 0x000fe20000400000 */
[----:B------:R-:W-:Y:S01]  /*12e0*/  FMUL R37, R37, R28 ;  /* 0x0000001c25257220 */ /* 0x000fe20000400000 */
[----:B------:R-:W-:Y:S01]  /*12f0*/  FADD R2, -R0, 1 ;  /* 0x3f80000000027421 */ /* 0x000fe20000000100 */
[----:B------:R-:W-:Y:S01]  /*1300*/  R2UR UR4, R26 ;  /* 0x000000001a0472ca */ /* 0x000fe200000e0000 */
[----:B------:R-:W-:Y:S01]  /*1310*/  FADD R34, -R35, R34 ;  /* 0x0000002223227221 */ /* 0x000fe20000000100 */
[----:B------:R-:W-:Y:S01]  /*1320*/  FFMA R25, R36, R37, R25 ;  /* 0x0000002524197223 */ /* 0x000fe20000000019 */
[----:B------:R-:W-:Y:S01]  /*1330*/  R2UR UR5, R27 ;  /* 0x000000001b0572ca */ /* 0x000fe200000e0000 */
[----:B------:R-:W-:Y:S01]  /*1340*/  IMAD.MOV R3, RZ, RZ, -R24 ;  /* 0x000000ffff037224 */ /* 0x000fe200078e0a18 */
[----:B------:R-:W-:Y:S01]  /*1350*/  R2UR UR6, R26 ;  /* 0x000000001a0672ca */ /* 0x000fe200000e0000 */
[----:B------:R-:W-:Y:S01]  /*1360*/  FMUL R33, R25, R2 ;  /* 0x0000000219217220 */ /* 0x000fe20000400000 */
[----:B------:R-:W-:Y:S01]  /*1370*/  R2UR UR7, R27 ;  /* 0x000000001b0772ca */ /* 0x000fe200000e0000 */
[----:B------:R-:W-:Y:S01]  /*1380*/  FMUL R2, R2, R0 ;  /* 0x0000000002027220 */ /* 0x000fe20000400000 */
[----:B------:R-:W-:Y:S01]  /*1390*/  ISETP.GT.U32.AND P0, PT, R18, 0x1, PT ;  /* 0x000000011200780c */ /* 0x000fe20003f04070 */
[----:B------:R-:W-:Y:S01]  /*13a0*/  FMUL R31, R25, R34 ;  /* 0x00000022191f7220 */ /* 0x000fe20000400000 */
[----:B------:R-:W-:Y:S01]  /*13b0*/  IADD3 R37, PT, PT, -R29, RZ, RZ ;  /* 0x000000ff1d257210 */ /* 0x000fe20007ffe1ff */
[----:B------:R-:W-:-:S02]  /*13c0*/  IMAD.MOV R35, RZ, RZ, -R32 ;  /* 0x000000ffff237224 */ /* 0x000fc400078e0a20 */
[----:B------:R-:W-:Y:S01]  /*13d0*/  FMUL R25, R25, R0 ;  /* 0x0000000019197220 */ /* 0x000fe20000400000 */
[----:B------:R-:W-:Y:S01]  /*13e0*/  FMUL R31, R31, R2 ;  /* 0x000000021f1f7220 */ /* 0x000fe20000400000 */
[----:B------:R-:W-:Y:S01]  /*13f0*/  IMAD.WIDE R16, R3, 0x4, R16 ;  /* 0x0000000403107825 */ /* 0x000fe200078e0210 */
[----:B------:R0:W-:Y:S03]  /*1400*/  STG.E desc[UR4][R14.64], R33 ;  /* 0x000000210e007986 */ /* 0x0001e6000c101904 */
[----:B------:R-:W-:Y:S01]  /*1410*/  FADD R22, R31, R22 ;  /* 0x000000161f167221 */ /* 0x000fe20000000000 */
[----:B------:R-:W-:Y:S01]  /*1420*/  IMAD.WIDE R2, R3, 0x4, R14 ;  /* 0x0000000403027825 */ /* 0x000fe200078e020e */
[----:B------:R0:W-:Y:S03]  /*1430*/  STG.E desc[UR6][R14.64+0x4], R31 ;  /* 0x0000041f0e007986 */ /* 0x0001e6000c101906 */
[----:B------:R-:W-:-:S04]  /*1440*/  IMAD.WIDE R12, R35, 0x4, R12 ;  /* 0x00000004230c7825 */ /* 0x000fc800078e020c */
[----:B------:R-:W-:-:S04]  /*1450*/  IMAD.WIDE R10, R35, 0x4, R10 ;  /* 0x00000004230a7825 */ /* 0x000fc800078e020a */
[----:B------:R-:W-:-:S04]  /*1460*/  IMAD.WIDE R8, R37, 0x4, R8 ;  /* 0x0000000425087825 */ /* 0x000fc800078e0208 */
[----:B------:R-:W-:Y:S01]  /*1470*/  VIADD R18, R18, 0xffffffff ;  /* 0xffffffff12127836 */ /* 0x000fe20000000000 */
[----:B0-----:R-:W-:Y:S06]  /*1480*/  @P0 BRA `(.L_x_133) ;  /* 0xfffffff400580947 */ /* 0x001fec000383ffff */
[----:B------:R-:W-:Y:S05]  /*1490*/  BSYNC.RECONVERGENT B0 ;  /* 0x0000000000007941 */ /* 0x000fea0003800200 */
.L_x_118:
[----:B------:R-:W0:Y:S01]  /*14a0*/  LDCU.128 UR4, c[0x0][0x3e0] ;  /* 0x00007c00ff0477ac */ /* 0x000e220008000c00 */
[C---:B------:R-:W-:Y:S01]  /*14b0*/  IMAD.SHL.U32 R6, R30.reuse, 0x4, RZ ;  /* 0x000000041e067824 */ /* 0x040fe200078e00ff */
[----:B------:R-:W-:Y:S02]  /*14c0*/  SHF.L.U64.HI R23, R30, 0x2, R23 ;  /* 0x000000021e177819 */ /* 0x000fe40000010217 */
[C---:B------:R-:W-:Y:S02]  /*14d0*/  R2UR UR8, R26.reuse ;  /* 0x000000001a0872ca */ /* 0x040fe400000e0000 */
[C---:B------:R-:W-:Y:S02]  /*14e0*/  R2UR UR9, R27.reuse ;  /* 0x000000001b0972ca */ /* 0x040fe400000e0000 */
[----:B------:R-:W-:Y:S02]  /*14f0*/  R2UR UR10, R26 ;  /* 0x000000001a0a72ca */ /* 0x000fe400000e0000 */
[----:B------:R-:W-:-:S02]  /*1500*/  R2UR UR11, R27 ;  /* 0x000000001b0b72ca */ /* 0x000fc400000e0000 */
[----:B------:R-:W-:Y:S02]  /*1510*/  R2UR UR12, R26 ;  /* 0x000000001a0c72ca */ /* 0x000fe400000e0000 */
[----:B------:R-:W-:Y:S02]  /*1520*/  R2UR UR13, R27 ;  /* 0x000000001b0d72ca */ /* 0x000fe400000e0000 */
[C---:B0-----:R-:W-:Y:S02]  /*1530*/  IADD3 R2, P0, PT, R6.reuse, UR4, RZ ;  /* 0x0000000406027c10 */ /* 0x041fe4000ff1e0ff */
[----:B------:R-:W-:Y:S02]  /*1540*/  IADD3 R6, P1, PT, R6, UR6, RZ ;  /* 0x0000000606067c10 */ /* 0x000fe4000ff3e0ff */
[C---:B------:R-:W-:Y:S02]  /*1550*/  IADD3.X R3, PT, PT, R23.reuse, UR5, RZ, P0, !PT ;  /* 0x0000000517037c10 */ /* 0x040fe400087fe4ff */
[----:B------:R-:W-:Y:S01]  /*1560*/  IADD3.X R7, PT, PT, R23, UR7, RZ, P1, !PT ;  /* 0x0000000717077c10 */ /* 0x000fe20008ffe4ff */
[----:B------:R-:W-:-:S02]  /*1570*/  IMAD.WIDE R4, R29, 0x4, R2 ;  /* 0x000000041d047825 */ /* 0x000fc400078e0202 */
[----:B------:R-:W-:Y:S04]  /*1580*/  STG.E desc[UR8][R2.64], R22 ;  /* 0x0000001602007986 */ /* 0x000fe8000c101908 */
[----:B------:R-:W-:Y:S04]  /*1590*/  STG.E desc[UR10][R4.64], R21 ;  /* 0x0000001504007986 */ /* 0x000fe8000c10190a */
[----:B-----5:R-:W-:Y:S01]  /*15a0*/  STG.E desc[UR12][R6.64], R25 ;  /* 0x0000001906007986 */ /* 0x020fe2000c10190c */
[----:B------:R-:W-:Y:S05]  /*15b0*/  EXIT ;  /* 0x000000000000794d */ /* 0x000fea0003800000 */
        .weak           $__internal_2_$__cuda_sm20_rcp_rn_f32_slowpath
        .type           $__internal_2_$__cuda_sm20_rcp_rn_f32_slowpath,@function
        .size           $__internal_2_$__cuda_sm20_rcp_rn_f32_slowpath,(.L_x_234 - $__internal_2_$__cuda_sm20_rcp_rn_f32_slowpath)
$__internal_2_$__cuda_sm20_rcp_rn_f32_slowpath:
[----:B------:R-:W-:Y:S01]  /*15c0*/  IMAD.SHL.U32 R2, R0, 0x2, RZ ;  /* 0x0000000200027824 */ /* 0x000fe200078e00ff */
[----:B------:R-:W-:Y:S04]  /*15d0*/  BSSY.RECONVERGENT B2, `(.L_x_134) ;  /* 0x0000030000027945 */ /* 0x000fe80003800200 */
        /* <DEDUP_REMOVED lines=13> */
.L_x_135:
[----:B------:R-:W-:-:S05]  /*16b0*/  VIADD R3, R2, 0xffffff03 ;  /* 0xffffff0302037836 */ /* 0x000fca0000000000 */
[----:B------:R-:W-:-:S13]  /*16c0*/  ISETP.GT.U32.AND P0, PT, R3, 0x1, PT ;  /* 0x000000010300780c */ /* 0x000fda0003f04070 */
[----:B------:R-:W-:Y:S05]  /*16d0*/  @P0 BRA `(.L_x_137) ;  /* 0x0000000000780947 */ /* 0x000fea0003800000 */
[----:B------:R-:W-:Y:S01]  /*16e0*/  LOP3.LUT R39, R0, 0x7fffff, RZ, 0xc0, !PT ;  /* 0x007fffff00277812 */ /* 0x000fe200078ec0ff */
[----:B------:R-:W-:-:S03]  /*16f0*/  IMAD.MOV.U32 R44, RZ, RZ, 0x3 ;  /* 0x00000003ff2c7424 */ /* 0x000fc600078e00ff */
[----:B------:R-:W-:Y:S02]  /*1700*/  LOP3.LUT R39, R39, 0x3f800000, RZ, 0xfc, !PT ;  /* 0x3f80000027277812 */ /* 0x000fe400078efcff */
[----:B------:R-:W-:Y:S02]  /*1710*/  SHF.L.U32 R43, R44, R3, RZ ;  /* 0x000000032c2b7219 */ /* 0x000fe400000006ff */
[----:B------:R-:W0:Y:S02]  /*1720*/  MUFU.RCP R40, R39 ;  /* 0x0000002700287308 */ /* 0x000e240000001000 */
[----:B0-----:R-:W-:-:S04]  /*1730*/  FFMA R41, R39, R40, -1 ;  /* 0xbf80000027297423 */ /* 0x001fc80000000028 */
[----:B------:R-:W-:-:S04]  /*1740*/  FADD.FTZ R41, -R41, -RZ ;  /* 0x800000ff29297221 */ /* 0x000fc80000010100 */
[CCC-:B------:R-:W-:Y:S01]  /*1750*/  FFMA.RM R42, R40.reuse, R41.reuse, R40.reuse ;  /* 0x00000029282a7223 */ /* 0x1c0fe20000004028 */
[----:B------:R-:W-:-:S04]  /*1760*/  FFMA.RP R41, R40, R41, R40 ;  /* 0x0000002928297223 */ /* 0x000fc80000008028 */
[C---:B------:R-:W-:Y:S02]  /*1770*/  LOP3.LUT R40, R42.reuse, 0x7fffff, RZ, 0xc0, !PT ;  /* 0x007fffff2a287812 */ /* 0x040fe400078ec0ff */
[----:B------:R-:W-:Y:S02]  /*1780*/  FSETP.NEU.FTZ.AND P0, PT, R42, R41, PT ;  /* 0x000000292a00720b */ /* 0x000fe40003f1d000 */
[----:B------:R-:W-:Y:S02]  /*1790*/  LOP3.LUT R40, R40, 0x800000, RZ, 0xfc, !PT ;  /* 0x0080000028287812 */ /* 0x000fe400078efcff */
        /* <DEDUP_REMOVED lines=11> */
[----:B------:R-:W-:Y:S01]  /*1850*/  ISETP.GE.AND P0, PT, R3, RZ, PT ;  /* 0x000000ff0300720c */ /* 0x000fe20003f06270 */
[----:B------:R-:W-:-:S05]  /*1860*/  VIADD R3, R2, 0xffffff04 ;  /* 0xffffff0402037836 */ /* 0x000fca0000000000 */
[----:B------:R-:W-:-:S07]  /*1870*/  SHF.R.U32.HI R3, RZ, R3, R40 ;  /* 0x00000003ff037219 */ /* 0x000fce0000011628 */
[----:B------:R-:W-:-:S04]  /*1880*/  @!P0 VIADD R3, R3, 0x1 ;  /* 0x0000000103038836 */ /* 0x000fc80000000000 */
[----:B------:R-:W-:-:S05]  /*1890*/  @!P1 IMAD.SHL.U32 R3, R3, 0x2, RZ ;  /* 0x0000000203039824 */ /* 0x000fca00078e00ff */
[----:B------:R-:W-:Y:S01]  /*18a0*/  LOP3.LUT R3, R3, 0x80000000, R0, 0xf8, !PT ;  /* 0x8000000003037812 */ /* 0x000fe200078ef800 */
[----:B------:R-:W-:Y:S06]  /*18b0*/  BRA `(.L_x_136) ;  /* 0x0000000000047947 */ /* 0x000fec0003800000 */
.L_x_137:
[----:B------:R0:W1:Y:S02]  /*18c0*/  MUFU.RCP R3, R0 ;  /* 0x0000000000037308 */ /* 0x0000640000001000 */
.L_x_136:
[----:B------:R-:W-:Y:S05]  /*18d0*/  BSYNC.RECONVERGENT B2 ;  /* 0x0000000000027941 */ /* 0x000fea0003800200 */
.L_x_134:
[----:B01----:R-:W-:Y:S01]  /*18e0*/  MOV R0, R3 ;  /* 0x0000000300007202 */ /* 0x003fe20000000f00 */
[----:B------:R-:W-:Y:S02]  /*18f0*/  IMAD.MOV.U32 R2, RZ, RZ, R38 ;  /* 0x000000ffff027224 */ /* 0x000fe400078e0026 */
[----:B------:R-:W-:-:S04]  /*1900*/  IMAD.MOV.U32 R3, RZ, RZ, 0x0 ;  /* 0x00000000ff037424 */ /* 0x000fc800078e00ff */
[----:B------:R-:W-:Y:S05]  /*1910*/  RET.REL.NODEC R2 `(sru_bwd) ;  /* 0xffffffe402b87950 */ /* 0x000fea0003c3ffff */
.L_x_138:
        /* <DEDUP_REMOVED lines=14> */
.L_x_234:


//--------------------- .text.sru_fwd             --------------------------
	.section	.text.sru_fwd,"ax",@progbits
	.align	128
        .global         sru_fwd
        .type           sru_fwd,@function
        .size           sru_fwd,(.L_x_235 - sru_fwd)
        .other          sru_fwd,@"STO_CUDA_ENTRY STV_DEFAULT"
sru_fwd:
.text.sru_fwd:
        /* <DEDUP_REMOVED lines=9> */
[----:B------:R-:W-:Y:S01]  /*0090*/  HFMA2 R8, -RZ, RZ, 0, 3.0994415283203125e-06 ;  /* 0x00000034ff087431 */ /* 0x000fe200000001ff */
[----:B------:R-:W-:Y:S01]  /*00a0*/  MOV R12, 0x1 ;  /* 0x00000001000c7802 */ /* 0x000fe20000000f00 */
[----:B------:R2:W3:Y:S01]  /*00b0*/  LDC.64 R2, c[0x4][R0] ;  /* 0x0100000000027b82 */ /* 0x0004e20000000a00 */
[----:B------:R-:W4:Y:S01]  /*00c0*/  LDCU.64 UR6, c[0x4][0x30] ;  /* 0x01000600ff0677ac */ /* 0x000f220008000a00 */
[----:B------:R-:W-:Y:S01]  /*00d0*/  IMAD.MOV.U32 R13, RZ, RZ, RZ ;  /* 0x000000ffff0d7224 */ /* 0x000fe200078e00ff */
[----:B------:R-:W5:Y:S01]  /*00e0*/  LDCU.64 UR8, c[0x4][0x8] ;  /* 0x01000100ff0877ac */ /* 0x000f620008000a00 */
[----:B-1----:R-:W-:Y:S02]  /*00f0*/  MOV R4, UR4 ;  /* 0x0000000400047c02 */ /* 0x002fe40008000f00 */
[----:B------:R-:W-:Y:S01]  /*0100*/  MOV R5, UR5 ;  /* 0x0000000500057c02 */ /* 0x000fe20008000f00 */
[----:B----4-:R-:W-:Y:S01]  /*0110*/  IMAD.U32 R6, RZ, RZ, UR6 ;  /* 0x00000006ff067e24 */ /* 0x010fe2000f8e00ff */
[----:B------:R-:W-:-:S02]  /*0120*/  MOV R7, UR7 ;  /* 0x0000000700077c02 */ /* 0x000fc40008000f00 */
[----:B-----5:R-:W-:Y:S01]  /*0130*/  MOV R10, UR8 ;  /* 0x00000008000a7c02 */ /* 0x020fe20008000f00 */
[----:B--2---:R-:W-:-:S07]  /*0140*/  IMAD.U32 R11, RZ, RZ, UR9 ;  /* 0x00000009ff0b7e24 */ /* 0x004fce000f8e00ff */
[----:B------:R-:W-:-:S07]  /*0150*/  LEPC R20, `(.L_x_139) ;  /* 0x000000001014794e */ /* 0x000fce0000000000 */
[----:B0--3--:R-:W-:Y:S05]  /*0160*/  CALL.ABS.NOINC R2 ;  /* 0x0000000002007343 */ /* 0x009fea0003c00000 */
.L_x_139:
        /* <DEDUP_REMOVED lines=11> */
[----:B------:R-:W-:Y:S01]  /*0220*/  IABS R6, R13 ;  /* 0x0000000d00067213 */ /* 0x000fe20000000000 */
[----:B------:R-:W2:Y:S01]  /*0230*/  LDC.64 R30, c[0x0][0x358] ;  /* 0x0000d600ff1e7b82 */ /* 0x000ea20000000a00 */
[----:B------:R-:W3:Y:S01]  /*0240*/  I2F.RP R0, R7 ;  /* 0x0000000700007306 */ /* 0x000ee20000209400 */
[----:B------:R-:W4:Y:S01]  /*0250*/  LDCU.64 UR6, c[0x0][0x388] ;  /* 0x00007100ff0677ac */ /* 0x000f220008000a00 */
[C---:B------:R-:W-:Y:S01]  /*0260*/  ISETP.GE.AND P2, PT, R13.reuse, RZ, PT ;  /* 0x000000ff0d00720c */ /* 0x040fe20003f46270 */
[----:B------:R-:W-:-:S04]  /*0270*/  IMAD.WIDE R18, R13, 0x4, RZ ;  /* 0x000000040d127825 */ /* 0x000fc800078e02ff */
[----:B------:R-:W0:Y:S01]  /*0280*/  LDC R22, c[0x0][0x3a8] ;  /* 0x0000ea00ff167b82 */ /* 0x000e220000000800 */
[----:B---3--:R-:W3:Y:S01]  /*0290*/  MUFU.RCP R0, R0 ;  /* 0x0000000000007308 */ /* 0x008ee20000001000 */
[----:B-1----:R-:W-:Y:S02]  /*02a0*/  ISETP.NE.U32.AND P0, PT, RZ, UR4, PT ;  /* 0x00000004ff007c0c */ /* 0x002fe4000bf05070 */
[----:B----4-:R-:W-:Y:S02]  /*02b0*/  IADD3 R21, P5, PT, R18, UR6, RZ ;  /* 0x0000000612157c10 */ /* 0x010fe4000ffbe0ff */
[----:B------:R-:W-:Y:S01]  /*02c0*/  ISETP.NE.AND.EX P0, PT, RZ, UR5, PT, P0 ;  /* 0x00000005ff007c0c */ /* 0x000fe2000bf05300 */
[----:B------:R-:W1:Y:S01]  /*02d0*/  LDCU.64 UR4, c[0x0][0x398] ;  /* 0x00007300ff0477ac */ /* 0x000e620008000a00 */
[----:B0-----:R-:W-:Y:S02]  /*02e0*/  ISETP.GE.AND P3, PT, R22, 0x1, PT ;  /* 0x000000011600780c */ /* 0x001fe40003f66270 */
[----:B---3--:R-:W-:-:S09]  /*02f0*/  IADD3 R2, PT, PT, R0, 0xffffffe, RZ ;  /* 0x0ffffffe00027810 */ /* 0x008fd20007ffe0ff */
[----:B--2---:R-:W-:Y:S01]  /*0300*/  @P0 R2UR UR8, R30 ;  /* 0x000000001e0802ca */ /* 0x004fe200000e0000 */
[----:B------:R0:W2:Y:S01]  /*0310*/  F2I.FTZ.U32.TRUNC.NTZ R3, R2 ;  /* 0x0000000200037305 */ /* 0x0000a2000021f000 */
[----:B------:R-:W-:Y:S02]  /*0320*/  @P0 R2UR UR9, R31 ;  /* 0x000000001f0902ca */ /* 0x000fe400000e0000 */
[----:B-1----:R-:W-:Y:S01]  /*0330*/  IADD3 R10, P4, PT, R18, UR4, RZ ;  /* 0x00000004120a7c10 */ /* 0x002fe2000ff9e0ff */
[----:B0-----:R-:W-:Y:S01]  /*0340*/  IMAD.MOV.U32 R2, RZ, RZ, RZ ;  /* 0x000000ffff027224 */ /* 0x001fe200078e00ff */
[----:B--2---:R-:W-:-:S05]  /*0350*/  IADD3 R4, PT, PT, RZ, -R3, RZ ;  /* 0x80000003ff047210 */ /* 0x004fca0007ffe0ff */
[----:B------:R-:W-:Y:S01]  /*0360*/  IMAD R5, R4, R7, RZ ;  /* 0x0000000704057224 */ /* 0x000fe200078e02ff */
[----:B------:R-:W-:-:S03]  /*0370*/  MOV R4, R6 ;  /* 0x0000000600047202 */ /* 0x000fc60000000f00 */
[----:B------:R-:W-:-:S06]  /*0380*/  IMAD.HI.U32 R3, R3, R5, R2 ;  /* 0x0000000503037227 */ /* 0x000fcc00078e0002 */
[----:B------:R-:W-:-:S05]  /*0390*/  IMAD.HI.U32 R3, R3, R4, RZ ;  /* 0x0000000403037227 */ /* 0x000fca00078e00ff */
[----:B------:R-:W-:-:S05]  /*03a0*/  IADD3 R3, PT, PT, -R3, RZ, RZ ;  /* 0x000000ff03037210 */ /* 0x000fca0007ffe1ff */
[C---:B------:R-:W-:Y:S02]  /*03b0*/  IMAD R0, R7.reuse, R3, R4 ;  /* 0x0000000307007224 */ /* 0x040fe400078e0204 */
[----:B------:R-:W-:Y:S01]  /*03c0*/  HFMA2 R3, -RZ, RZ, 1.875, 0 ;  /* 0x3f800000ff037431 */ /* 0x000fe200000001ff */
[----:B------:R-:W0:Y:S02]  /*03d0*/  @P0 LDC.64 R4, c[0x0][0x3a0] ;  /* 0x0000e800ff040b82 */ /* 0x000e240000000a00 */
[----:B------:R-:W-:-:S13]  /*03e0*/  ISETP.GT.U32.AND P1, PT, R7, R0, PT ;  /* 0x000000000700720c */ /* 0x000fda0003f24070 */
[----:B------:R-:W-:-:S05]  /*03f0*/  @!P1 IMAD.IADD R0, R0, 0x1, -R7 ;  /* 0x0000000100009824 */ /* 0x000fca00078e0a07 */
[----:B------:R-:W-:Y:S01]  /*0400*/  ISETP.GT.U32.AND P1, PT, R7, R0, PT ;  /* 0x000000000700720c */ /* 0x000fe20003f24070 */
[----:B0-----:R-:W-:Y:S01]  /*0410*/  @P0 IMAD.WIDE R4, R13, 0x4, R4 ;  /* 0x000000040d040825 */ /* 0x001fe200078e0204 */
[C---:B------:R-:W-:Y:S02]  /*0420*/  IADD3.X R20, PT, PT, R19.reuse, UR7, RZ, P5, !PT ;  /* 0x0000000713147c10 */ /* 0x040fe4000affe4ff */
[----:B------:R-:W-:Y:S02]  /*0430*/  IADD3.X R11, PT, PT, R19, UR5, RZ, P4, !PT ;  /* 0x00000005130b7c10 */ /* 0x000fe4000a7fe4ff */
[----:B------:R0:W5:Y:S07]  /*0440*/  @P0 LDG.E.CONSTANT R3, desc[UR8][R4.64] ;  /* 0x0000000804030981 */ /* 0x00016e000c1e9900 */
[----:B------:R-:W-:-:S02]  /*0450*/  @!P1 IADD3 R0, PT, PT, R0, -R7, RZ ;  /* 0x8000000700009210 */ /* 0x000fc40007ffe0ff */
[----:B------:R-:W1:Y:S01]  /*0460*/  LDC.64 R6, c[0x0][0x390] ;  /* 0x0000e400ff067b82 */ /* 0x000e620000000a00 */
[----:B------:R-:W-:Y:S02]  /*0470*/  ISETP.NE.AND P1, PT, R9, RZ, PT ;  /* 0x000000ff0900720c */ /* 0x000fe40003f25270 */
[----:B------:R-:W-:Y:S01]  /*0480*/  @!P2 IMAD.MOV R0, RZ, RZ, -R0 ;  /* 0x000000ffff00a224 */ /* 0x000fe200078e0a00 */
[----:B------:R-:W-:Y:S10]  /*0490*/  @!P3 EXIT ;  /* 0x000000000000b94d */ /* 0x000ff40003800000 */
[C---:B------:R-:W-:Y:S01]  /*04a0*/  R2UR UR8, R30.reuse ;  /* 0x000000001e0872ca */ /* 0x040fe200000e0000 */
[----:B------:R-:W2:Y:S01]  /*04b0*/  LDC R23, c[0x0][0x3b4] ;  /* 0x0000ed00ff177b82 */ /* 0x000ea20000000800 */
[C---:B------:R-:W-:Y:S02]  /*04c0*/  R2UR UR9, R31.reuse ;  /* 0x000000001f0972ca */ /* 0x040fe400000e0000 */
[----:B------:R-:W-:Y:S02]  /*04d0*/  @!P1 LOP3.LUT R0, RZ, R9, RZ, 0x33, !PT ;  /* 0x00000009ff009212 */ /* 0x000fe400078e33ff */
[C---:B------:R-:W-:Y:S02]  /*04e0*/  R2UR UR4, R30.reuse ;  /* 0x000000001e0472ca */ /* 0x040fe400000e0000 */
[C---:B------:R-:W-:Y:S01]  /*04f0*/  R2UR UR5, R31.reuse ;  /* 0x000000001f0572ca */ /* 0x040fe200000e0000 */
[----:B------:R-:W3:Y:S01]  /*0500*/  LDC.64 R14, c[0x0][0x380] ;  /* 0x0000e000ff0e7b82 */ /* 0x000ee20000000a00 */
[----:B------:R-:W-:Y:S01]  /*0510*/  R2UR UR6, R30 ;  /* 0x000000001e0672ca */ /* 0x000fe200000e0000 */
[----:B01----:R-:W-:Y:S01]  /*0520*/  IMAD.WIDE R4, R0, 0x4, R6 ;  /* 0x0000000400047825 */ /* 0x003fe200078e0206 */
[----:B------:R-:W-:-:S03]  /*0530*/  R2UR UR7, R31 ;  /* 0x000000001f0772ca */ /* 0x000fc600000e0000 */
[----:B------:R-:W5:Y:S01]  /*0540*/  LDG.E.CONSTANT R10, desc[UR8][R10.64] ;  /* 0x000000080a0a7981 */ /* 0x000f62000c1e9900 */
[----:B------:R-:W0:Y:S01]  /*0550*/  LDCU UR8, c[0x0][0x3c8] ;  /* 0x00007900ff0877ac */ /* 0x000e220008000800 */
[----:B------:R-:W-:-:S04]  /*0560*/  IMAD.WIDE R6, R9, 0x4, R4 ;  /* 0x0000000409067825 */ /* 0x000fc800078e0204 */
[----:B------:R3:W5:Y:S01]  /*0570*/  LDG.E.CONSTANT R9, desc[UR4][R4.64] ;  /* 0x0000000404097981 */ /* 0x000762000c1e9900 */
[----:B------:R-:W1:Y:S03]  /*0580*/  LDCU.64 UR4, c[0x0][0x3c0] ;  /* 0x00007800ff0477ac */ /* 0x000e660008000a00 */
[----:B------:R4:W5:Y:S01]  /*0590*/  LDG.E.CONSTANT R8, desc[UR6][R6.64] ;  /* 0x0000000606087981 */ /* 0x000962000c1e9900 */
[----:B------:R-:W1:Y:S01]  /*05a0*/  LDCU.64 UR6, c[0x0][0x3b8] ;  /* 0x00007700ff0677ac */ /* 0x000e620008000a00 */
[----:B--2---:R-:W-:-:S04]  /*05b0*/  IMAD R17, R13, R23, RZ ;  /* 0x000000170d117224 */ /* 0x004fc800078e02ff */
[----:B---3--:R-:W-:Y:S01]  /*05c0*/  IMAD.WIDE R4, R17, 0x4, R14 ;  /* 0x0000000411047825 */ /* 0x008fe200078e020e */
[----:B0-----:R-:W-:Y:S01]  /*05d0*/  UISETP.NE.AND UP0, UPT, UR8, 0x1, UPT ;  /* 0x000000010800788c */ /* 0x001fe2000bf05270 */
[----:B------:R-:W-:Y:S02]  /*05e0*/  SHF.L.U32 R16, R13, 0x2, RZ ;  /* 0x000000020d107819 */ /* 0x000fe400000006ff */
[----:B------:R-:W-:Y:S02]  /*05f0*/  IADD3 R2, P0, PT, R4, 0xc, RZ ;  /* 0x0000000c04027810 */ /* 0x000fe40007f1e0ff */
[----:B------:R-:W-:Y:S01]  /*0600*/  SHF.R.S32.HI R0, RZ, 0x1f, R13 ;  /* 0x0000001fff007819 */ /* 0x000fe2000001140d */
[----:B------:R-:W-:Y:S01]  /*0610*/  IMAD R11, R12, R23, RZ ;  /* 0x000000170c0b7224 */ /* 0x000fe200078e02ff */
[----:B----4-:R-:W-:Y:S02]  /*0620*/  IADD3.X R7, PT, PT, RZ, R5, RZ, P0, !PT ;  /* 0x00000005ff077210 */ /* 0x010fe400007fe4ff */
[----:B-1----:R-:W-:-:S02]  /*0630*/  IADD3 R14, P0, PT, R16, UR4, RZ ;  /* 0x00000004100e7c10 */ /* 0x002fc4000ff1e0ff */
[----:B------:R-:W-:Y:S02]  /*0640*/  SHF.L.U64.HI R0, R13, 0x2, R0 ;  /* 0x000000020d007819 */ /* 0x000fe40000010200 */
[----:B------:R-:W-:Y:S02]  /*0650*/  ISETP.NE.AND P2, PT, R23, 0x3, PT ;  /* 0x000000031700780c */ /* 0x000fe40003f45270 */
[----:B------:R-:W-:Y:S02]  /*0660*/  IADD3 R16, P1, PT, R16, UR6, RZ ;  /* 0x0000000610107c10 */ /* 0x000fe4000ff3e0ff */
[----:B------:R-:W-:Y:S02]  /*0670*/  SEL R6, R21, R2, !P2 ;  /* 0x0000000215067207 */ /* 0x000fe40005000000 */
[----:B------:R-:W-:Y:S02]  /*0680*/  SEL R7, R20, R7, !P2 ;  /* 0x0000000714077207 */ /* 0x000fe40005000000 */
[----:B------:R-:W-:-:S02]  /*0690*/  IADD3.X R15, PT, PT, R0, UR5, RZ, P0, !PT ;  /* 0x00000005000f7c10 */ /* 0x000fc400087fe4ff */
[----:B------:R-:W-:Y:S02]  /*06a0*/  IADD3.X R17, PT, PT, R0, UR7, RZ, P1, !PT ;  /* 0x0000000700117c10 */ /* 0x000fe40008ffe4ff */
[----:B------:R-:W-:Y:S01]  /*06b0*/  SEL R13, R12, R11, !P2 ;  /* 0x0000000b0c0d7207 */ /* 0x000fe20005000000 */
[----:B------:R-:W-:Y:S06]  /*06c0*/  BRA.U !UP0, `(.L_x_140) ;  /* 0x0000003108447547 */ /* 0x000fec000b800000 */
[----:B------:R-:W-:-:S09]  /*06d0*/  UISETP.NE.AND UP0, UPT, UR8, 0x2, UPT ;  /* 0x000000020800788c */ /* 0x000fd2000bf05270 */
[----:B------:R-:W-:Y:S05]  /*06e0*/  BRA.U !UP0, `(.L_x_141) ;  /* 0x00000021083c7547 */ /* 0x000fea000b800000 */
[----:B------:R-:W-:Y:S01]  /*06f0*/  UISETP.NE.AND UP0, UPT, UR8, 0x3, UPT ;  /* 0x000000030800788c */ /* 0x000fe2000bf05270 */
[----:B------:R-:W-:Y:S01]  /*0700*/  IMAD.MOV.U32 R20, RZ, RZ, R18 ;  /* 0x000000ffff147224 */ /* 0x000fe200078e0012 */
[----:B------:R-:W-:-:S07]  /*0710*/  MOV R21, R19 ;  /* 0x0000001300157202 */ /* 0x000fce0000000f00 */
[----:B------:R-:W-:Y:S05]  /*0720*/  BRA.U UP0, `(.L_x_142) ;  /* 0x00000011006c7547 */ /* 0x000fea000b800000 */
[----:B------:R-:W-:-:S13]  /*0730*/  ISETP.NE.AND P0, PT, R22, 0x1, PT ;  /* 0x000000011600780c */ /* 0x000fda0003f05270 */
[----:B------:R-:W-:Y:S05]  /*0740*/  @!P0 BRA `(.L_x_143) ;  /* 0x0000000c000c8947 */ /* 0x000fea0003800000 */
[----:B------:R-:W0:Y:S01]  /*0750*/  LDC.64 R14, c[0x0][0x3b8] ;  /* 0x0000ee00ff0e7b82 */ /* 0x000e220000000a00 */
[----:B------:R-:W-:Y:S01]  /*0760*/  LOP3.LUT R0, R22, 0x7ffffffe, RZ, 0xc0, !PT ;  /* 0x7ffffffe16007812 */ /* 0x000fe200078ec0ff */
[----:B------:R-:W-:Y:S01]  /*0770*/  BSSY.RECONVERGENT B1, `(.L_x_144) ;  /* 0x00000ba000017945 */ /* 0x000fe20003800200 */
[----:B------:R-:W-:-:S03]  /*0780*/  MOV R21, R19 ;  /* 0x0000001300157202 */ /* 0x000fc60000000f00 */
[----:B------:R-:W-:Y:S02]  /*0790*/  IMAD.MOV R19, RZ, RZ, -R0 ;  /* 0x000000ffff137224 */ /* 0x000fe400078e0a00 */
[----:B------:R-:W1:Y:S01]  /*07a0*/  LDC.64 R16, c[0x0][0x3c0] ;  /* 0x0000f000ff107b82 */ /* 0x000e620000000a00 */
[----:B0-----:R-:W-:-:S04]  /*07b0*/  IMAD.WIDE R14, R12, 0x4, R14 ;  /* 0x000000040c0e7825 */ /* 0x001fc800078e020e */
[----:B-1----:R-:W-:-:S07]  /*07c0*/  IMAD.WIDE R16, R12, 0x4, R16 ;  /* 0x000000040c107825 */ /* 0x002fce00078e0210 */
.L_x_157:
[----:B------:R-:W-:Y:S02]  /*07d0*/  R2UR UR4, R30 ;  /* 0x000000001e0472ca */ /* 0x000fe400000e0000 */
[----:B------:R-:W-:-:S13]  /*07e0*/  R2UR UR5, R31 ;  /* 0x000000001f0572ca */ /* 0x000fda00000e0000 */
[----:B------:R-:W2:Y:S01]  /*07f0*/  LDG.E.CONSTANT R0, desc[UR4][R4.64+0x4] ;  /* 0x0000040404007981 */ /* 0x000ea2000c1e9900 */
[----:B0-----:R-:W-:Y:S01]  /*0800*/  HFMA2 R23, -RZ, RZ, 0.96630859375, -0.0022525787353515625 ;  /* 0x3bbb989dff177431 */ /* 0x001fe200000001ff */
[----:B------:R-:W-:Y:S01]  /*0810*/  MOV R25, 0x437c0000 ;  /* 0x437c000000197802 */ /* 0x000fe20000000f00 */
[----:B------:R-:W0:Y:S01]  /*0820*/  LDCU.64 UR4, c[0x0][0x3c0] ;  /* 0x00007800ff0477ac */ /* 0x000e220008000a00 */
[----:B------:R-:W-:Y:S01]  /*0830*/  BSSY.RECONVERGENT B2, `(.L_x_145) ;  /* 0x0000018000027945 */ /* 0x000fe20003800200 */
[----:B0-----:R-:W-:Y:S01]  /*0840*/  IADD3 R22, P1, PT, R18, UR4, RZ ;  /* 0x0000000412167c10 */ /* 0x001fe2000ff3e0ff */
        /* <DEDUP_REMOVED lines=8> */
[----:B0-----:R-:W-:Y:S01]  /*08d0*/  FFMA R27, R2, R23, 1 ;  /* 0x3f800000021b7423 */ /* 0x001fe20000000017 */
[----:B------:R-:W-:-:S04]  /*08e0*/  IADD3.X R23, PT, PT, R21, UR5, RZ, P1, !PT ;  /* 0x0000000515177c10 */ /* 0x000fc80008ffe4ff */
[----:B------:R-:W-:-:S04]  /*08f0*/  IADD3 R2, PT, PT, R27, 0x1800000, RZ ;  /* 0x018000001b027810 */ /* 0x000fc80007ffe0ff */
[----:B------:R-:W-:-:S04]  /*0900*/  LOP3.LUT R2, R2, 0x7f800000, RZ, 0xc0, !PT ;  /* 0x7f80000002027812 */ /* 0x000fc800078ec0ff */
[----:B------:R-:W-:-:S13]  /*0910*/  ISETP.GT.U32.AND P0, PT, R2, 0x1ffffff, PT ;  /* 0x01ffffff0200780c */ /* 0x000fda0003f04070 */
[----:B------:R-:W-:Y:S05]  /*0920*/  @P0 BRA `(.L_x_146) ;  /* 0x0000000000100947 */ /* 0x000fea0003800000 */
[----:B------:R-:W-:Y:S02]  /*0930*/  MOV R0, R27 ;  /* 0x0000001b00007202 */ /* 0x000fe40000000f00 */
[----:B------:R-:W-:-:S07]  /*0940*/  MOV R28, 0x960 ;  /* 0x00000960001c7802 */ /* 0x000fce0000000f00 */
[----:B------:R-:W-:Y:S05]  /*0950*/  CALL.REL.NOINC `($__internal_3_$__cuda_sm20_rcp_rn_f32_slowpath) ;  /* 0x00000040006c7944 */ /* 0x000fea0003c00000 */
[----:B------:R-:W-:Y:S05]  /*0960*/  BRA `(.L_x_147) ;  /* 0x0000000000107947 */ /* 0x000fea0003800000 */
.L_x_146:
[----:B------:R-:W0:Y:S02]  /*0970*/  MUFU.RCP R0, R27 ;  /* 0x0000001b00007308 */ /* 0x000e240000001000 */
[----:B0-----:R-:W-:-:S04]  /*0980*/  FFMA R2, R27, R0, -1 ;  /* 0xbf8000001b027423 */ /* 0x001fc80000000000 */
[----:B------:R-:W-:-:S04]  /*0990*/  FADD.FTZ R25, -R2, -RZ ;  /* 0x800000ff02197221 */ /* 0x000fc80000010100 */
[----:B------:R-:W-:-:S07]  /*09a0*/  FFMA R0, R0, R25, R0 ;  /* 0x0000001900007223 */ /* 0x000fce0000000000 */
.L_x_147:
[----:B------:R-:W-:Y:S05]  /*09b0*/  BSYNC.RECONVERGENT B2 ;  /* 0x0000000000027941 */ /* 0x000fea0003800200 */
.L_x_145:
[C---:B------:R-:W-:Y:S02]  /*09c0*/  R2UR UR6, R30.reuse ;  /* 0x000000001e0672ca */ /* 0x040fe400000e0000 */
[C---:B------:R-:W-:Y:S02]  /*09d0*/  R2UR UR7, R31.reuse ;  /* 0x000000001f0772ca */ /* 0x040fe400000e0000 */
[----:B------:R-:W-:Y:S02]  /*09e0*/  R2UR UR4, R30 ;  /* 0x000000001e0472ca */ /* 0x000fe400000e0000 */
[----:B------:R-:W-:-:S09]  /*09f0*/  R2UR UR5, R31 ;  /* 0x000000001f0572ca */ /* 0x000fd200000e0000 */
[----:B------:R-:W2:Y:S04]  /*0a00*/  LDG.E.CONSTANT R27, desc[UR6][R4.64] ;  /* 0x00000006041b7981 */ /* 0x000ea8000c1e9900 */
[----:B------:R-:W3:Y:S04]  /*0a10*/  LDG.E.CONSTANT R25, desc[UR4][R4.64+0x8] ;  /* 0x0000080404197981 */ /* 0x000ee8000c1e9900 */
[----:B------:R-:W4:Y:S01]  /*0a20*/  LDG.E.CONSTANT R41, desc[UR4][R6.64] ;  /* 0x0000000406297981 */ /* 0x000f22000c1e9900 */
[----:B------:R-:W-:Y:S01]  /*0a30*/  BSSY.RECONVERGENT B2, `(.L_x_148) ;  /* 0x0000028000027945 */ /* 0x000fe20003800200 */
[----:B--2---:R-:W-:-:S04]  /*0a40*/  FADD R10, -R27, R10 ;  /* 0x0000000a1b0a7221 */ /* 0x004fc80000000100 */
[----:B------:R-:W-:Y:S01]  /*0a50*/  FFMA R39, R10, R0, R27 ;  /* 0x000000000a277223 */ /* 0x000fe2000000001b */
[----:B------:R-:W-:Y:S02]  /*0a60*/  HFMA2 R27, -RZ, RZ, 3.7421875, 0 ;  /* 0x437c0000ff1b7431 */ /* 0x000fe400000001ff */
[----:B------:R-:W-:Y:S02]  /*0a70*/  IMAD.MOV.U32 R10, RZ, RZ, 0x3bbb989d ;  /* 0x3bbb989dff0a7424 */ /* 0x000fe400078e00ff */
[----:B---3--:R-:W-:Y:S01]  /*0a80*/  FADD R25, R8, R25 ;  /* 0x0000001908197221 */ /* 0x008fe20000000000 */
[----:B------:R-:W-:Y:S01]  /*0a90*/  FSETP.GT.AND P0, PT, R39, RZ, PT ;  /* 0x000000ff2700720b */ /* 0x000fe20003f04000 */
[----:B------:R0:W-:Y:S02]  /*0aa0*/  STG.E desc[UR4][R22.64], R39 ;  /* 0x0000002716007986 */ /* 0x0001e4000c101904 */
[----:B------:R-:W-:-:S04]  /*0ab0*/  FFMA.SAT R0, R25, -R10, 0.5 ;  /* 0x3f00000019007423 */ /* 0x000fc8000000280a */
[----:B------:R-:W-:-:S04]  /*0ac0*/  FFMA.RM R0, R0, R27, 12582913 ;  /* 0x4b40000100007423 */ /* 0x000fc8000000401b */
[C---:B------:R-:W-:Y:S01]  /*0ad0*/  FADD R2, R0.reuse, -12583039 ;  /* 0xcb40007f00027421 */ /* 0x040fe20000000000 */
[----:B------:R-:W-:Y:S01]  /*0ae0*/  SHF.L.U32 R0, R0, 0x17, RZ ;  /* 0x0000001700007819 */ /* 0x000fe200000006ff */
[----:B------:R-:W-:Y:S02]  /*0af0*/  @!P0 FFMA.SAT R10, R39, R10, 0.5 ;  /* 0x3f000000270a8423 */ /* 0x000fe4000000200a */
[C---:B------:R-:W-:Y:S02]  /*0b00*/  FFMA R2, R25.reuse, -1.4426950216293334961, -R2 ;  /* 0xbfb8aa3b19027823 */ /* 0x040fe40000000802 */
[----:B------:R-:W-:Y:S02]  /*0b10*/  @!P0 FFMA.RM R10, R10, R27, 12582913 ;  /* 0x4b4000010a0a8423 */ /* 0x000fe4000000401b */
[----:B------:R-:W-:Y:S02]  /*0b20*/  FFMA R2, R25, -1.925963033500011079e-08, R2 ;  /* 0xb2a5706019027823 */ /* 0x000fe40000000002 */
[----:B------:R-:W-:-:S02]  /*0b30*/  @!P0 FADD R20, R10, -12583039 ;  /* 0xcb40007f0a148421 */ /* 0x000fc40000000000 */
[----:B------:R-:W1:Y:S01]  /*0b40*/  MUFU.EX2 R25, R2 ;  /* 0x0000000200197308 */ /* 0x000e620000000800 */
[----:B------:R-:W-:Y:S02]  /*0b50*/  @!P0 IMAD.SHL.U32 R10, R10, 0x800000, RZ ;  /* 0x008000000a0a8824 */ /* 0x000fe400078e00ff */
[----:B------:R-:W-:-:S04]  /*0b60*/  @!P0 FFMA R20, R39, 1.4426950216293334961, -R20 ;  /* 0x3fb8aa3b27148823 */ /* 0x000fc80000000814 */
[----:B------:R-:W-:-:S04]  /*0b70*/  @!P0 FFMA R20, R39, 1.925963033500011079e-08, R20 ;  /* 0x32a5706027148823 */ /* 0x000fc80000000014 */
[----:B------:R-:W2:Y:S01]  /*0b80*/  @!P0 MUFU.EX2 R27, R20 ;  /* 0x00000014001b8308 */ /* 0x000ea20000000800 */
[----:B-1----:R-:W-:Y:S01]  /*0b90*/  FFMA R25, R0, R25, 1 ;  /* 0x3f80000000197423 */ /* 0x002fe20000000019 */
[----:B------:R-:W-:-:S04]  /*0ba0*/  MOV R0, R39 ;  /* 0x0000002700007202 */ /* 0x000fc80000000f00 */
[----:B------:R-:W-:-:S04]  /*0bb0*/  IADD3 R24, PT, PT, R25, 0x1800000, RZ ;  /* 0x0180000019187810 */ /* 0x000fc80007ffe0ff */
[----:B------:R-:W-:Y:S01]  /*0bc0*/  LOP3.LUT R24, R24, 0x7f800000, RZ, 0xc0, !PT ;  /* 0x7f80000018187812 */ /* 0x000fe200078ec0ff */
[----:B--2---:R-:W-:-:S04]  /*0bd0*/  @!P0 FFMA R10, R10, R27, -1 ;  /* 0xbf8000000a0a8423 */ /* 0x004fc8000000001b */
[----:B------:R-:W-:Y:S01]  /*0be0*/  @!P0 FMUL R0, R10, 1.6732631921768188477 ;  /* 0x3fd62d7d0a008820 */ /* 0x000fe20000400000 */
[----:B------:R-:W-:-:S03]  /*0bf0*/  ISETP.GT.U32.AND P0, PT, R24, 0x1ffffff, PT ;  /* 0x01ffffff1800780c */ /* 0x000fc60003f04070 */
[----:B------:R-:W-:-:S04]  /*0c00*/  FMUL R0, R0, 1.0507010221481323242 ;  /* 0x3f867d5f00007820 */ /* 0x000fc80000400000 */
[----:B----4-:R-:W-:-:S06]  /*0c10*/  FFMA R20, R0, R3, -R41 ;  /* 0x0000000300147223 */ /* 0x010fcc0000000829 */
[----:B0-----:R-:W-:Y:S05]  /*0c20*/  @P0 BRA `(.L_x_149) ;  /* 0x0000000000100947 */ /* 0x001fea0003800000 */
[----:B------:R-:W-:Y:S01]  /*0c30*/  IMAD.MOV.U32 R0, RZ, RZ, R25 ;  /* 0x000000ffff007224 */ /* 0x000fe200078e0019 */
[----:B------:R-:W-:-:S07]  /*0c40*/  MOV R28, 0xc60 ;  /* 0x00000c60001c7802 */ /* 0x000fce0000000f00 */
[----:B------:R-:W-:Y:S05]  /*0c50*/  CALL.REL.NOINC `($__internal_3_$__cuda_sm20_rcp_rn_f32_slowpath) ;  /* 0x0000003c00ac7944 */ /* 0x000fea0003c00000 */
[----:B------:R-:W-:Y:S05]  /*0c60*/  BRA `(.L_x_150) ;  /* 0x0000000000107947 */ /* 0x000fea0003800000 */
.L_x_149:
[----:B------:R-:W0:Y:S02]  /*0c70*/  MUFU.RCP R0, R25 ;  /* 0x0000001900007308 */ /* 0x000e240000001000 */
[----:B0-----:R-:W-:-:S04]  /*0c80*/  FFMA R2, R25, R0, -1 ;  /* 0xbf80000019027423 */ /* 0x001fc80000000000 */
[----:B------:R-:W-:-:S04]  /*0c90*/  FADD.FTZ R23, -R2, -RZ ;  /* 0x800000ff02177221 */ /* 0x000fc80000010100 */
[----:B------:R-:W-:-:S07]  /*0ca0*/  FFMA R0, R0, R23, R0 ;  /* 0x0000001700007223 */ /* 0x000fce0000000000 */
.L_x_150:
[----:B------:R-:W-:Y:S05]  /*0cb0*/  BSYNC.RECONVERGENT B2 ;  /* 0x0000000000027941 */ /* 0x000fea0003800200 */
.L_x_148:
[----:B------:R-:W-:Y:S01]  /*0cc0*/  R2UR UR4, R30 ;  /* 0x000000001e0472ca */ /* 0x000fe200000e0000 */
[----:B------:R-:W-:Y:S01]  /*0cd0*/  IMAD.WIDE R24, R11, 0x4, R4 ;  /* 0x000000040b187825 */ /* 0x000fe200078e0204 */
[----:B------:R-:W-:-:S13]  /*0ce0*/  R2UR UR5, R31 ;  /* 0x000000001f0572ca */ /* 0x000fda00000e0000 */
[----:B------:R-:W2:Y:S01]  /*0cf0*/  LDG.E.CONSTANT R2, desc[UR4][R24.64+0x4] ;  /* 0x0000040418027981 */ /* 0x000ea2000c1e9900 */
[----:B------:R-:W-:Y:S01]  /*0d00*/  HFMA2 R23, -RZ, RZ, 0.96630859375, -0.0022525787353515625 ;  /* 0x3bbb989dff177431 */ /* 0x000fe200000001ff */
[----:B------:R-:W-:Y:S01]  /*0d10*/  MOV R27, 0x437c0000 ;  /* 0x437c0000001b7802 */ /* 0x000fe20000000f00 */
[----:B------:R-:W0:Y:S01]  /*0d20*/  LDCU.64 UR4, c[0x0][0x3b8] ;  /* 0x00007700ff0477ac */ /* 0x000e220008000a00 */
[----:B------:R-:W-:Y:S01]  /*0d30*/  FFMA R29, R20, R0, R41 ;  /* 0x00000000141d7223 */ /* 0x000fe20000000029 */
[----:B------:R-:W-:Y:S01]  /*0d40*/  R2UR UR6, R30 ;  /* 0x000000001e0672ca */ /* 0x000fe200000e0000 */
[----:B------:R-:W-:Y:S01]  /*0d50*/  BSSY.RECONVERGENT B2, `(.L_x_151) ;  /* 0x000001c000027945 */ /* 0x000fe20003800200 */
[----:B------:R-:W-:Y:S02]  /*0d60*/  R2UR UR7, R31 ;  /* 0x000000001f0772ca */ /* 0x000fe400000e0000 */
[----:B------:R-:W-:Y:S02]  /*0d70*/  IADD3 R22, P1, PT, R16, R18, RZ ;  /* 0x0000001210167210 */ /* 0x000fe40007f3e0ff */
[----:B0-----:R-:W-:Y:S01]  /*0d80*/  IADD3 R26, P0, PT, R18, UR4, RZ ;  /* 0x00000004121a7c10 */ /* 0x001fe2000ff1e0ff */
[----:B--2---:R-:W-:-:S04]  /*0d90*/  FADD R2, R9, R2 ;  /* 0x0000000209027221 */ /* 0x004fc80000000000 */
[----:B------:R-:W-:-:S04]  /*0da0*/  FFMA.SAT R10, R2, -R23, 0.5 ;  /* 0x3f000000020a7423 */ /* 0x000fc80000002817 */
[----:B------:R-:W-:Y:S01]  /*0db0*/  FFMA.RM R10, R10, R27, 12582913 ;  /* 0x4b4000010a0a7423 */ /* 0x000fe2000000401b */
[----:B------:R-:W-:-:S03]  /*0dc0*/  IADD3.X R27, PT, PT, R21, UR5, RZ, P0, !PT ;  /* 0x00000005151b7c10 */ /* 0x000fc600087fe4ff */
[C---:B------:R-:W-:Y:S01]  /*0dd0*/  FADD R23, R10.reuse, -12583039 ;  /* 0xcb40007f0a177421 */ /* 0x040fe20000000000 */
[----:B------:R-:W-:Y:S01]  /*0de0*/  IMAD.SHL.U32 R10, R10, 0x800000, RZ ;  /* 0x008000000a0a7824 */ /* 0x000fe200078e00ff */
[----:B------:R0:W-:Y:S02]  /*0df0*/  STG.E desc[UR6][R26.64], R29 ;  /* 0x0000001d1a007986 */ /* 0x0001e4000c101906 */
[----:B------:R-:W-:-:S04]  /*0e00*/  FFMA R23, R2, -1.4426950216293334961, -R23 ;  /* 0xbfb8aa3b02177823 */ /* 0x000fc80000000817 */
[----:B------:R-:W-:-:S04]  /*0e10*/  FFMA R2, R2, -1.925963033500011079e-08, R23 ;  /* 0xb2a5706002027823 */ /* 0x000fc80000000017 */
[----:B------:R-:W1:Y:S02]  /*0e20*/  MUFU.EX2 R23, R2 ;  /* 0x0000000200177308 */ /* 0x000e640000000800 */
[----:B-1----:R-:W-:Y:S01]  /*0e30*/  FFMA R33, R10, R23, 1 ;  /* 0x3f8000000a217423 */ /* 0x002fe20000000017 */
[----:B------:R-:W-:-:S04]  /*0e40*/  IADD3.X R23, PT, PT, R17, R21, RZ, P1, !PT ;  /* 0x0000001511177210 */ /* 0x000fc80000ffe4ff */
[----:B------:R-:W-:-:S04]  /*0e50*/  IADD3 R0, PT, PT, R33, 0x1800000, RZ ;  /* 0x0180000021007810 */ /* 0x000fc80007ffe0ff */
[----:B------:R-:W-:-:S04]  /*0e60*/  LOP3.LUT R0, R0, 0x7f800000, RZ, 0xc0, !PT ;  /* 0x7f80000000007812 */ /* 0x000fc800078ec0ff */
[----:B------:R-:W-:-:S13]  /*0e70*/  ISETP.GT.U32.AND P0, PT, R0, 0x1ffffff, PT ;  /* 0x01ffffff0000780c */ /* 0x000fda0003f04070 */
[----:B0-----:R-:W-:Y:S05]  /*0e80*/  @P0 BRA `(.L_x_152) ;  /* 0x0000000000100947 */ /* 0x001fea0003800000 */
[----:B------:R-:W-:Y:S01]  /*0e90*/  IMAD.MOV.U32 R0, RZ, RZ, R33 ;  /* 0x000000ffff007224 */ /* 0x000fe200078e0021 */
[----:B------:R-:W-:-:S07]  /*0ea0*/  MOV R28, 0xec0 ;  /* 0x00000ec0001c7802 */ /* 0x000fce0000000f00 */
[----:B------:R-:W-:Y:S05]  /*0eb0*/  CALL.REL.NOINC `($__internal_3_$__cuda_sm20_rcp_rn_f32_slowpath) ;  /* 0x0000003c00147944 */ /* 0x000fea0003c00000 */
[----:B------:R-:W-:Y:S05]  /*0ec0*/  BRA `(.L_x_153) ;  /* 0x0000000000107947 */ /* 0x000fea0003800000 */
.L_x_152:
[----:B------:R-:W0:Y:S02]  /*0ed0*/  MUFU.RCP R0, R33 ;  /* 0x0000002100007308 */ /* 0x000e240000001000 */
[----:B0-----:R-:W-:-:S04]  /*0ee0*/  FFMA R2, R33, R0, -1 ;  /* 0xbf80000021027423 */ /* 0x001fc80000000000 */
[----:B------:R-:W-:-:S04]  /*0ef0*/  FADD.FTZ R27, -R2, -RZ ;  /* 0x800000ff021b7221 */ /* 0x000fc80000010100 */
[----:B------:R-:W-:-:S07]  /*0f00*/  FFMA R0, R0, R27, R0 ;  /* 0x0000001b00007223 */ /* 0x000fce0000000000 */
.L_x_153:
[----:B------:R-:W-:Y:S05]  /*0f10*/  BSYNC.RECONVERGENT B2 ;  /* 0x0000000000027941 */ /* 0x000fea0003800200 */
.L_x_151:
        /* <DEDUP_REMOVED lines=8> */
[----:B------:R-:W-:Y:S01]  /*0fa0*/  HFMA2 R20, -RZ, RZ, 0.96630859375, -0.0022525787353515625 ;  /* 0x3bbb989dff147431 */ /* 0x000fe200000001ff */
[----:B------:R-:W-:Y:S01]  /*0fb0*/  MOV R35, 0x437c0000 ;  /* 0x437c000000237802 */ /* 0x000fe20000000f00 */
[----:B------:R-:W-:Y:S01]  /*0fc0*/  BSSY.RECONVERGENT B2, `(.L_x_154) ;  /* 0x0000026000027945 */ /* 0x000fe20003800200 */
[----:B--2---:R-:W-:-:S04]  /*0fd0*/  FADD R2, R39, -R33 ;  /* 0x8000002127027221 */ /* 0x004fc80000000000 */
[----:B------:R-:W-:Y:S01]  /*0fe0*/  FFMA R33, R2, R0, R33 ;  /* 0x0000000002217223 */ /* 0x000fe20000000021 */
[----:B---3--:R-:W-:-:S03]  /*0ff0*/  FADD R29, R8, R29 ;  /* 0x0000001d081d7221 */ /* 0x008fc60000000000 */
[----:B------:R-:W-:Y:S01]  /*1000*/  IMAD.MOV.U32 R10, RZ, RZ, R33 ;  /* 0x000000ffff0a7224 */ /* 0x000fe200078e0021 */
[----:B------:R-:W-:Y:S01]  /*1010*/  FSETP.GT.AND P0, PT, R33, RZ, PT ;  /* 0x000000ff2100720b */ /* 0x000fe20003f04000 */
[----:B------:R-:W-:Y:S01]  /*1020*/  FFMA.SAT R0, R29, -R20, 0.5 ;  /* 0x3f0000001d007423 */ /* 0x000fe20000002814 */
[----:B------:R1:W-:Y:S03]  /*1030*/  STG.E desc[UR4][R22.64], R33 ;  /* 0x0000002116007986 */ /* 0x0003e6000c101904 */
[----:B------:R-:W-:-:S04]  /*1040*/  FFMA.RM R0, R0, R35, 12582913 ;  /* 0x4b40000100007423 */ /* 0x000fc80000004023 */
[C---:B------:R-:W-:Y:S01]  /*1050*/  FADD R2, R0.reuse, -12583039 ;  /* 0xcb40007f00027421 */ /* 0x040fe20000000000 */
[----:B------:R-:W-:-:S03]  /*1060*/  SHF.L.U32 R0, R0, 0x17, RZ ;  /* 0x0000001700007819 */ /* 0x000fc600000006ff */
[----:B------:R-:W-:Y:S01]  /*1070*/  @!P0 FFMA.SAT R20, R10, R20, 0.5 ;  /* 0x3f0000000a148423 */ /* 0x000fe20000002014 */
[----:B------:R-:W-:-:S03]  /*1080*/  FFMA R2, R29, -1.4426950216293334961, -R2 ;  /* 0xbfb8aa3b1d027823 */ /* 0x000fc60000000802 */
[----:B------:R-:W-:Y:S01]  /*1090*/  @!P0 FFMA.RM R20, R20, R35, 12582913 ;  /* 0x4b40000114148423 */ /* 0x000fe20000004023 */
[----:B------:R-:W-:-:S03]  /*10a0*/  FFMA R2, R29, -1.925963033500011079e-08, R2 ;  /* 0xb2a570601d027823 */ /* 0x000fc60000000002 */
[C---:B0-----:R-:W-:Y:S01]  /*10b0*/  @!P0 FADD R27, R20.reuse, -12583039 ;  /* 0xcb40007f141b8421 */ /* 0x041fe20000000000 */
[----:B------:R-:W0:Y:S01]  /*10c0*/  MUFU.EX2 R25, R2 ;  /* 0x0000000200197308 */ /* 0x000e220000000800 */
[----:B------:R-:W-:Y:S02]  /*10d0*/  @!P0 SHF.L.U32 R20, R20, 0x17, RZ ;  /* 0x0000001714148819 */ /* 0x000fe400000006ff */
[----:B------:R-:W-:-:S04]  /*10e0*/  @!P0 FFMA R27, R10, 1.4426950216293334961, -R27 ;  /* 0x3fb8aa3b0a1b8823 */ /* 0x000fc8000000081b */
[----:B------:R-:W-:-:S06]  /*10f0*/  @!P0 FFMA R27, R10, 1.925963033500011079e-08, R27 ;  /* 0x32a570600a1b8823 */ /* 0x000fcc000000001b */
[----:B------:R-:W2:Y:S01]  /*1100*/  @!P0 MUFU.EX2 R27, R27 ;  /* 0x0000001b001b8308 */ /* 0x000ea20000000800 */
[----:B0-----:R-:W-:-:S05]  /*1110*/  FFMA R25, R0, R25, 1 ;  /* 0x3f80000000197423 */ /* 0x001fca0000000019 */
[----:B------:R-:W-:-:S04]  /*1120*/  IADD3 R0, PT, PT, R25, 0x1800000, RZ ;  /* 0x0180000019007810 */ /* 0x000fc80007ffe0ff */
[----:B------:R-:W-:Y:S01]  /*1130*/  LOP3.LUT R0, R0, 0x7f800000, RZ, 0xc0, !PT ;  /* 0x7f80000000007812 */ /* 0x000fe200078ec0ff */
[----:B--2---:R-:W-:-:S04]  /*1140*/  @!P0 FFMA R20, R20, R27, -1 ;  /* 0xbf80000014148423 */ /* 0x004fc8000000001b */
[----:B-1----:R-:W-:Y:S01]  /*1150*/  @!P0 FMUL R33, R20, 1.6732631921768188477 ;  /* 0x3fd62d7d14218820 */ /* 0x002fe20000400000 */
[----:B------:R-:W-:-:S03]  /*1160*/  ISETP.GT.U32.AND P0, PT, R0, 0x1ffffff, PT ;  /* 0x01ffffff0000780c */ /* 0x000fc60003f04070 */
[----:B------:R-:W-:-:S04]  /*1170*/  FMUL R0, R33, 1.0507010221481323242 ;  /* 0x3f867d5f21007820 */ /* 0x000fc80000400000 */
[----:B----4-:R-:W-:-:S06]  /*1180*/  FFMA R20, R0, R3, -R41 ;  /* 0x0000000300147223 */ /* 0x010fcc0000000829 */
[----:B------:R-:W-:Y:S05]  /*1190*/  @P0 BRA `(.L_x_155) ;  /* 0x0000000000100947 */ /* 0x000fea0003800000 */
[----:B------:R-:W-:Y:S01]  /*11a0*/  IMAD.MOV.U32 R0, RZ, RZ, R25 ;  /* 0x000000ffff007224 */ /* 0x000fe200078e0019 */
[----:B------:R-:W-:-:S07]  /*11b0*/  MOV R28, 0x11d0 ;  /* 0x000011d0001c7802 */ /* 0x000fce0000000f00 */
[----:B------:R-:W-:Y:S05]  /*11c0*/  CALL.REL.NOINC `($__internal_3_$__cuda_sm20_rcp_rn_f32_slowpath) ;  /* 0x0000003800507944 */ /* 0x000fea0003c00000 */
[----:B------:R-:W-:Y:S05]  /*11d0*/  BRA `(.L_x_156) ;  /* 0x0000000000107947 */ /* 0x000fea0003800000 */
.L_x_155:
[----:B------:R-:W0:Y:S02]  /*11e0*/  MUFU.RCP R0, R25 ;  /* 0x0000001900007308 */ /* 0x000e240000001000 */
[----:B0-----:R-:W-:-:S04]  /*11f0*/  FFMA R2, R25, R0, -1 ;  /* 0xbf80000019027423 */ /* 0x001fc80000000000 */
[----:B------:R-:W-:-:S04]  /*1200*/  FADD.FTZ R23, -R2, -RZ ;  /* 0x800000ff02177221 */ /* 0x000fc80000010100 */
[----:B------:R-:W-:-:S07]  /*1210*/  FFMA R0, R0, R23, R0 ;  /* 0x0000001700007223 */ /* 0x000fce0000000000 */
.L_x_156:
[----:B------:R-:W-:Y:S05]  /*1220*/  BSYNC.RECONVERGENT B2 ;  /* 0x0000000000027941 */ /* 0x000fea0003800200 */
.L_x_154:
[----:B------:R-:W-:Y:S01]  /*1230*/  IADD3 R22, P0, PT, R14, R18, RZ ;  /* 0x000000120e167210 */ /* 0x000fe20007f1e0ff */
[----:B------:R-:W-:Y:S01]  /*1240*/  FFMA R25, R20, R0, R41 ;  /* 0x0000000014197223 */ /* 0x000fe20000000029 */
[----:B------:R-:W-:Y:S01]  /*1250*/  IADD3 R19, PT, PT, R19, 0x2, RZ ;  /* 0x0000000213137810 */ /* 0x000fe20007ffe0ff */
[----:B------:R-:W-:Y:S01]  /*1260*/  IMAD.WIDE R6, R13, 0x8, R6 ;  /* 0x000000080d067825 */ /* 0x000fe200078e0206 */
[----:B------:R-:W-:Y:S02]  /*1270*/  R2UR UR4, R30 ;  /* 0x000000001e0472ca */ /* 0x000fe400000e0000 */
[----:B------:R-:W-:Y:S01]  /*1280*/  R2UR UR5, R31 ;  /* 0x000000001f0572ca */ /* 0x000fe200000e0000 */
[----:B------:R-:W-:Y:S01]  /*1290*/  IMAD.WIDE R4, R11, 0x8, R4 ;  /* 0x000000080b047825 */ /* 0x000fe200078e0204 */
[----:B------:R-:W-:Y:S02]  /*12a0*/  IADD3.X R23, PT, PT, R15, R21, RZ, P0, !PT ;  /* 0x000000150f177210 */ /* 0x000fe400007fe4ff */
[----:B------:R-:W-:-:S02]  /*12b0*/  ISETP.NE.AND P0, PT, R19, RZ, PT ;  /* 0x000000ff1300720c */ /* 0x000fc40003f05270 */
[----:B------:R-:W-:-:S05]  /*12c0*/  MOV R20, R18 ;  /* 0x0000001200147202 */ /* 0x000fca0000000f00 */
[----:B------:R-:W-:Y:S02]  /*12d0*/  IMAD.WIDE R20, R12, 0x8, R20 ;  /* 0x000000080c147825 */ /* 0x000fe400078e0214 */
[----:B------:R0:W-:Y:S02]  /*12e0*/  STG.E desc[UR4][R22.64], R25 ;  /* 0x0000001916007986 */ /* 0x0001e4000c101904 */
[----:B------:R-:W-:Y:S02]  /*12f0*/  IMAD.MOV.U32 R18, RZ, RZ, R20 ;  /* 0x000000ffff127224 */ /* 0x000fe400078e0014 */
[----:B------:R-:W-:Y:S05]  /*1300*/  @P0 BRA `(.L_x_157) ;  /* 0xfffffff400300947 */ /* 0x000fea000383ffff */
[----:B------:R-:W-:Y:S05]  /*1310*/  BSYNC.RECONVERGENT B1 ;  /* 0x0000000000017941 */ /* 0x000fea0003800200 */
.L_x_144:
[----:B------:R-:W1:Y:S01]  /*1320*/  LDCU.64 UR4, c[0x0][0x3b8] ;  /* 0x00007700ff0477ac */ /* 0x000e620008000a00 */
[----:B------:R-:W2:Y:S01]  /*1330*/  LDCU.64 UR6, c[0x0][0x3c0] ;  /* 0x00007800ff0677ac */ /* 0x000ea20008000a00 */
[C---:B-1----:R-:W-:Y:S02]  /*1340*/  IADD3 R16, P0, PT, R18.reuse, UR4, RZ ;  /* 0x0000000412107c10 */ /* 0x042fe4000ff1e0ff */
[----:B--2---:R-:W-:Y:S02]  /*1350*/  IADD3 R14, P1, PT, R18, UR6, RZ ;  /* 0x00000006120e7c10 */ /* 0x004fe4000ff3e0ff */
[C---:B------:R-:W-:Y:S02]  /*1360*/  IADD3.X R17, PT, PT, R21.reuse, UR5, RZ, P0, !PT ;  /* 0x0000000515117c10 */ /* 0x040fe400087fe4ff */
[----:B------:R-:W-:-:S09]  /*1370*/  IADD3.X R15, PT, PT, R21, UR7, RZ, P1, !PT ;  /* 0x00000007150f7c10 */ /* 0x000fd20008ffe4ff */
.L_x_143:
[----:B------:R-:W1:Y:S02]  /*1380*/  LDC R0, c[0x0][0x3a8] ;  /* 0x0000ea00ff007b82 */ /* 0x000e640000000800 */
[----:B-1----:R-:W-:-:S04]  /*1390*/  LOP3.LUT R0, R0, 0x1, RZ, 0xc0, !PT ;  /* 0x0000000100007812 */ /* 0x002fc800078ec0ff */
[----:B------:R-:W-:-:S13]  /*13a0*/  ISETP.NE.U32.AND P0, PT, R0, 0x1, PT ;  /* 0x000000010000780c */ /* 0x000fda0003f05070 */
[----:B------:R-:W-:Y:S05]  /*13b0*/  @P0 EXIT ;  /* 0x000000000000094d */ /* 0x000fea0003800000 */
[----:B------:R-:W-:Y:S02]  /*13c0*/  R2UR UR4, R30 ;  /* 0x000000001e0472ca */ /* 0x000fe400000e0000 */
[----:B------:R-:W-:-:S13]  /*13d0*/  R2UR UR5, R31 ;  /* 0x000000001f0572ca */ /* 0x000fda00000e0000 */
[----:B------:R-:W2:Y:S01]  /*13e0*/  LDG.E.CONSTANT R0, desc[UR4][R4.64+0x4] ;  /* 0x0000040404007981 */ /* 0x000ea2000c1e9900 */
[----:B------:R-:W-:Y:S01]  /*13f0*/  HFMA2 R11, -RZ, RZ, 0.96630859375, -0.0022525787353515625 ;  /* 0x3bbb989dff0b7431 */ /* 0x000fe200000001ff */
[----:B------:R-:W-:Y:S01]  /*1400*/  BSSY.RECONVERGENT B1, `(.L_x_158) ;  /* 0x0000019000017945 */ /* 0x000fe20003800200 */
[----:B------:R-:W-:Y:S02]  /*1410*/  MOV R12, R16 ;  /* 0x00000010000c7202 */ /* 0x000fe40000000f00 */
[----:B------:R-:W-:Y:S01]  /*1420*/  MOV R13, R17 ;  /* 0x00000011000d7202 */ /* 0x000fe20000000f00 */
[----:B--2--5:R-:W-:Y:S01]  /*1430*/  FADD R0, R9, R0 ;  /* 0x0000000009007221 */ /* 0x024fe20000000000 */
[----:B------:R-:W-:-:S03]  /*1440*/  MOV R9, 0x437c0000 ;  /* 0x437c000000097802 */ /* 0x000fc60000000f00 */
[----:B------:R-:W-:-:S04]  /*1450*/  FFMA.SAT R2, R0, -R11, 0.5 ;  /* 0x3f00000000027423 */ /* 0x000fc8000000280b */
[----:B------:R-:W-:-:S04]  /*1460*/  FFMA.RM R2, R2, R9, 12582913 ;  /* 0x4b40000102027423 */ /* 0x000fc80000004009 */
[C---:B------:R-:W-:Y:S01]  /*1470*/  FADD R9, R2.reuse, -12583039 ;  /* 0xcb40007f02097421 */ /* 0x040fe20000000000 */
[----:B------:R-:W-:-:S03]  /*1480*/  SHF.L.U32 R2, R2, 0x17, RZ ;  /* 0x0000001702027819 */ /* 0x000fc600000006ff */
[----:B------:R-:W-:-:S04]  /*1490*/  FFMA R9, R0, -1.4426950216293334961, -R9 ;  /* 0xbfb8aa3b00097823 */ /* 0x000fc80000000809 */
[----:B------:R-:W-:-:S06]  /*14a0*/  FFMA R9, R0, -1.925963033500011079e-08, R9 ;  /* 0xb2a5706000097823 */ /* 0x000fcc0000000009 */
[----:B------:R-:W1:Y:S02]  /*14b0*/  MUFU.EX2 R9, R9 ;  /* 0x0000000900097308 */ /* 0x000e640000000800 */
[----:B-1----:R-:W-:-:S04]  /*14c0*/  FFMA R11, R2, R9, 1 ;  /* 0x3f800000020b7423 */ /* 0x002fc80000000009 */
[----:B------:R-:W-:-:S05]  /*14d0*/  VIADD R0, R11, 0x1800000 ;  /* 0x018000000b007836 */ /* 0x000fca0000000000 */
[----:B------:R-:W-:-:S04]  /*14e0*/  LOP3.LUT R0, R0, 0x7f800000, RZ, 0xc0, !PT ;  /* 0x7f80000000007812 */ /* 0x000fc800078ec0ff */
[----:B------:R-:W-:-:S13]  /*14f0*/  ISETP.GT.U32.AND P0, PT, R0, 0x1ffffff, PT ;  /* 0x01ffffff0000780c */ /* 0x000fda0003f04070 */
[----:B------:R-:W-:Y:S05]  /*1500*/  @P0 BRA `(.L_x_159) ;  /* 0x0000000000100947 */ /* 0x000fea0003800000 */
[----:B------:R-:W-:Y:S02]  /*1510*/  MOV R0, R11 ;  /* 0x0000000b00007202 */ /* 0x000fe40000000f00 */
[----:B------:R-:W-:-:S07]  /*1520*/  MOV R28, 0x1540 ;  /* 0x00001540001c7802 */ /* 0x000fce0000000f00 */
[----:B0-----:R-:W-:Y:S05]  /*1530*/  CALL.REL.NOINC `($__internal_3_$__cuda_sm20_rcp_rn_f32_slowpath) ;  /* 0x0000003400747944 */ /* 0x001fea0003c00000 */
[----:B------:R-:W-:Y:S05]  /*1540*/  BRA `(.L_x_160) ;  /* 0x0000000000107947 */ /* 0x000fea0003800000 */
.L_x_159:
[----:B------:R-:W1:Y:S02]  /*1550*/  MUFU.RCP R0, R11 ;  /* 0x0000000b00007308 */ /* 0x000e640000001000 */
[----:B-1----:R-:W-:-:S04]  /*1560*/  FFMA R2, R11, R0, -1 ;  /* 0xbf8000000b027423 */ /* 0x002fc80000000000 */
[----:B------:R-:W-:-:S04]  /*1570*/  FADD.FTZ R9, -R2, -RZ ;  /* 0x800000ff02097221 */ /* 0x000fc80000010100 */
[----:B------:R-:W-:-:S07]  /*1580*/  FFMA R0, R0, R9, R0 ;  /* 0x0000000900007223 */ /* 0x000fce0000000000 */
.L_x_160:
[----:B------:R-:W-:Y:S05]  /*1590*/  BSYNC.RECONVERGENT B1 ;  /* 0x0000000000017941 */ /* 0x000fea0003800200 */
.L_x_158:
[C---:B------:R-:W-:Y:S02]  /*15a0*/  R2UR UR6, R30.reuse ;  /* 0x000000001e0672ca */ /* 0x040fe400000e0000 */
[C---:B------:R-:W-:Y:S02]  /*15b0*/  R2UR UR7, R31.reuse ;  /* 0x000000001f0772ca */ /* 0x040fe400000e0000 */
[----:B------:R-:W-:Y:S02]  /*15c0*/  R2UR UR4, R30 ;  /* 0x000000001e0472ca */ /* 0x000fe400000e0000 */
[----:B------:R-:W-:-:S09]  /*15d0*/  R2UR UR5, R31 ;  /* 0x000000001f0572ca */ /* 0x000fd200000e0000 */
[----:B------:R-:W2:Y:S04]  /*15e0*/  LDG.E.CONSTANT R11, desc[UR6][R4.64] ;  /* 0x00000006040b7981 */ /* 0x000ea8000c1e9900 */
[----:B------:R-:W3:Y:S04]  /*15f0*/  LDG.E.CONSTANT R9, desc[UR4][R4.64+0x8] ;  /* 0x0000080404097981 */ /* 0x000ee8000c1e9900 */
[----:B------:R1:W4:Y:S01]  /*1600*/  LDG.E.CONSTANT R17, desc[UR4][R6.64] ;  /* 0x0000000406117981 */ /* 0x000322000c1e9900 */
[----:B------:R-:W-:Y:S01]  /*1610*/  HFMA2 R19, -RZ, RZ, 3.7421875, 0 ;  /* 0x437c0000ff137431 */ /* 0x000fe200000001ff */
[----:B------:R-:W-:Y:S01]  /*1620*/  BSSY.RECONVERGENT B1, `(.L_x_161) ;  /* 0x0000026000017945 */ /* 0x000fe20003800200 */
[----:B--2---:R-:W-:-:S04]  /*1630*/  FADD R10, -R11, R10 ;  /* 0x0000000a0b0a7221 */ /* 0x004fc80000000100 */
[----:B------:R-:W-:Y:S01]  /*1640*/  FFMA R11, R10, R0, R11 ;  /* 0x000000000a0b7223 */ /* 0x000fe2000000000b */
[----:B---3--:R-:W-:Y:S01]  /*1650*/  FADD R9, R8, R9 ;  /* 0x0000000908097221 */ /* 0x008fe20000000000 */
[----:B------:R-:W-:-:S03]  /*1660*/  IMAD.MOV.U32 R8, RZ, RZ, 0x3bbb989d ;  /* 0x3bbb989dff087424 */ /* 0x000fc600078e00ff */
        /* <DEDUP_REMOVED lines=10> */
[C---:B-1----:R-:W-:Y:S01]  /*1710*/  @!P0 FADD R6, R4.reuse, -12583039 ;  /* 0xcb40007f04068421 */ /* 0x042fe20000000000 */
[----:B------:R-:W1:Y:S01]  /*1720*/  MUFU.EX2 R5, R2 ;  /* 0x0000000200057308 */ /* 0x000e620000000800 */
[----:B------:R-:W-:Y:S02]  /*1730*/  @!P0 SHF.L.U32 R4, R4, 0x17, RZ ;  /* 0x0000001704048819 */ /* 0x000fe400000006ff */
[----:B------:R-:W-:-:S04]  /*1740*/  @!P0 FFMA R6, R11, 1.4426950216293334961, -R6 ;  /* 0x3fb8aa3b0b068823 */ /* 0x000fc80000000806 */
[----:B------:R-:W-:-:S04]  /*1750*/  @!P0 FFMA R6, R11, 1.925963033500011079e-08, R6 ;  /* 0x32a570600b068823 */ /* 0x000fc80000000006 */
[----:B------:R-:W3:Y:S01]  /*1760*/  @!P0 MUFU.EX2 R7, R6 ;  /* 0x0000000600078308 */ /* 0x000ee20000000800 */
[----:B-1----:R-:W-:-:S04]  /*1770*/  FFMA R5, R0, R5, 1 ;  /* 0x3f80000000057423 */ /* 0x002fc80000000005 */
[----:B------:R-:W-:-:S05]  /*1780*/  VIADD R0, R5, 0x1800000 ;  /* 0x0180000005007836 */ /* 0x000fca0000000000 */
[----:B------:R-:W-:Y:S01]  /*1790*/  LOP3.LUT R0, R0, 0x7f800000, RZ, 0xc0, !PT ;  /* 0x7f80000000007812 */ /* 0x000fe200078ec0ff */
[----:B---3--:R-:W-:-:S04]  /*17a0*/  @!P0 FFMA R4, R4, R7, -1 ;  /* 0xbf80000004048423 */ /* 0x008fc80000000007 */
[----:B--2---:R-:W-:Y:S01]  /*17b0*/  @!P0 FMUL R11, R4, 1.6732631921768188477 ;  /* 0x3fd62d7d040b8820 */ /* 0x004fe20000400000 */
[----:B------:R-:W-:-:S03]  /*17c0*/  ISETP.GT.U32.AND P0, PT, R0, 0x1ffffff, PT ;  /* 0x01ffffff0000780c */ /* 0x000fc60003f04070 */
[----:B------:R-:W-:-:S04]  /*17d0*/  FMUL R0, R11, 1.0507010221481323242 ;  /* 0x3f867d5f0b007820 */ /* 0x000fc80000400000 */
[----:B----4-:R-:W-:-:S06]  /*17e0*/  FFMA R4, R0, R3, -R17 ;  /* 0x0000000300047223 */ /* 0x010fcc0000000811 */
[----:B------:R-:W-:Y:S05]  /*17f0*/  @P0 BRA `(.L_x_162) ;  /* 0x0000000000100947 */ /* 0x000fea0003800000 */
[----:B------:R-:W-:Y:S02]  /*1800*/  MOV R0, R5 ;  /* 0x0000000500007202 */ /* 0x000fe40000000f00 */
[----:B------:R-:W-:-:S07]  /*1810*/  MOV R28, 0x1830 ;  /* 0x00001830001c7802 */ /* 0x000fce0000000f00 */
[----:B0-----:R-:W-:Y:S05]  /*1820*/  CALL.REL.NOINC `($__internal_3_$__cuda_sm20_rcp_rn_f32_slowpath) ;  /* 0x0000003000b87944 */ /* 0x001fea0003c00000 */
[----:B------:R-:W-:Y:S05]  /*1830*/  BRA `(.L_x_163) ;  /* 0x0000000000107947 */ /* 0x000fea0003800000 */
.L_x_162:
[----:B------:R-:W1:Y:S02]  /*1840*/  MUFU.RCP R0, R5 ;  /* 0x0000000500007308 */ /* 0x000e640000001000 */
[----:B-1----:R-:W-:-:S04]  /*1850*/  FFMA R2, R5, R0, -1 ;  /* 0xbf80000005027423 */ /* 0x002fc80000000000 */
[----:B------:R-:W-:-:S04]  /*1860*/  FADD.FTZ R3, -R2, -RZ ;  /* 0x800000ff02037221 */ /* 0x000fc80000010100 */
[----:B------:R-:W-:-:S07]  /*1870*/  FFMA R0, R0, R3, R0 ;  /* 0x0000000300007223 */ /* 0x000fce0000000000 */
.L_x_163:
[----:B------:R-:W-:Y:S05]  /*1880*/  BSYNC.RECONVERGENT B1 ;  /* 0x0000000000017941 */ /* 0x000fea0003800200 */
.L_x_161:
[----:B------:R-:W-:Y:S01]  /*1890*/  R2UR UR4, R30 ;  /* 0x000000001e0472ca */ /* 0x000fe200000e0000 */
[----:B------:R-:W-:Y:S01]  /*18a0*/  FFMA R3, R4, R0, R17 ;  /* 0x0000000004037223 */ /* 0x000fe20000000011 */
[----:B------:R-:W-:-:S13]  /*18b0*/  R2UR UR5, R31 ;  /* 0x000000001f0572ca */ /* 0x000fda00000e0000 */
[----:B------:R-:W-:Y:S01]  /*18c0*/  STG.E desc[UR4][R12.64], R3 ;  /* 0x000000030c007986 */ /* 0x000fe2000c101904 */
[----:B------:R-:W-:Y:S05]  /*18d0*/  EXIT ;  /* 0x000000000000794d */ /* 0x000fea0003800000 */
.L_x_142:
[----:B------:R-:W-:-:S13]  /*18e0*/  ISETP.NE.AND P0, PT, R22, 0x1, PT ;  /* 0x000000011600780c */ /* 0x000fda0003f05270 */
[----:B------:R-:W-:Y:S05]  /*18f0*/  @!P0 BRA `(.L_x_164) ;  /* 0x0000000800948947 */ /* 0x000fea0003800000 */
[----:B------:R-:W0:Y:S01]  /*1900*/  LDC.64 R14, c[0x0][0x3b8] ;  /* 0x0000ee00ff0e7b82 */ /* 0x000e220000000a00 */
[----:B------:R-:W-:Y:S01]  /*1910*/  LOP3.LUT R22, R22, 0x7ffffffe, RZ, 0xc0, !PT ;  /* 0x7ffffffe16167812 */ /* 0x000fe200078ec0ff */
[----:B------:R-:W-:Y:S01]  /*1920*/  BSSY.RECONVERGENT B1, `(.L_x_165) ;  /* 0x000009c000017945 */ /* 0x000fe20003800200 */
[----:B0-----:R-:W-:Y:S02]  /*1930*/  IMAD.WIDE R14, R12, 0x4, R14 ;  /* 0x000000040c0e7825 */ /* 0x001fe400078e020e */
[----:B------:R-:W-:-:S07]  /*1940*/  IADD3 R12, PT, PT, -R22, RZ, RZ ;  /* 0x000000ff160c7210 */ /* 0x000fce0007ffe1ff */
.L_x_178:
[----:B------:R-:W-:Y:S02]  /*1950*/  R2UR UR4, R30 ;  /* 0x000000001e0472ca */ /* 0x000fe400000e0000 */
[----:B------:R-:W-:Y:S02]  /*1960*/  R2UR UR5, R31 ;  /* 0x000000001f0572ca */ /* 0x000fe400000e0000 */
[----:B0-----:R-:W-:Y:S01]  /*1970*/  MOV R17, 0x3bbb989d ;  /* 0x3bbb989d00117802 */ /* 0x001fe20000000f00 */
[----:B------:R-:W-:Y:S01]  /*1980*/  IMAD.MOV.U32 R19, RZ, RZ, 0x437c0000 ;  /* 0x437c0000ff137424 */ /* 0x000fe200078e00ff */
[----:B------:R-:W0:Y:S09]  /*1990*/  LDCU.64 UR6, c[0x0][0x3c0] ;  /* 0x00007800ff0677ac */ /* 0x000e320008000a00 */
[----:B------:R-:W2:Y:S01]  /*19a0*/  LDG.E.CONSTANT R0, desc[UR4][R4.64+0x4] ;  /* 0x0000040404007981 */ /* 0x000ea2000c1e9900 */
[----:B------:R-:W1:Y:S01]  /*19b0*/  LDCU.64 UR4, c[0x0][0x3b8] ;  /* 0x00007700ff0477ac */ /* 0x000e620008000a00 */
[----:B------:R-:W-:Y:S01]  /*19c0*/  BSSY.RECONVERGENT B2, `(.L_x_166) ;  /* 0x000001a000027945 */ /* 0x000fe20003800200 */
[----:B0-----:R-:W-:-:S02]  /*19d0*/  IADD3 R16, P2, PT, R20, UR6, RZ ;  /* 0x0000000614107c10 */ /* 0x001fc4000ff5e0ff */
[----:B-1----:R-:W-:Y:S01]  /*19e0*/  IADD3 R18, P1, PT, R20, UR4, RZ ;  /* 0x0000000414127c10 */ /* 0x002fe2000ff3e0ff */
[----:B--2--5:R-:W-:-:S04]  /*19f0*/  FADD R0, R9, R0 ;  /* 0x0000000009007221 */ /* 0x024fc80000000000 */
[----:B------:R-:W-:-:S04]  /*1a00*/  FFMA.SAT R2, R0, -R17, 0.5 ;  /* 0x3f00000000027423 */ /* 0x000fc80000002811 */
[----:B------:R-:W-:Y:S01]  /*1a10*/  FFMA.RM R2, R2, R19, 12582913 ;  /* 0x4b40000102027423 */ /* 0x000fe20000004013 */
[----:B------:R-:W-:-:S03]  /*1a20*/  IADD3.X R19, PT, PT, R21, UR5, RZ, P1, !PT ;  /* 0x0000000515137c10 */ /* 0x000fc60008ffe4ff */
[C---:B------:R-:W-:Y:S01]  /*1a30*/  FADD R17, R2.reuse, -12583039 ;  /* 0xcb40007f02117421 */ /* 0x040fe20000000000 */
[----:B------:R-:W-:-:S03]  /*1a40*/  SHF.L.U32 R2, R2, 0x17, RZ ;  /* 0x0000001702027819 */ /* 0x000fc600000006ff */
        /* <DEDUP_REMOVED lines=13> */
.L_x_167:
[----:B------:R-:W0:Y:S02]  /*1b20*/  MUFU.RCP R0, R25 ;  /* 0x0000001900007308 */ /* 0x000e240000001000 */
[----:B0-----:R-:W-:-:S04]  /*1b30*/  FFMA R2, R25, R0, -1 ;  /* 0xbf80000019027423 */ /* 0x001fc80000000000 */
[----:B------:R-:W-:-:S04]  /*1b40*/  FADD.FTZ R23, -R2, -RZ ;  /* 0x800000ff02177221 */ /* 0x000fc80000010100 */
[----:B------:R-:W-:-:S07]  /*1b50*/  FFMA R0, R0, R23, R0 ;  /* 0x0000001700007223 */ /* 0x000fce0000000000 */
.L_x_168:
[----:B------:R-:W-:Y:S05]  /*1b60*/  BSYNC.RECONVERGENT B2 ;  /* 0x0000000000027941 */ /* 0x000fea0003800200 */
.L_x_166:
[----:B------:R-:W-:Y:S02]  /*1b70*/  R2UR UR4, R30 ;  /* 0x000000001e0472ca */ /* 0x000fe400000e0000 */
[----:B------:R-:W-:-:S13]  /*1b80*/  R2UR UR5, R31 ;  /* 0x000000001f0572ca */ /* 0x000fda00000e0000 */
[----:B------:R-:W2:Y:S04]  /*1b90*/  LDG.E.CONSTANT R23, desc[UR4][R4.64+0x8] ;  /* 0x0000080404177981 */ /* 0x000ea8000c1e9900 */
[----:B------:R-:W3:Y:S01]  /*1ba0*/  LDG.E.CONSTANT R25, desc[UR4][R4.64] ;  /* 0x0000000404197981 */ /* 0x000ee2000c1e9900 */
[----:B------:R-:W-:Y:S02]  /*1bb0*/  HFMA2 R27, -RZ, RZ, 3.7421875, 0 ;  /* 0x437c0000ff1b7431 */ /* 0x000fe400000001ff */
[----:B------:R-:W-:Y:S01]  /*1bc0*/  IMAD.MOV.U32 R2, RZ, RZ, 0x3bbb989d ;  /* 0x3bbb989dff027424 */ /* 0x000fe200078e00ff */
        /* <DEDUP_REMOVED lines=21> */
.L_x_170:
[----:B------:R-:W0:Y:S02]  /*1d20*/  MUFU.RCP R0, R25 ;  /* 0x0000001900007308 */ /* 0x000e240000001000 */
[----:B0-----:R-:W-:-:S04]  /*1d30*/  FFMA R2, R25, R0, -1 ;  /* 0xbf80000019027423 */ /* 0x001fc80000000000 */
[----:B------:R-:W-:-:S04]  /*1d40*/  FADD.FTZ R23, -R2, -RZ ;  /* 0x800000ff02177221 */ /* 0x000fc80000010100 */
[----:B------:R-:W-:-:S07]  /*1d50*/  FFMA R0, R0, R23, R0 ;  /* 0x0000001700007223 */ /* 0x000fce0000000000 */
.L_x_171:
[----:B------:R-:W-:Y:S05]  /*1d60*/  BSYNC.RECONVERGENT B2 ;  /* 0x0000000000027941 */ /* 0x000fea0003800200 */
.L_x_169:
[----:B------:R-:W-:Y:S01]  /*1d70*/  R2UR UR4, R30 ;  /* 0x000000001e0472ca */ /* 0x000fe200000e0000 */
[----:B------:R-:W-:Y:S01]  /*1d80*/  IMAD.WIDE R26, R11, 0x4, R4 ;  /* 0x000000040b1a7825 */ /* 0x000fe200078e0204 */
[----:B------:R-:W-:-:S03]  /*1d90*/  R2UR UR5, R31 ;  /* 0x000000001f0572ca */ /* 0x000fc600000e0000 */
[----:B------:R-:W-:Y:S01]  /*1da0*/  HFMA2 R25, -RZ, RZ, 3.7421875, 0 ;  /* 0x437c0000ff197431 */ /* 0x000fe200000001ff */
[----:B------:R-:W-:Y:S01]  /*1db0*/  MOV R23, 0x3bbb989d ;  /* 0x3bbb989d00177802 */ /* 0x000fe20000000f00 */
[----:B------:R-:W0:Y:S08]  /*1dc0*/  LDC R24, c[0x0][0x3ac] ;  /* 0x0000eb00ff187b82 */ /* 0x000e300000000800 */
[----:B------:R-:W2:Y:S04]  /*1dd0*/  LDG.E.CONSTANT R10, desc[UR4][R26.64+0x4] ;  /* 0x000004041a0a7981 */ /* 0x000ea8000c1e9900 */
[----:B------:R-:W3:Y:S01]  /*1de0*/  LDG.E.CONSTANT R2, desc[UR4][R6.64] ;  /* 0x0000000406027981 */ /* 0x000ee2000c1e9900 */
[----:B------:R-:W0:Y:S01]  /*1df0*/  LDCU UR4, c[0x0][0x3b0] ;  /* 0x00007600ff0477ac */ /* 0x000e220008000800 */
[----:B------:R-:W-:Y:S01]  /*1e00*/  R2UR UR6, R30 ;  /* 0x000000001e0672ca */ /* 0x000fe200000e0000 */
[----:B------:R-:W-:Y:S01]  /*1e10*/  BSSY.RECONVERGENT B2, `(.L_x_172) ;  /* 0x0000020000027945 */ /* 0x000fe20003800200 */
[----:B------:R-:W-:Y:S01]  /*1e20*/  R2UR UR7, R31 ;  /* 0x000000001f0772ca */ /* 0x000fe200000e0000 */
[----:B0-----:R-:W-:-:S04]  /*1e30*/  IMAD R41, R24, UR4, RZ ;  /* 0x0000000418297c24 */ /* 0x001fc8000f8e02ff */
        /* <DEDUP_REMOVED lines=13> */
[----:B------:R-:W-:Y:S01]  /*1f10*/  IADD3 R22, P1, PT, R14, R20, RZ ;  /* 0x000000140e167210 */ /* 0x000fe20007f3e0ff */
[----:B------:R-:W-:-:S03]  /*1f20*/  IMAD.WIDE R24, R13, 0x4, R6 ;  /* 0x000000040d187825 */ /* 0x000fc600078e0206 */
[----:B------:R-:W-:Y:S01]  /*1f30*/  IADD3.X R23, PT, PT, R15, R21, RZ, P1, !PT ;  /* 0x000000150f177210 */ /* 0x000fe20000ffe4ff */
[----:B------:R-:W-:-:S05]  /*1f40*/  VIADD R0, R33, 0x1800000 ;  /* 0x0180000021007836 */ /* 0x000fca0000000000 */
[----:B------:R-:W-:-:S04]  /*1f50*/  LOP3.LUT R0, R0, 0x7f800000, RZ, 0xc0, !PT ;  /* 0x7f80000000007812 */ /* 0x000fc800078ec0ff */
[----:B------:R-:W-:-:S13]  /*1f60*/  ISETP.GT.U32.AND P0, PT, R0, 0x1ffffff, PT ;  /* 0x01ffffff0000780c */ /* 0x000fda0003f04070 */
[----:B-1----:R-:W-:Y:S05]  /*1f70*/  @P0 BRA `(.L_x_173) ;  /* 0x0000000000140947 */ /* 0x002fea0003800000 */
[----:B------:R-:W-:Y:S02]  /*1f80*/  MOV R0, R33 ;  /* 0x0000002100007202 */ /* 0x000fe40000000f00 */
[----:B------:R-:W-:-:S07]  /*1f90*/  MOV R28, 0x1fb0 ;  /* 0x00001fb0001c7802 */ /* 0x000fce0000000f00 */
[----:B------:R-:W-:Y:S05]  /*1fa0*/  CALL.REL.NOINC `($__internal_3_$__cuda_sm20_rcp_rn_f32_slowpath) ;  /* 0x0000002800d87944 */ /* 0x000fea0003c00000 */
[----:B------:R-:W-:Y:S01]  /*1fb0*/  MOV R10, R0 ;  /* 0x00000000000a7202 */ /* 0x000fe20000000f00 */
[----:B------:R-:W-:Y:S06]  /*1fc0*/  BRA `(.L_x_174) ;  /* 0x0000000000107947 */ /* 0x000fec0003800000 */
.L_x_173:
[----:B------:R-:W0:Y:S02]  /*1fd0*/  MUFU.RCP R10, R33 ;  /* 0x00000021000a7308 */ /* 0x000e240000001000 */
[----:B0-----:R-:W-:-:S04]  /*1fe0*/  FFMA R0, R33, R10, -1 ;  /* 0xbf80000021007423 */ /* 0x001fc8000000000a */
[----:B------:R-:W-:-:S04]  /*1ff0*/  FADD.FTZ R19, -R0, -RZ ;  /* 0x800000ff00137221 */ /* 0x000fc80000010100 */
[----:B------:R-:W-:-:S07]  /*2000*/  FFMA R10, R10, R19, R10 ;  /* 0x000000130a0a7223 */ /* 0x000fce000000000a */
.L_x_174:
[----:B------:R-:W-:Y:S05]  /*2010*/  BSYNC.RECONVERGENT B2 ;  /* 0x0000000000027941 */ /* 0x000fea0003800200 */
.L_x_172:
        /* <DEDUP_REMOVED lines=27> */
.L_x_176:
[----:B------:R-:W0:Y:S02]  /*21d0*/  MUFU.RCP R0, R19 ;  /* 0x0000001300007308 */ /* 0x000e240000001000 */
[----:B0-----:R-:W-:-:S04]  /*21e0*/  FFMA R2, R19, R0, -1 ;  /* 0xbf80000013027423 */ /* 0x001fc80000000000 */
[----:B------:R-:W-:-:S04]  /*21f0*/  FADD.FTZ R17, -R2, -RZ ;  /* 0x800000ff02117221 */ /* 0x000fc80000010100 */
[----:B------:R-:W-:-:S07]  /*2200*/  FFMA R0, R0, R17, R0 ;  /* 0x0000001100007223 */ /* 0x000fce0000000000 */
.L_x_177:
[----:B------:R-:W-:Y:S05]  /*2210*/  BSYNC.RECONVERGENT B2 ;  /* 0x0000000000027941 */ /* 0x000fea0003800200 */
.L_x_175:
        /* <DEDUP_REMOVED lines=8> */
[----:B--2---:R-:W-:-:S04]  /*22a0*/  FFMA R2, R10, R3, -R25 ;  /* 0x000000030a027223 */ /* 0x004fc80000000819 */
[----:B------:R-:W-:-:S05]  /*22b0*/  FFMA R17, R2, R0, R25 ;  /* 0x0000000002117223 */ /* 0x000fca0000000019 */
[----:B------:R0:W-:Y:S01]  /*22c0*/  STG.E desc[UR4][R22.64], R17 ;  /* 0x0000001116007986 */ /* 0x0001e2000c101904 */
[----:B------:R-:W-:Y:S05]  /*22d0*/  @P0 BRA `(.L_x_178) ;  /* 0xfffffff4009c0947 */ /* 0x000fea000383ffff */
[----:B------:R-:W-:Y:S05]  /*22e0*/  BSYNC.RECONVERGENT B1 ;  /* 0x0000000000017941 */ /* 0x000fea0003800200 */
.L_x_165:
[----:B------:R-:W1:Y:S01]  /*22f0*/  LDCU.64 UR4, c[0x0][0x3b8] ;  /* 0x00007700ff0477ac */ /* 0x000e620008000a00 */
[----:B------:R-:W2:Y:S01]  /*2300*/  LDCU.64 UR6, c[0x0][0x3c0] ;  /* 0x00007800ff0677ac */ /* 0x000ea20008000a00 */
[C---:B-1----:R-:W-:Y:S02]  /*2310*/  IADD3 R16, P0, PT, R20.reuse, UR4, RZ ;  /* 0x0000000414107c10 */ /* 0x042fe4000ff1e0ff */
[----:B--2---:R-:W-:Y:S02]  /*2320*/  IADD3 R14, P1, PT, R20, UR6, RZ ;  /* 0x00000006140e7c10 */ /* 0x004fe4000ff3e0ff */
[C---:B0-----:R-:W-:Y:S02]  /*2330*/  IADD3.X R17, PT, PT, R21.reuse, UR5, RZ, P0, !PT ;  /* 0x0000000515117c10 */ /* 0x041fe400087fe4ff */
[----:B------:R-:W-:-:S09]  /*2340*/  IADD3.X R15, PT, PT, R21, UR7, RZ, P1, !PT ;  /* 0x00000007150f7c10 */ /* 0x000fd20008ffe4ff */
.L_x_164:
[----:B------:R-:W0:Y:S02]  /*2350*/  LDC R0, c[0x0][0x3a8] ;  /* 0x0000ea00ff007b82 */ /* 0x000e240000000800 */
[----:B0-----:R-:W-:-:S04]  /*2360*/  LOP3.LUT R0, R0, 0x1, RZ, 0xc0, !PT ;  /* 0x0000000100007812 */ /* 0x001fc800078ec0ff */
[----:B------:R-:W-:-:S13]  /*2370*/  ISETP.NE.U32.AND P0, PT, R0, 0x1, PT ;  /* 0x000000010000780c */ /* 0x000fda0003f05070 */
[----:B------:R-:W-:Y:S05]  /*2380*/  @P0 EXIT ;  /* 0x000000000000094d */ /* 0x000fea0003800000 */
[----:B------:R-:W-:Y:S02]  /*2390*/  R2UR UR4, R30 ;  /* 0x000000001e0472ca */ /* 0x000fe400000e0000 */
[----:B------:R-:W-:-:S13]  /*23a0*/  R2UR UR5, R31 ;  /* 0x000000001f0572ca */ /* 0x000fda00000e0000 */
[----:B------:R-:W2:Y:S01]  /*23b0*/  LDG.E.CONSTANT R0, desc[UR4][R4.64+0x4] ;  /* 0x0000040404007981 */ /* 0x000ea2000c1e9900 */
[----:B------:R-:W-:Y:S01]  /*23c0*/  MOV R11, 0x3bbb989d ;  /* 0x3bbb989d000b7802 */ /* 0x000fe20000000f00 */
[----:B------:R-:W-:Y:S01]  /*23d0*/  BSSY.RECONVERGENT B1, `(.L_x_179) ;  /* 0x0000019000017945 */ /* 0x000fe20003800200 */
[----:B------:R-:W-:Y:S02]  /*23e0*/  MOV R12, R16 ;  /* 0x00000010000c7202 */ /* 0x000fe40000000f00 */
[----:B------:R-:W-:Y:S01]  /*23f0*/  MOV R13, R17 ;  /* 0x00000011000d7202 */ /* 0x000fe20000000f00 */
[----:B--2--5:R-:W-:Y:S01]  /*2400*/  FADD R0, R9, R0 ;  /* 0x0000000009007221 */ /* 0x024fe20000000000 */
[----:B------:R-:W-:-:S03]  /*2410*/  HFMA2 R9, -RZ, RZ, 3.7421875, 0 ;  /* 0x437c0000ff097431 */ /* 0x000fc600000001ff */
[----:B------:R-:W-:-:S04]  /*2420*/  FFMA.SAT R2, R0, -R11, 0.5 ;  /* 0x3f00000000027423 */ /* 0x000fc8000000280b */
[----:B------:R-:W-:-:S04]  /*2430*/  FFMA.RM R2, R2, R9, 12582913 ;  /* 0x4b40000102027423 */ /* 0x000fc80000004009 */
[C---:B------:R-:W-:Y:S01]  /*2440*/  FADD R9, R2.reuse, -12583039 ;  /* 0xcb40007f02097421 */ /* 0x040fe20000000000 */
[----:B------:R-:W-:-:S03]  /*2450*/  IMAD.SHL.U32 R2, R2, 0x800000, RZ ;  /* 0x0080000002027824 */ /* 0x000fc600078e00ff */
        /* <DEDUP_REMOVED lines=10> */
[----:B------:R-:W-:Y:S05]  /*2500*/  CALL.REL.NOINC `($__internal_3_$__cuda_sm20_rcp_rn_f32_slowpath) ;  /* 0x0000002400807944 */ /* 0x000fea0003c00000 */
[----:B------:R-:W-:Y:S05]  /*2510*/  BRA `(.L_x_181) ;  /* 0x0000000000107947 */ /* 0x000fea0003800000 */
.L_x_180:
[----:B------:R-:W0:Y:S02]  /*2520*/  MUFU.RCP R0, R11 ;  /* 0x0000000b00007308 */ /* 0x000e240000001000 */
[----:B0-----:R-:W-:-:S04]  /*2530*/  FFMA R2, R11, R0, -1 ;  /* 0xbf8000000b027423 */ /* 0x001fc80000000000 */
[----:B------:R-:W-:-:S04]  /*2540*/  FADD.FTZ R9, -R2, -RZ ;  /* 0x800000ff02097221 */ /* 0x000fc80000010100 */
[----:B------:R-:W-:-:S07]  /*2550*/  FFMA R0, R0, R9, R0 ;  /* 0x0000000900007223 */ /* 0x000fce0000000000 */
.L_x_181:
[----:B------:R-:W-:Y:S05]  /*2560*/  BSYNC.RECONVERGENT B1 ;  /* 0x0000000000017941 */ /* 0x000fea0003800200 */
.L_x_179:
        /* <DEDUP_REMOVED lines=25> */
[----:B------:R-:W-:Y:S05]  /*2700*/  CALL.REL.NOINC `($__internal_3_$__cuda_sm20_rcp_rn_f32_slowpath) ;  /* 0x0000002400007944 */ /* 0x000fea0003c00000 */
[----:B------:R-:W-:Y:S05]  /*2710*/  BRA `(.L_x_184) ;  /* 0x0000000000107947 */ /* 0x000fea0003800000 */
.L_x_183:
[----:B------:R-:W0:Y:S02]  /*2720*/  MUFU.RCP R0, R9 ;  /* 0x0000000900007308 */ /* 0x000e240000001000 */
[----:B0-----:R-:W-:-:S04]  /*2730*/  FFMA R2, R9, R0, -1 ;  /* 0xbf80000009027423 */ /* 0x001fc80000000000 */
[----:B------:R-:W-:-:S04]  /*2740*/  FADD.FTZ R5, -R2, -RZ ;  /* 0x800000ff02057221 */ /* 0x000fc80000010100 */
[----:B------:R-:W-:-:S07]  /*2750*/  FFMA R0, R0, R5, R0 ;  /* 0x0000000500007223 */ /* 0x000fce0000000000 */
.L_x_184:
[----:B------:R-:W-:Y:S05]  /*2760*/  BSYNC.RECONVERGENT B1 ;  /* 0x0000000000017941 */ /* 0x000fea0003800200 */
.L_x_182:
[----:B------:R-:W-:Y:S02]  /*2770*/  R2UR UR4, R30 ;  /* 0x000000001e0472ca */ /* 0x000fe400000e0000 */
[----:B------:R-:W-:-:S13]  /*2780*/  R2UR UR5, R31 ;  /* 0x000000001f0572ca */ /* 0x000fda00000e0000 */
[----:B------:R-:W2:Y:S02]  /*2790*/  LDG.E.CONSTANT R6, desc[UR4][R6.64] ;  /* 0x0000000406067981 */ /* 0x000ea4000c1e9900 */
[----:B--2---:R-:W-:-:S04]  /*27a0*/  FFMA R3, R11, R3, -R6 ;  /* 0x000000030b037223 */ /* 0x004fc80000000806 */
[----:B------:R-:W-:-:S05]  /*27b0*/  FFMA R3, R3, R0, R6 ;  /* 0x0000000003037223 */ /* 0x000fca0000000006 */
[----:B------:R-:W-:Y:S01]  /*27c0*/  STG.E desc[UR4][R12.64], R3 ;  /* 0x000000030c007986 */ /* 0x000fe2000c101904 */
[----:B------:R-:W-:Y:S05]  /*27d0*/  EXIT ;  /* 0x000000000000794d */ /* 0x000fea0003800000 */
.L_x_141:
[----:B------:R-:W-:-:S13]  /*27e0*/  ISETP.NE.AND P0, PT, R22, 0x1, PT ;  /* 0x000000011600780c */ /* 0x000fda0003f05270 */
[----:B------:R-:W-:Y:S05]  /*27f0*/  @!P0 BRA `(.L_x_185) ;  /* 0x0000000800bc8947 */ /* 0x000fea0003800000 */
[----:B------:R-:W-:Y:S01]  /*2800*/  LOP3.LUT R22, R22, 0x7ffffffe, RZ, 0xc0, !PT ;  /* 0x7ffffffe16167812 */ /* 0x000fe200078ec0ff */
[----:B------:R-:W-:Y:S01]  /*2810*/  BSSY.RECONVERGENT B1, `(.L_x_186) ;  /* 0x00000a7000017945 */ /* 0x000fe20003800200 */
[----:B------:R-:W-:Y:S02]  /*2820*/  MOV R12, R18 ;  /* 0x00000012000c7202 */ /* 0x000fe40000000f00 */
[----:B------:R-:W-:Y:S01]  /*2830*/  MOV R23, R19 ;  /* 0x0000001300177202 */ /* 0x000fe20000000f00 */
[----:B------:R-:W-:-:S07]  /*2840*/  IMAD.MOV R22, RZ, RZ, -R22 ;  /* 0x000000ffff167224 */ /* 0x000fce00078e0a16 */
.L_x_199:
[----:B------:R-:W-:Y:S02]  /*2850*/  R2UR UR4, R30 ;  /* 0x000000001e0472ca */ /* 0x000fe400000e0000 */
[----:B------:R-:W-:Y:S01]  /*2860*/  R2UR UR5, R31 ;  /* 0x000000001f0572ca */ /* 0x000fe200000e0000 */
[----:B------:R-:W-:Y:S01]  /*2870*/  HFMA2 R15, -RZ, RZ, 0.96630859375, -0.0022525787353515625 ;  /* 0x3bbb989dff0f7431 */ /* 0x000fe200000001ff */
[----:B0-----:R-:W-:Y:S01]  /*2880*/  MOV R17, 0x437c0000 ;  /* 0x437c000000117802 */ /* 0x001fe20000000f00 */
[----:B------:R-:W0:Y:S10]  /*2890*/  LDCU.64 UR6, c[0x0][0x3c0] ;  /* 0x00007800ff0677ac */ /* 0x000e340008000a00 */
[----:B------:R-:W2:Y:S01]  /*28a0*/  LDG.E.CONSTANT R0, desc[UR4][R4.64+0x4] ;  /* 0x0000040404007981 */ /* 0x000ea2000c1e9900 */
[----:B------:R-:W1:Y:S01]  /*28b0*/  LDCU.64 UR4, c[0x0][0x3b8] ;  /* 0x00007700ff0477ac */ /* 0x000e620008000a00 */
[----:B------:R-:W-:Y:S01]  /*28c0*/  BSSY.RECONVERGENT B2, `(.L_x_187) ;  /* 0x000001b000027945 */ /* 0x000fe20003800200 */
[----:B0-----:R-:W-:-:S04]  /*28d0*/  IADD3 R18, P2, PT, R12, UR6, RZ ;  /* 0x000000060c127c10 */ /* 0x001fc8000ff5e0ff */
[----:B------:R-:W-:Y:S02]  /*28e0*/  IADD3.X R19, PT, PT, R23, UR7, RZ, P2, !PT ;  /* 0x0000000717137c10 */ /* 0x000fe400097fe4ff */
        /* <DEDUP_REMOVED lines=17> */
[----:B------:R-:W-:Y:S05]  /*2a00*/  CALL.REL.NOINC `($__internal_3_$__cuda_sm20_rcp_rn_f32_slowpath) ;  /* 0x0000002000407944 */ /* 0x000fea0003c00000 */
[----:B------:R-:W-:Y:S01]  /*2a10*/  MOV R20, R0 ;  /* 0x0000000000147202 */ /* 0x000fe20000000f00 */
[----:B------:R-:W-:Y:S06]  /*2a20*/  BRA `(.L_x_189) ;  /* 0x0000000000107947 */ /* 0x000fec0003800000 */
.L_x_188:
[----:B------:R-:W0:Y:S02]  /*2a30*/  MUFU.RCP R20, R21 ;  /* 0x0000001500147308 */ /* 0x000e240000001000 */
[----:B0-----:R-:W-:-:S04]  /*2a40*/  FFMA R0, R21, R20, -1 ;  /* 0xbf80000015007423 */ /* 0x001fc80000000014 */
[----:B------:R-:W-:-:S04]  /*2a50*/  FADD.FTZ R15, -R0, -RZ ;  /* 0x800000ff000f7221 */ /* 0x000fc80000010100 */
[----:B------:R-:W-:-:S07]  /*2a60*/  FFMA R20, R20, R15, R20 ;  /* 0x0000000f14147223 */ /* 0x000fce0000000014 */
.L_x_189:
[----:B------:R-:W-:Y:S05]  /*2a70*/  BSYNC.RECONVERGENT B2 ;  /* 0x0000000000027941 */ /* 0x000fea0003800200 */
.L_x_187:
[----:B------:R-:W-:Y:S02]  /*2a80*/  R2UR UR4, R30 ;  /* 0x000000001e0472ca */ /* 0x000fe400000e0000 */
[----:B------:R-:W-:-:S13]  /*2a90*/  R2UR UR5, R31 ;  /* 0x000000001f0572ca */ /* 0x000fda00000e0000 */
[----:B------:R-:W2:Y:S01]  /*2aa0*/  LDG.E.CONSTANT R15, desc[UR4][R4.64+0x8] ;  /* 0x00000804040f7981 */ /* 0x000ea2000c1e9900 */
[----:B------:R-:W-:Y:S02]  /*2ab0*/  HFMA2 R0, -RZ, RZ, 0.96630859375, -0.0022525787353515625 ;  /* 0x3bbb989dff007431 */ /* 0x000fe400000001ff */
        /* <DEDUP_REMOVED lines=19> */
.L_x_191:
[----:B------:R-:W0:Y:S02]  /*2bf0*/  MUFU.RCP R0, R21 ;  /* 0x0000001500007308 */ /* 0x000e240000001000 */
[----:B0-----:R-:W-:-:S04]  /*2c00*/  FFMA R2, R21, R0, -1 ;  /* 0xbf80000015027423 */ /* 0x001fc80000000000 */
[----:B------:R-:W-:-:S04]  /*2c10*/  FADD.FTZ R15, -R2, -RZ ;  /* 0x800000ff020f7221 */ /* 0x000fc80000010100 */
[----:B------:R-:W-:-:S07]  /*2c20*/  FFMA R0, R0, R15, R0 ;  /* 0x0000000f00007223 */ /* 0x000fce0000000000 */
.L_x_192:
[----:B------:R-:W-:Y:S05]  /*2c30*/  BSYNC.RECONVERGENT B2 ;  /* 0x0000000000027941 */ /* 0x000fea0003800200 */
.L_x_190:
[----:B------:R-:W-:Y:S01]  /*2c40*/  R2UR UR4, R30 ;  /* 0x000000001e0472ca */ /* 0x000fe200000e0000 */
[----:B------:R-:W-:Y:S01]  /*2c50*/  IMAD.WIDE R14, R11, 0x4, R4 ;  /* 0x000000040b0e7825 */ /* 0x000fe200078e0204 */
[----:B------:R-:W-:-:S13]  /*2c60*/  R2UR UR5, R31 ;  /* 0x000000001f0572ca */ /* 0x000fda00000e0000 */
[----:B------:R-:W2:Y:S04]  /*2c70*/  LDG.E.CONSTANT R2, desc[UR4][R14.64+0x4] ;  /* 0x000004040e027981 */ /* 0x000ea8000c1e9900 */
[----:B------:R-:W3:Y:S04]  /*2c80*/  LDG.E.CONSTANT R21, desc[UR4][R4.64] ;  /* 0x0000000404157981 */ /* 0x000ee8000c1e9900 */
[----:B------:R-:W4:Y:S01]  /*2c90*/  LDG.E.CONSTANT R25, desc[UR4][R6.64] ;  /* 0x0000000406197981 */ /* 0x000f22000c1e9900 */
[----:B------:R-:W-:Y:S01]  /*2ca0*/  IMAD.MOV.U32 R27, RZ, RZ, 0x3bbb989d ;  /* 0x3bbb989dff1b7424 */ /* 0x000fe200078e00ff */
[----:B------:R-:W-:Y:S01]  /*2cb0*/  MOV R29, 0x437c0000 ;  /* 0x437c0000001d7802 */ /* 0x000fe20000000f00 */
[----:B------:R-:W0:Y:S01]  /*2cc0*/  LDCU UR4, c[0x0][0x3b0] ;  /* 0x00007600ff0477ac */ /* 0x000e220008000800 */
[----:B------:R-:W-:Y:S01]  /*2cd0*/  R2UR UR6, R30 ;  /* 0x000000001e0672ca */ /* 0x000fe200000e0000 */
[----:B------:R-:W-:Y:S01]  /*2ce0*/  BSSY.RECONVERGENT B2, `(.L_x_193) ;  /* 0x0000026000027945 */ /* 0x000fe20003800200 */
[----:B------:R-:W-:-:S02]  /*2cf0*/  R2UR UR7, R31 ;  /* 0x000000001f0772ca */ /* 0x000fc400000e0000 */
[----:B------:R-:W-:Y:S02]  /*2d00*/  R2UR UR8, R30 ;  /* 0x000000001e0872ca */ /* 0x000fe400000e0000 */
[----:B------:R-:W-:Y:S01]  /*2d10*/  R2UR UR9, R31 ;  /* 0x000000001f0972ca */ /* 0x000fe200000e0000 */
[----:B--2---:R-:W-:-:S04]  /*2d20*/  FADD R2, R9, R2 ;  /* 0x0000000209027221 */ /* 0x004fc80000000000 */
[----:B------:R-:W-:Y:S01]  /*2d30*/  FFMA.SAT R24, R2, -R27, 0.5 ;  /* 0x3f00000002187423 */ /* 0x000fe2000000281b */
[----:B---3--:R-:W-:-:S03]  /*2d40*/  FADD R10, -R21, R10 ;  /* 0x0000000a150a7221 */ /* 0x008fc60000000100 */
[----:B------:R-:W-:Y:S01]  /*2d50*/  FFMA.RM R24, R24, R29, 12582913 ;  /* 0x4b40000118187423 */ /* 0x000fe2000000401d */
[----:B------:R-:W-:Y:S02]  /*2d60*/  FFMA R36, R10, R20, R21 ;  /* 0x000000140a247223 */ /* 0x000fe40000000015 */
[----:B------:R-:W0:Y:S01]  /*2d70*/  LDC R10, c[0x0][0x3ac] ;  /* 0x0000eb00ff0a7b82 */ /* 0x000e220000000800 */
[C---:B------:R-:W-:Y:S01]  /*2d80*/  FADD R27, R24.reuse, -12583039 ;  /* 0xcb40007f181b7421 */ /* 0x040fe20000000000 */
[----:B------:R-:W-:Y:S01]  /*2d90*/  SHF.L.U32 R24, R24, 0x17, RZ ;  /* 0x0000001718187819 */ /* 0x000fe200000006ff */
[----:B------:R1:W-:Y:S02]  /*2da0*/  STG.E desc[UR6][R18.64], R36 ;  /* 0x0000002412007986 */ /* 0x0003e4000c101906 */
[----:B------:R-:W-:-:S04]  /*2db0*/  FFMA R27, R2, -1.4426950216293334961, -R27 ;  /* 0xbfb8aa3b021b7823 */ /* 0x000fc8000000081b */
[----:B------:R-:W-:Y:S01]  /*2dc0*/  FFMA R27, R2, -1.925963033500011079e-08, R27 ;  /* 0xb2a57060021b7823 */ /* 0x000fe2000000001b */
[----:B------:R-:W-:-:S05]  /*2dd0*/  FMNMX R2, RZ, R36, !PT ;  /* 0x00000024ff027209 */ /* 0x000fca0007800000 */
[----:B------:R-:W2:Y:S01]  /*2de0*/  MUFU.EX2 R27, R27 ;  /* 0x0000001b001b7308 */ /* 0x000ea20000000800 */
[----:B----4-:R-:W-:-:S04]  /*2df0*/  FFMA R2, R2, R3, -R25 ;  /* 0x0000000302027223 */ /* 0x010fc80000000819 */
[----:B------:R-:W-:Y:S01]  /*2e00*/  FFMA R29, R2, R0, R25 ;  /* 0x00000000021d7223 */ /* 0x000fe20000000019 */
[----:B0-----:R-:W-:-:S04]  /*2e10*/  IMAD R39, R10, UR4, RZ ;  /* 0x000000040a277c24 */ /* 0x001fc8000f8e02ff */
[----:B------:R1:W-:Y:S01]  /*2e20*/  STG.E desc[UR8][R16.64], R29 ;  /* 0x0000001d10007986 */ /* 0x0003e2000c101908 */
[----:B------:R-:W-:-:S04]  /*2e30*/  IMAD.WIDE R20, R39, 0x4, R18 ;  /* 0x0000000427147825 */ /* 0x000fc800078e0212 */
[----:B--2---:R-:W-:Y:S01]  /*2e40*/  FFMA R33, R24, R27, 1 ;  /* 0x3f80000018217423 */ /* 0x004fe2000000001b */
[----:B------:R-:W-:-:S04]  /*2e50*/  IMAD.WIDE R26, R13, 0x4, R6 ;  /* 0x000000040d1a7825 */ /* 0x000fc800078e0206 */
[----:B------:R-:W-:Y:S01]  /*2e60*/  IADD3 R0, PT, PT, R33, 0x1800000, RZ ;  /* 0x0180000021007810 */ /* 0x000fe20007ffe0ff */
[----:B------:R-:W-:-:S03]  /*2e70*/  IMAD.WIDE R24, R39, 0x4, R16 ;  /* 0x0000000427187825 */ /* 0x000fc600078e0210 */
[----:B------:R-:W-:-:S04]  /*2e80*/  LOP3.LUT R0, R0, 0x7f800000, RZ, 0xc0, !PT ;  /* 0x7f80000000007812 */ /* 0x000fc800078ec0ff */
[----:B------:R-:W-:-:S13]  /*2e90*/  ISETP.GT.U32.AND P0, PT, R0, 0x1ffffff, PT ;  /* 0x01ffffff0000780c */ /* 0x000fda0003f04070 */
[----:B-1----:R-:W-:Y:S05]  /*2ea0*/  @P0 BRA `(.L_x_194) ;  /* 0x0000000000140947 */ /* 0x002fea0003800000 */
[----:B------:R-:W-:Y:S01]  /*2eb0*/  IMAD.MOV.U32 R0, RZ, RZ, R33 ;  /* 0x000000ffff007224 */ /* 0x000fe200078e0021 */
[----:B------:R-:W-:-:S07]  /*2ec0*/  MOV R28, 0x2ee0 ;  /* 0x00002ee0001c7802 */ /* 0x000fce0000000f00 */
[----:B------:R-:W-:Y:S05]  /*2ed0*/  CALL.REL.NOINC `($__internal_3_$__cuda_sm20_rcp_rn_f32_slowpath) ;  /* 0x0000001c000c7944 */ /* 0x000fea0003c00000 */
[----:B------:R-:W-:Y:S01]  /*2ee0*/  MOV R10, R0 ;  /* 0x00000000000a7202 */ /* 0x000fe20000000f00 */
[----:B------:R-:W-:Y:S06]  /*2ef0*/  BRA `(.L_x_195) ;  /* 0x0000000000107947 */ /* 0x000fec0003800000 */
.L_x_194:
[----:B------:R-:W0:Y:S02]  /*2f00*/  MUFU.RCP R10, R33 ;  /* 0x00000021000a7308 */ /* 0x000e240000001000 */
[----:B0-----:R-:W-:-:S04]  /*2f10*/  FFMA R0, R33, R10, -1 ;  /* 0xbf80000021007423 */ /* 0x001fc8000000000a */
[----:B------:R-:W-:-:S04]  /*2f20*/  FADD.FTZ R17, -R0, -RZ ;  /* 0x800000ff00117221 */ /* 0x000fc80000010100 */
[----:B------:R-:W-:-:S07]  /*2f30*/  FFMA R10, R10, R17, R10 ;  /* 0x000000110a0a7223 */ /* 0x000fce000000000a */
.L_x_195:
[----:B------:R-:W-:Y:S05]  /*2f40*/  BSYNC.RECONVERGENT B2 ;  /* 0x0000000000027941 */ /* 0x000fea0003800200 */
.L_x_193:
        /* <DEDUP_REMOVED lines=23> */
.L_x_197:
[----:B------:R-:W0:Y:S02]  /*30c0*/  MUFU.RCP R0, R19 ;  /* 0x0000001300007308 */ /* 0x000e240000001000 */
[----:B0-----:R-:W-:-:S04]  /*30d0*/  FFMA R2, R19, R0, -1 ;  /* 0xbf80000013027423 */ /* 0x001fc80000000000 */
[----:B------:R-:W-:-:S04]  /*30e0*/  FADD.FTZ R17, -R2, -RZ ;  /* 0x800000ff02117221 */ /* 0x000fc80000010100 */
[----:B------:R-:W-:-:S07]  /*30f0*/  FFMA R0, R0, R17, R0 ;  /* 0x0000001100007223 */ /* 0x000fce0000000000 */
.L_x_198:
[----:B------:R-:W-:Y:S05]  /*3100*/  BSYNC.RECONVERGENT B2 ;  /* 0x0000000000027941 */ /* 0x000fea0003800200 */
.L_x_196:
[----:B------:R-:W-:Y:S02]  /*3110*/  R2UR UR4, R30 ;  /* 0x000000001e0472ca */ /* 0x000fe400000e0000 */
[----:B------:R-:W-:-:S13]  /*3120*/  R2UR UR5, R31 ;  /* 0x000000001f0572ca */ /* 0x000fda00000e0000 */
[----:B------:R0:W2:Y:S04]  /*3130*/  LDG.E.CONSTANT R15, desc[UR4][R14.64] ;  /* 0x000000040e0f7981 */ /* 0x0000a8000c1e9900 */
[----:B------:R-:W3:Y:S01]  /*3140*/  LDG.E.CONSTANT R27, desc[UR4][R26.64] ;  /* 0x000000041a1b7981 */ /* 0x000ee2000c1e9900 */
[----:B------:R-:W-:Y:S01]  /*3150*/  IADD3 R22, PT, PT, R22, 0x2, RZ ;  /* 0x0000000216167810 */ /* 0x000fe20007ffe0ff */
[----:B------:R-:W-:Y:S01]  /*3160*/  IMAD.WIDE R6, R13, 0x8, R6 ;  /* 0x000000080d067825 */ /* 0x000fe200078e0206 */
[----:B------:R-:W-:Y:S02]  /*3170*/  R2UR UR6, R30 ;  /* 0x000000001e0672ca */ /* 0x000fe400000e0000 */
[----:B------:R-:W-:Y:S01]  /*3180*/  R2UR UR7, R31 ;  /* 0x000000001f0772ca */ /* 0x000fe200000e0000 */
[----:B0-----:R-:W-:Y:S01]  /*3190*/  IMAD.MOV.U32 R14, RZ, RZ, R12 ;  /* 0x000000ffff0e7224 */ /* 0x001fe200078e000c */
[----:B------:R-:W-:Y:S01]  /*31a0*/  ISETP.NE.AND P0, PT, R22, RZ, PT ;  /* 0x000000ff1600720c */ /* 0x000fe20003f05270 */
[----:B------:R-:W-:-:S04]  /*31b0*/  IMAD.WIDE R4, R11, 0x8, R4 ;  /* 0x000000080b047825 */ /* 0x000fc800078e0204 */
[----:B--2---:R-:W-:-:S04]  /*31c0*/  FADD R2, R36, -R15 ;  /* 0x8000000f24027221 */ /* 0x004fc80000000000 */
[----:B------:R-:W-:Y:S01]  /*31d0*/  FFMA R10, R2, R10, R15 ;  /* 0x0000000a020a7223 */ /* 0x000fe2000000000f */
[----:B------:R-:W-:-:S04]  /*31e0*/  MOV R15, R23 ;  /* 0x00000017000f7202 */ /* 0x000fc80000000f00 */
[----:B------:R-:W-:Y:S01]  /*31f0*/  FMNMX R2, RZ, R10, !PT ;  /* 0x0000000aff027209 */ /* 0x000fe20007800000 */
[----:B------:R-:W-:Y:S01]  /*3200*/  IMAD.WIDE R14, R39, 0x8, R14 ;  /* 0x00000008270e7825 */ /* 0x000fe200078e020e */
[----:B------:R0:W-:Y:S03]  /*3210*/  STG.E desc[UR4][R20.64], R10 ;  /* 0x0000000a14007986 */ /* 0x0001e6000c101904 */
[--C-:B---3--:R-:W-:Y:S01]  /*3220*/  FFMA R2, R2, R3, -R27.reuse ;  /* 0x0000000302027223 */ /* 0x108fe2000000081b */
[----:B------:R-:W-:Y:S02]  /*3230*/  MOV R12, R14 ;  /* 0x0000000e000c7202 */ /* 0x000fe40000000f00 */
[----:B------:R-:W-:Y:S01]  /*3240*/  MOV R23, R15 ;  /* 0x0000000f00177202 */ /* 0x000fe20000000f00 */
[----:B------:R-:W-:-:S05]  /*3250*/  FFMA R17, R2, R0, R27 ;  /* 0x0000000002117223 */ /* 0x000fca000000001b */
[----:B------:R0:W-:Y:S01]  /*3260*/  STG.E desc[UR6][R24.64], R17 ;  /* 0x0000001118007986 */ /* 0x0001e2000c101906 */
[----:B------:R-:W-:Y:S05]  /*3270*/  @P0 BRA `(.L_x_199) ;  /* 0xfffffff400740947 */ /* 0x000fea000383ffff */
[----:B------:R-:W-:Y:S05]  /*3280*/  BSYNC.RECONVERGENT B1 ;  /* 0x0000000000017941 */ /* 0x000fea0003800200 */
.L_x_186:
[----:B------:R-:W1:Y:S01]  /*3290*/  LDCU.64 UR4, c[0x0][0x3b8] ;  /* 0x00007700ff0477ac */ /* 0x000e620008000a00 */
[----:B------:R-:W2:Y:S01]  /*32a0*/  LDCU.64 UR6, c[0x0][0x3c0] ;  /* 0x00007800ff0677ac */ /* 0x000ea20008000a00 */
[C---:B-1----:R-:W-:Y:S02]  /*32b0*/  IADD3 R16, P0, PT, R12.reuse, UR4, RZ ;  /* 0x000000040c107c10 */ /* 0x042fe4000ff1e0ff */
[----:B--2---:R-:W-:Y:S02]  /*32c0*/  IADD3 R14, P1, PT, R12, UR6, RZ ;  /* 0x000000060c0e7c10 */ /* 0x004fe4000ff3e0ff */
[C---:B0-----:R-:W-:Y:S02]  /*32d0*/  IADD3.X R17, PT, PT, R23.reuse, UR5, RZ, P0, !PT ;  /* 0x0000000517117c10 */ /* 0x041fe400087fe4ff */
[----:B------:R-:W-:-:S09]  /*32e0*/  IADD3.X R15, PT, PT, R23, UR7, RZ, P1, !PT ;  /* 0x00000007170f7c10 */ /* 0x000fd20008ffe4ff */
.L_x_185:
[----:B------:R-:W0:Y:S02]  /*32f0*/  LDC R0, c[0x0][0x3a8] ;  /* 0x0000ea00ff007b82 */ /* 0x000e240000000800 */
[----:B0-----:R-:W-:-:S04]  /*3300*/  LOP3.LUT R0, R0, 0x1, RZ, 0xc0, !PT ;  /* 0x0000000100007812 */ /* 0x001fc800078ec0ff */
[----:B------:R-:W-:-:S13]  /*3310*/  ISETP.NE.U32.AND P0, PT, R0, 0x1, PT ;  /* 0x000000010000780c */ /* 0x000fda0003f05070 */
[----:B------:R-:W-:Y:S05]  /*3320*/  @P0 EXIT ;  /* 0x000000000000094d */ /* 0x000fea0003800000 */
[----:B------:R-:W-:Y:S02]  /*3330*/  R2UR UR4, R30 ;  /* 0x000000001e0472ca */ /* 0x000fe400000e0000 */
[----:B------:R-:W-:-:S13]  /*3340*/  R2UR UR5, R31 ;  /* 0x000000001f0572ca */ /* 0x000fda00000e0000 */
[----:B------:R-:W2:Y:S01]  /*3350*/  LDG.E.CONSTANT R0, desc[UR4][R4.64+0x4] ;  /* 0x0000040404007981 */ /* 0x000ea2000c1e9900 */
[----:B------:R-:W-:Y:S01]  /*3360*/  IMAD.MOV.U32 R11, RZ, RZ, 0x3bbb989d ;  /* 0x3bbb989dff0b7424 */ /* 0x000fe200078e00ff */
[----:B------:R-:W-:Y:S01]  /*3370*/  BSSY.RECONVERGENT B1, `(.L_x_200) ;  /* 0x000001c000017945 */ /* 0x000fe20003800200 */
[----:B------:R-:W-:Y:S01]  /*3380*/  IMAD.MOV.U32 R12, RZ, RZ, R14 ;  /* 0x000000ffff0c7224 */ /* 0x000fe200078e000e */
[----:B------:R-:W-:Y:S02]  /*3390*/  MOV R13, R15 ;  /* 0x0000000f000d7202 */ /* 0x000fe40000000f00 */
[----:B------:R-:W-:Y:S02]  /*33a0*/  MOV R14, R16 ;  /* 0x00000010000e7202 */ /* 0x000fe40000000f00 */
[----:B------:R-:W-:Y:S01]  /*33b0*/  MOV R15, R17 ;  /* 0x00000011000f7202 */ /* 0x000fe20000000f00 */
[----:B--2--5:R-:W-:Y:S01]  /*33c0*/  FADD R0, R9, R0 ;  /* 0x0000000009007221 */ /* 0x024fe20000000000 */
[----:B------:R-:W-:-:S03]  /*33d0*/  HFMA2 R9, -RZ, RZ, 3.7421875, 0 ;  /* 0x437c0000ff097431 */ /* 0x000fc600000001ff */
        /* <DEDUP_REMOVED lines=15> */
[----:B------:R-:W-:Y:S01]  /*34d0*/  MOV R9, R0 ;  /* 0x0000000000097202 */ /* 0x000fe20000000f00 */
[----:B------:R-:W-:Y:S06]  /*34e0*/  BRA `(.L_x_202) ;  /* 0x0000000000107947 */ /* 0x000fec0003800000 */
.L_x_201:
[----:B------:R-:W0:Y:S02]  /*34f0*/  MUFU.RCP R9, R2 ;  /* 0x0000000200097308 */ /* 0x000e240000001000 */
[----:B0-----:R-:W-:-:S04]  /*3500*/  FFMA R0, R2, R9, -1 ;  /* 0xbf80000002007423 */ /* 0x001fc80000000009 */
[----:B------:R-:W-:-:S04]  /*3510*/  FADD.FTZ R0, -R0, -RZ ;  /* 0x800000ff00007221 */ /* 0x000fc80000010100 */
[----:B------:R-:W-:-:S07]  /*3520*/  FFMA R9, R9, R0, R9 ;  /* 0x0000000009097223 */ /* 0x000fce0000000009 */
.L_x_202:
[----:B------:R-:W-:Y:S05]  /*3530*/  BSYNC.RECONVERGENT B1 ;  /* 0x0000000000017941 */ /* 0x000fea0003800200 */
.L_x_200:
        /* <DEDUP_REMOVED lines=23> */
.L_x_204:
[----:B------:R-:W0:Y:S02]  /*36b0*/  MUFU.RCP R0, R17 ;  /* 0x0000001100007308 */ /* 0x000e240000001000 */
[----:B0-----:R-:W-:-:S04]  /*36c0*/  FFMA R2, R17, R0, -1 ;  /* 0xbf80000011027423 */ /* 0x001fc80000000000 */
[----:B------:R-:W-:-:S04]  /*36d0*/  FADD.FTZ R11, -R2, -RZ ;  /* 0x800000ff020b7221 */ /* 0x000fc80000010100 */
[----:B------:R-:W-:-:S07]  /*36e0*/  FFMA R0, R0, R11, R0 ;  /* 0x0000000b00007223 */ /* 0x000fce0000000000 */
.L_x_205:
[----:B------:R-:W-:Y:S05]  /*36f0*/  BSYNC.RECONVERGENT B1 ;  /* 0x0000000000017941 */ /* 0x000fea0003800200 */
.L_x_203:
        /* <DEDUP_REMOVED lines=14> */
.L_x_140:
[----:B------:R-:W-:-:S13]  /*37e0*/  ISETP.NE.AND P0, PT, R22, 0x1, PT ;  /* 0x000000011600780c */ /* 0x000fda0003f05270 */
[----:B------:R-:W-:Y:S05]  /*37f0*/  @!P0 BRA `(.L_x_206) ;  /* 0x0000000c00448947 */ /* 0x000fea0003800000 */
[----:B------:R-:W-:Y:S01]  /*3800*/  LOP3.LUT R20, R22, 0x7ffffffe, RZ, 0xc0, !PT ;  /* 0x7ffffffe16147812 */ /* 0x000fe200078ec0ff */
[----:B------:R-:W-:Y:S01]  /*3810*/  BSSY.RECONVERGENT B1, `(.L_x_207) ;  /* 0x00000c9000017945 */ /* 0x000fe20003800200 */
[----:B------:R-:W-:Y:S01]  /*3820*/  MOV R12, R18 ;  /* 0x00000012000c7202 */ /* 0x000fe20000000f00 */
[----:B------:R-:W-:Y:S01]  /*3830*/  IMAD.MOV.U32 R21, RZ, RZ, R19 ;  /* 0x000000ffff157224 */ /* 0x000fe200078e0013 */
[----:B------:R-:W-:-:S07]  /*3840*/  IADD3 R20, PT, PT, -R20, RZ, RZ ;  /* 0x000000ff14147210 */ /* 0x000fce0007ffe1ff */
.L_x_220:
[----:B------:R-:W-:Y:S02]  /*3850*/  R2UR UR4, R30 ;  /* 0x000000001e0472ca */ /* 0x000fe400000e0000 */
[----:B------:R-:W-:Y:S01]  /*3860*/  R2UR UR5, R31 ;  /* 0x000000001f0572ca */ /* 0x000fe200000e0000 */
[----:B------:R-:W-:Y:S01]  /*3870*/  HFMA2 R15, -RZ, RZ, 0.96630859375, -0.0022525787353515625 ;  /* 0x3bbb989dff0f7431 */ /* 0x000fe200000001ff */
[----:B------:R-:W-:Y:S01]  /*3880*/  MOV R17, 0x437c0000 ;  /* 0x437c000000117802 */ /* 0x000fe20000000f00 */
[----:B0-----:R-:W0:Y:S10]  /*3890*/  LDCU.64 UR6, c[0x0][0x3c0] ;  /* 0x00007800ff0677ac */ /* 0x001e340008000a00 */
        /* <DEDUP_REMOVED lines=25> */
.L_x_209:
[----:B------:R-:W0:Y:S02]  /*3a30*/  MUFU.RCP R22, R23 ;  /* 0x0000001700167308 */ /* 0x000e240000001000 */
[----:B0-----:R-:W-:-:S04]  /*3a40*/  FFMA R0, R23, R22, -1 ;  /* 0xbf80000017007423 */ /* 0x001fc80000000016 */
[----:B------:R-:W-:-:S04]  /*3a50*/  FADD.FTZ R19, -R0, -RZ ;  /* 0x800000ff00137221 */ /* 0x000fc80000010100 */
[----:B------:R-:W-:-:S07]  /*3a60*/  FFMA R22, R22, R19, R22 ;  /* 0x0000001316167223 */ /* 0x000fce0000000016 */
.L_x_210:
[----:B------:R-:W-:Y:S05]  /*3a70*/  BSYNC.RECONVERGENT B2 ;  /* 0x0000000000027941 */ /* 0x000fea0003800200 */
.L_x_208:
        /* <DEDUP_REMOVED lines=24> */
.L_x_212:
[----:B------:R-:W0:Y:S02]  /*3c00*/  MUFU.RCP R2, R23 ;  /* 0x0000001700027308 */ /* 0x000e240000001000 */
[----:B0-----:R-:W-:-:S04]  /*3c10*/  FFMA R0, R23, R2, -1 ;  /* 0xbf80000017007423 */ /* 0x001fc80000000002 */
[----:B------:R-:W-:-:S04]  /*3c20*/  FADD.FTZ R19, -R0, -RZ ;  /* 0x800000ff00137221 */ /* 0x000fc80000010100 */
[----:B------:R-:W-:-:S07]  /*3c30*/  FFMA R2, R2, R19, R2 ;  /* 0x0000001302027223 */ /* 0x000fce0000000002 */
.L_x_213:
[----:B------:R-:W-:Y:S05]  /*3c40*/  BSYNC.RECONVERGENT B2 ;  /* 0x0000000000027941 */ /* 0x000fea0003800200 */
.L_x_211:
[----:B------:R-:W-:Y:S02]  /*3c50*/  R2UR UR4, R30 ;  /* 0x000000001e0472ca */ /* 0x000fe400000e0000 */
[----:B------:R-:W-:-:S13]  /*3c60*/  R2UR UR5, R31 ;  /* 0x000000001f0572ca */ /* 0x000fda00000e0000 */
[----:B------:R-:W2:Y:S01]  /*3c70*/  LDG.E.CONSTANT R23, desc[UR4][R4.64] ;  /* 0x0000000404177981 */ /* 0x000ea2000c1e9900 */
[----:B------:R-:W-:-:S03]  /*3c80*/  IMAD.WIDE R18, R11, 0x4, R4 ;  /* 0x000000040b127825 */ /* 0x000fc600078e0204 */
[----:B------:R-:W3:Y:S04]  /*3c90*/  LDG.E.CONSTANT R25, desc[UR4][R6.64] ;  /* 0x0000000406197981 */ /* 0x000ee8000c1e9900 */
[----:B------:R-:W4:Y:S01]  /*3ca0*/  LDG.E.CONSTANT R24, desc[UR4][R18.64+0x4] ;  /* 0x0000040412187981 */ /* 0x000f22000c1e9900 */
[----:B------:R-:W-:Y:S01]  /*3cb0*/  IMAD.MOV.U32 R29, RZ, RZ, 0x437c0000 ;  /* 0x437c0000ff1d7424 */ /* 0x000fe200078e00ff */
[----:B------:R-:W-:Y:S01]  /*3cc0*/  MOV R27, 0x3f800000 ;  /* 0x3f800000001b7802 */ /* 0x000fe20000000f00 */
[----:B------:R-:W-:Y:S01]  /*3cd0*/  HFMA2 R28, -RZ, RZ, 1.125, -9232 ;  /* 0x3c80f082ff1c7431 */ /* 0x000fe200000001ff */
[----:B------:R-:W0:Y:S01]  /*3ce0*/  LDCU UR4, c[0x0][0x3b0] ;  /* 0x00007600ff0477ac */ /* 0x000e220008000800 */
[----:B------:R-:W-:Y:S02]  /*3cf0*/  R2UR UR6, R30 ;  /* 0x000000001e0672ca */ /* 0x000fe400000e0000 */
[----:B------:R-:W-:-:S02]  /*3d00*/  R2UR UR7, R31 ;  /* 0x000000001f0772ca */ /* 0x000fc400000e0000 */
[----:B------:R-:W-:Y:S02]  /*3d10*/  R2UR UR8, R30 ;  /* 0x000000001e0872ca */ /* 0x000fe400000e0000 */
[----:B------:R-:W-:Y:S01]  /*3d20*/  R2UR UR9, R31 ;  /* 0x000000001f0972ca */ /* 0x000fe200000e0000 */
[----:B------:R-:W-:Y:S01]  /*3d30*/  BSSY.RECONVERGENT B2, `(.L_x_214) ;  /* 0x0000032000027945 */ /* 0x000fe20003800200 */
[----:B--2---:R-:W-:-:S04]  /*3d40*/  FADD R10, -R23, R10 ;  /* 0x0000000a170a7221 */ /* 0x004fc80000000100 */
[----:B------:R-:W-:-:S04]  /*3d50*/  FFMA R39, R10, R22, R23 ;  /* 0x000000160a277223 */ /* 0x000fc80000000017 */
[----:B------:R-:W-:-:S06]  /*3d60*/  FMUL R0, |R39|, 2.8853900432586669922 ;  /* 0x4038aa3b27007820 */ /* 0x000fcc0000400200 */
[----:B------:R-:W1:Y:S01]  /*3d70*/  MUFU.EX2 R0, R0 ;  /* 0x0000000000007308 */ /* 0x000e620000000800 */
[----:B------:R-:W-:Y:S02]  /*3d80*/  HFMA2 R23, -RZ, RZ, 0.96630859375, -0.0022525787353515625 ;  /* 0x3bbb989dff177431 */ /* 0x000fe400000001ff */
[----:B----4-:R-:W-:Y:S01]  /*3d90*/  FADD R24, R9, R24 ;  /* 0x0000001809187221 */ /* 0x010fe20000000000 */
[----:B-1----:R-:W-:-:S06]  /*3da0*/  FADD R10, R0, 1 ;  /* 0x3f800000000a7421 */ /* 0x002fcc0000000000 */
[----:B------:R-:W1:Y:S01]  /*3db0*/  MUFU.RCP R10, R10 ;  /* 0x0000000a000a7308 */ /* 0x000e620000001000 */
[----:B------:R-:W-:-:S04]  /*3dc0*/  FFMA.SAT R22, R24, -R23, 0.5 ;  /* 0x3f00000018167423 */ /* 0x000fc80000002817 */
[----:B------:R-:W-:Y:S01]  /*3dd0*/  FFMA.RM R26, R22, R29, 12582913 ;  /* 0x4b400001161a7423 */ /* 0x000fe2000000401d */
[----:B-1----:R-:W-:-:S03]  /*3de0*/  FFMA R22, R10, -2, R27 ;  /* 0xc00000000a167823 */ /* 0x002fc6000000001b */
[----:B------:R-:W-:Y:S01]  /*3df0*/  FADD R27, R26, -12583039 ;  /* 0xcb40007f1a1b7421 */ /* 0x000fe20000000000 */
[C---:B------:R-:W-:Y:S01]  /*3e00*/  FMUL R23, R39.reuse, R39 ;  /* 0x0000002727177220 */ /* 0x040fe20000400000 */
[----:B------:R-:W-:Y:S01]  /*3e10*/  FSETP.GE.AND P1, PT, |R39|, 0.60000002384185791016, PT ;  /* 0x3f19999a2700780b */ /* 0x000fe20003f26200 */
[----:B------:R-:W0:Y:S01]  /*3e20*/  LDC R10, c[0x0][0x3ac] ;  /* 0x0000eb00ff0a7b82 */ /* 0x000e220000000800 */
[----:B------:R-:W-:-:S04]  /*3e30*/  FFMA R27, R24, -1.4426950216293334961, -R27 ;  /* 0xbfb8aa3b181b7823 */ /* 0x000fc8000000081b */
[----:B------:R-:W-:Y:S01]  /*3e40*/  FFMA R27, R24, -1.925963033500011079e-08, R27 ;  /* 0xb2a57060181b7823 */ /* 0x000fe2000000001b */
[----:B------:R-:W-:-:S05]  /*3e50*/  FFMA R0, R23, R28, -0.052303962409496307373 ;  /* 0xbd563cae17007423 */ /* 0x000fca000000001c */
[----:B------:R-:W1:Y:S01]  /*3e60*/  MUFU.EX2 R27, R27 ;  /* 0x0000001b001b7308 */ /* 0x000e620000000800 */
[----:B------:R-:W-:Y:S01]  /*3e70*/  FFMA R0, R23, R0, 0.1331529766321182251 ;  /* 0x3e08594117007423 */ /* 0x000fe20000000000 */
[----:B------:R-:W-:Y:S02]  /*3e80*/  FSETP.GE.AND P0, PT, |R39|, 9.010913848876953125, PT ;  /* 0x41102cb42700780b */ /* 0x000fe40003f06200 */
[----:B------:R-:W-:Y:S01]  /*3e90*/  SHF.L.U32 R26, R26, 0x17, RZ ;  /* 0x000000171a1a7819 */ /* 0x000fe200000006ff */
[----:B------:R-:W-:Y:S01]  /*3ea0*/  FFMA R0, R23, R0, -0.33332768082618713379 ;  /* 0xbeaaa9ed17007423 */ /* 0x000fe20000000000 */
[----:B------:R-:W-:-:S03]  /*3eb0*/  FSEL R22, R22, 1, !P0 ;  /* 0x3f80000016167808 */ /* 0x000fc60004000000 */
[----:B------:R-:W-:Y:S01]  /*3ec0*/  FFMA R0, R23, R0, RZ ;  /* 0x0000000017007223 */ /* 0x000fe200000000ff */
[----:B------:R-:W-:-:S03]  /*3ed0*/  LOP3.LUT R22, R22, 0x80000000, R39, 0xb8, !PT ;  /* 0x8000000016167812 */ /* 0x000fc600078eb827 */
[----:B------:R-:W-:Y:S01]  /*3ee0*/  @!P1 FFMA R22, R39, R0, R39 ;  /* 0x0000000027169223 */ /* 0x000fe20000000027 */
[----:B-1----:R-:W-:-:S05]  /*3ef0*/  FFMA R33, R26, R27, 1 ;  /* 0x3f8000001a217423 */ /* 0x002fca000000001b */
[----:B------:R-:W-:-:S04]  /*3f00*/  IADD3 R0, PT, PT, R33, 0x1800000, RZ ;  /* 0x0180000021007810 */ /* 0x000fc80007ffe0ff */
[----:B------:R-:W-:Y:S01]  /*3f10*/  LOP3.LUT R0, R0, 0x7f800000, RZ, 0xc0, !PT ;  /* 0x7f80000000007812 */ /* 0x000fe200078ec0ff */
[----:B---3--:R-:W-:-:S03]  /*3f20*/  FFMA R22, R22, R3, -R25 ;  /* 0x0000000316167223 */ /* 0x008fc60000000819 */
[----:B------:R-:W-:Y:S01]  /*3f30*/  ISETP.GT.U32.AND P0, PT, R0, 0x1ffffff, PT ;  /* 0x01ffffff0000780c */ /* 0x000fe20003f04070 */
[----:B------:R-:W-:Y:S01]  /*3f40*/  FFMA R29, R22, R2, R25 ;  /* 0x00000002161d7223 */ /* 0x000fe20000000019 */
[----:B------:R1:W-:Y:S01]  /*3f50*/  STG.E desc[UR6][R16.64], R39 ;  /* 0x0000002710007986 */ /* 0x0003e2000c101906 */
[----:B0-----:R-:W-:-:S03]  /*3f60*/  IMAD R41, R10, UR4, RZ ;  /* 0x000000040a297c24 */ /* 0x001fc6000f8e02ff */
[----:B------:R1:W-:Y:S01]  /*3f70*/  STG.E desc[UR8][R14.64], R29 ;  /* 0x0000001d0e007986 */ /* 0x0003e2000c101908 */
[----:B------:R-:W-:-:S04]  /*3f80*/  IMAD.WIDE R26, R13, 0x4, R6 ;  /* 0x000000040d1a7825 */ /* 0x000fc800078e0206 */
[----:B------:R-:W-:-:S04]  /*3f90*/  IMAD.WIDE R22, R41, 0x4, R16 ;  /* 0x0000000429167825 */ /* 0x000fc800078e0210 */
[----:B------:R-:W-:Y:S01]  /*3fa0*/  IMAD.WIDE R24, R41, 0x4, R14 ;  /* 0x0000000429187825 */ /* 0x000fe200078e020e */
[----:B------:R-:W-:Y:S06]  /*3fb0*/  @P0 BRA `(.L_x_215) ;  /* 0x0000000000140947 */ /* 0x000fec0003800000 */
[----:B------:R-:W-:Y:S01]  /*3fc0*/  IMAD.MOV.U32 R0, RZ, RZ, R33 ;  /* 0x000000ffff007224 */ /* 0x000fe200078e0021 */
[----:B------:R-:W-:-:S07]  /*3fd0*/  MOV R28, 0x3ff0 ;  /* 0x00003ff0001c7802 */ /* 0x000fce0000000f00 */
[----:B-1----:R-:W-:Y:S05]  /*3fe0*/  CALL.REL.NOINC `($__internal_3_$__cuda_sm20_rcp_rn_f32_slowpath) ;  /* 0x0000000800c87944 */ /* 0x002fea0003c00000 */
[----:B------:R-:W-:Y:S01]  /*3ff0*/  MOV R10, R0 ;  /* 0x00000000000a7202 */ /* 0x000fe20000000f00 */
[----:B------:R-:W-:Y:S06]  /*4000*/  BRA `(.L_x_216) ;  /* 0x0000000000107947 */ /* 0x000fec0003800000 */
.L_x_215:
[----:B------:R-:W0:Y:S02]  /*4010*/  MUFU.RCP R10, R33 ;  /* 0x00000021000a7308 */ /* 0x000e240000001000 */
[----:B0-----:R-:W-:-:S04]  /*4020*/  FFMA R0, R33, R10, -1 ;  /* 0xbf80000021007423 */ /* 0x001fc8000000000a */
[----:B-1----:R-:W-:-:S04]  /*4030*/  FADD.FTZ R15, -R0, -RZ ;  /* 0x800000ff000f7221 */ /* 0x002fc80000010100 */
[----:B------:R-:W-:-:S07]  /*4040*/  FFMA R10, R10, R15, R10 ;  /* 0x0000000f0a0a7223 */ /* 0x000fce000000000a */
.L_x_216:
[----:B------:R-:W-:Y:S05]  /*4050*/  BSYNC.RECONVERGENT B2 ;  /* 0x0000000000027941 */ /* 0x000fea0003800200 */
.L_x_214:
        /* <DEDUP_REMOVED lines=24> */
.L_x_218:
[----:B------:R-:W0:Y:S02]  /*41e0*/  MUFU.RCP R2, R17 ;  /* 0x0000001100027308 */ /* 0x000e240000001000 */
[----:B0-----:R-:W-:-:S04]  /*41f0*/  FFMA R0, R17, R2, -1 ;  /* 0xbf80000011007423 */ /* 0x001fc80000000002 */
[----:B------:R-:W-:-:S04]  /*4200*/  FADD.FTZ R15, -R0, -RZ ;  /* 0x800000ff000f7221 */ /* 0x000fc80000010100 */
[----:B------:R-:W-:-:S07]  /*4210*/  FFMA R2, R2, R15, R2 ;  /* 0x0000000f02027223 */ /* 0x000fce0000000002 */
.L_x_219:
[----:B------:R-:W-:Y:S05]  /*4220*/  BSYNC.RECONVERGENT B2 ;  /* 0x0000000000027941 */ /* 0x000fea0003800200 */
.L_x_217:
[----:B------:R-:W-:Y:S02]  /*4230*/  R2UR UR4, R30 ;  /* 0x000000001e0472ca */ /* 0x000fe400000e0000 */
[----:B------:R-:W-:-:S13]  /*4240*/  R2UR UR5, R31 ;  /* 0x000000001f0572ca */ /* 0x000fda00000e0000 */
[----:B------:R-:W2:Y:S04]  /*4250*/  LDG.E.CONSTANT R19, desc[UR4][R18.64] ;  /* 0x0000000412137981 */ /* 0x000ea8000c1e9900 */
[----:B------:R-:W3:Y:S01]  /*4260*/  LDG.E.CONSTANT R27, desc[UR4][R26.64] ;  /* 0x000000041a1b7981 */ /* 0x000ee2000c1e9900 */
[----:B------:R-:W-:Y:S02]  /*4270*/  HFMA2 R16, -RZ, RZ, 1.125, -9232 ;  /* 0x3c80f082ff107431 */ /* 0x000fe400000001ff */
[----:B------:R-:W-:Y:S01]  /*4280*/  IMAD.MOV.U32 R15, RZ, RZ, 0x3f800000 ;  /* 0x3f800000ff0f7424 */ /* 0x000fe200078e00ff */
[----:B------:R-:W-:Y:S01]  /*4290*/  IADD3 R20, PT, PT, R20, 0x2, RZ ;  /* 0x0000000214147810 */ /* 0x000fe20007ffe0ff */
[----:B------:R-:W-:Y:S01]  /*42a0*/  IMAD.WIDE R6, R13, 0x8, R6 ;  /* 0x000000080d067825 */ /* 0x000fe200078e0206 */
[----:B------:R-:W-:-:S02]  /*42b0*/  R2UR UR6, R30 ;  /* 0x000000001e0672ca */ /* 0x000fc400000e0000 */
[----:B------:R-:W-:Y:S01]  /*42c0*/  R2UR UR7, R31 ;  /* 0x000000001f0772ca */ /* 0x000fe200000e0000 */
[----:B------:R-:W-:-:S04]  /*42d0*/  IMAD.WIDE R4, R11, 0x8, R4 ;  /* 0x000000080b047825 */ /* 0x000fc800078e0204 */
[----:B--2---:R-:W-:-:S04]  /*42e0*/  FADD R0, R39, -R19 ;  /* 0x8000001327007221 */ /* 0x004fc80000000000 */
[----:B------:R-:W-:-:S04]  /*42f0*/  FFMA R10, R0, R10, R19 ;  /* 0x0000000a000a7223 */ /* 0x000fc80000000013 */
        /* <DEDUP_REMOVED lines=16> */
[----:B------:R-:W-:Y:S01]  /*4400*/  @!P1 FFMA R14, R10, R17, R10 ;  /* 0x000000110a0e9223 */ /* 0x000fe2000000000a */
[----:B------:R-:W-:-:S03]  /*4410*/  IMAD.MOV.U32 R15, RZ, RZ, R21 ;  /* 0x000000ffff0f7224 */ /* 0x000fc600078e0015 */
[----:B---3--:R-:W-:-:S04]  /*4420*/  FFMA R14, R14, R3, -R27 ;  /* 0x000000030e0e7223 */ /* 0x008fc8000000081b */
[----:B------:R-:W-:Y:S01]  /*4430*/  FFMA R27, R14, R2, R27 ;  /* 0x000000020e1b7223 */ /* 0x000fe2000000001b */
[----:B------:R-:W-:-:S04]  /*4440*/  MOV R14, R12 ;  /* 0x0000000c000e7202 */ /* 0x000fc80000000f00 */
[----:B------:R0:W-:Y:S01]  /*4450*/  STG.E desc[UR6][R24.64], R27 ;  /* 0x0000001b18007986 */ /* 0x0001e2000c101906 */
[----:B------:R-:W-:-:S03]  /*4460*/  IMAD.WIDE R14, R41, 0x8, R14 ;  /* 0x00000008290e7825 */ /* 0x000fc600078e020e */
[----:B------:R-:W-:Y:S02]  /*4470*/  MOV R12, R14 ;  /* 0x0000000e000c7202 */ /* 0x000fe40000000f00 */
[----:B------:R-:W-:Y:S01]  /*4480*/  MOV R21, R15 ;  /* 0x0000000f00157202 */ /* 0x000fe20000000f00 */
[----:B------:R-:W-:Y:S06]  /*4490*/  @P0 BRA `(.L_x_220) ;  /* 0xfffffff000ec0947 */ /* 0x000fec000383ffff */
[----:B------:R-:W-:Y:S05]  /*44a0*/  BSYNC.RECONVERGENT B1 ;  /* 0x0000000000017941 */ /* 0x000fea0003800200 */
.L_x_207:
[----:B------:R-:W1:Y:S01]  /*44b0*/  LDCU.64 UR4, c[0x0][0x3b8] ;  /* 0x00007700ff0477ac */ /* 0x000e620008000a00 */
[----:B------:R-:W2:Y:S01]  /*44c0*/  LDCU.64 UR6, c[0x0][0x3c0] ;  /* 0x00007800ff0677ac */ /* 0x000ea20008000a00 */
[C---:B-1----:R-:W-:Y:S02]  /*44d0*/  IADD3 R16, P0, PT, R12.reuse, UR4, RZ ;  /* 0x000000040c107c10 */ /* 0x042fe4000ff1e0ff */
[----:B--2---:R-:W-:Y:S02]  /*44e0*/  IADD3 R14, P1, PT, R12, UR6, RZ ;  /* 0x000000060c0e7c10 */ /* 0x004fe4000ff3e0ff */
[C---:B------:R-:W-:Y:S02]  /*44f0*/  IADD3.X R17, PT, PT, R21.reuse, UR5, RZ, P0, !PT ;  /* 0x0000000515117c10 */ /* 0x040fe400087fe4ff */
[----:B------:R-:W-:-:S09]  /*4500*/  IADD3.X R15, PT, PT, R21, UR7, RZ, P1, !PT ;  /* 0x00000007150f7c10 */ /* 0x000fd20008ffe4ff */
.L_x_206:
        /* <DEDUP_REMOVED lines=9> */
[----:B------:R-:W-:Y:S01]  /*45a0*/  MOV R12, R14 ;  /* 0x0000000e000c7202 */ /* 0x000fe20000000f00 */
[----:B------:R-:W-:Y:S01]  /*45b0*/  IMAD.MOV.U32 R13, RZ, RZ, R15 ;  /* 0x000000ffff0d7224 */ /* 0x000fe200078e000f */
[----:B------:R-:W-:Y:S02]  /*45c0*/  MOV R14, R16 ;  /* 0x00000010000e7202 */ /* 0x000fe40000000f00 */
[----:B------:R-:W-:Y:S01]  /*45d0*/  MOV R15, R17 ;  /* 0x00000011000f7202 */ /* 0x000fe20000000f00 */
[----:B--2--5:R-:W-:Y:S01]  /*45e0*/  FADD R0, R9, R0 ;  /* 0x0000000009007221 */ /* 0x024fe20000000000 */
[----:B------:R-:W-:-:S03]  /*45f0*/  IMAD.MOV.U32 R9, RZ, RZ, 0x437c0000 ;  /* 0x437c0000ff097424 */ /* 0x000fc600078e00ff */
[----:B------:R-:W-:-:S04]  /*4600*/  FFMA.SAT R2, R0, -R11, 0.5 ;  /* 0x3f00000000027423 */ /* 0x000fc8000000280b */
[----:B------:R-:W-:-:S04]  /*4610*/  FFMA.RM R2, R2, R9, 12582913 ;  /* 0x4b40000102027423 */ /* 0x000fc80000004009 */
[C---:B------:R-:W-:Y:S01]  /*4620*/  FADD R9, R2.reuse, -12583039 ;  /* 0xcb40007f02097421 */ /* 0x040fe20000000000 */
[----:B------:R-:W-:-:S03]  /*4630*/  SHF.L.U32 R2, R2, 0x17, RZ ;  /* 0x0000001702027819 */ /* 0x000fc600000006ff */
[----:B------:R-:W-:-:S04]  /*4640*/  FFMA R9, R0, -1.4426950216293334961, -R9 ;  /* 0xbfb8aa3b00097823 */ /* 0x000fc80000000809 */
[----:B------:R-:W-:-:S06]  /*4650*/  FFMA R9, R0, -1.925963033500011079e-08, R9 ;  /* 0xb2a5706000097823 */ /* 0x000fcc0000000009 */
[----:B------:R-:W1:Y:S02]  /*4660*/  MUFU.EX2 R9, R9 ;  /* 0x0000000900097308 */ /* 0x000e640000000800 */
[----:B-1----:R-:W-:-:S05]  /*4670*/  FFMA R2, R2, R9, 1 ;  /* 0x3f80000002027423 */ /* 0x002fca0000000009 */
[----:B------:R-:W-:-:S04]  /*4680*/  IADD3 R0, PT, PT, R2, 0x1800000, RZ ;  /* 0x0180000002007810 */ /* 0x000fc80007ffe0ff */
[----:B------:R-:W-:-:S04]  /*4690*/  LOP3.LUT R0, R0, 0x7f800000, RZ, 0xc0, !PT ;  /* 0x7f80000000007812 */ /* 0x000fc800078ec0ff */
[----:B------:R-:W-:-:S13]  /*46a0*/  ISETP.GT.U32.AND P0, PT, R0, 0x1ffffff, PT ;  /* 0x01ffffff0000780c */ /* 0x000fda0003f04070 */
[----:B------:R-:W-:Y:S05]  /*46b0*/  @P0 BRA `(.L_x_222) ;  /* 0x0000000000140947 */ /* 0x000fea0003800000 */
[----:B------:R-:W-:Y:S02]  /*46c0*/  MOV R0, R2 ;  /* 0x0000000200007202 */ /* 0x000fe40000000f00 */
[----:B------:R-:W-:-:S07]  /*46d0*/  MOV R28, 0x46f0 ;  /* 0x000046f0001c7802 */ /* 0x000fce0000000f00 */
[----:B0-----:R-:W-:Y:S05]  /*46e0*/  CALL.REL.NOINC `($__internal_3_$__cuda_sm20_rcp_rn_f32_slowpath) ;  /* 0x0000000400087944 */ /* 0x001fea0003c00000 */
[----:B------:R-:W-:Y:S01]  /*46f0*/  IMAD.MOV.U32 R9, RZ, RZ, R0 ;  /* 0x000000ffff097224 */ /* 0x000fe200078e0000 */
[----:B------:R-:W-:Y:S06]  /*4700*/  BRA `(.L_x_223) ;  /* 0x0000000000107947 */ /* 0x000fec0003800000 */
.L_x_222:
[----:B------:R-:W1:Y:S02]  /*4710*/  MUFU.RCP R9, R2 ;  /* 0x0000000200097308 */ /* 0x000e640000001000 */
[----:B-1----:R-:W-:-:S04]  /*4720*/  FFMA R0, R2, R9, -1 ;  /* 0xbf80000002007423 */ /* 0x002fc80000000009 */
[----:B------:R-:W-:-:S04]  /*4730*/  FADD.FTZ R0, -R0, -RZ ;  /* 0x800000ff00007221 */ /* 0x000fc80000010100 */
[----:B------:R-:W-:-:S07]  /*4740*/  FFMA R9, R9, R0, R9 ;  /* 0x0000000009097223 */ /* 0x000fce0000000009 */
.L_x_223:
[----:B------:R-:W-:Y:S05]  /*4750*/  BSYNC.RECONVERGENT B1 ;  /* 0x0000000000017941 */ /* 0x000fea0003800200 */
.L_x_221:
        /* <DEDUP_REMOVED lines=22> */
[----:B------:R-:W-:Y:S01]  /*48c0*/  MOV R2, R0 ;  /* 0x0000000000027202 */ /* 0x000fe20000000f00 */
[----:B------:R-:W-:Y:S06]  /*48d0*/  BRA `(.L_x_226) ;  /* 0x0000000000107947 */ /* 0x000fec0003800000 */
.L_x_225:
[----:B------:R-:W1:Y:S02]  /*48e0*/  MUFU.RCP R2, R17 ;  /* 0x0000001100027308 */ /* 0x000e640000001000 */
[----:B-1----:R-:W-:-:S04]  /*48f0*/  FFMA R0, R17, R2, -1 ;  /* 0xbf80000011007423 */ /* 0x002fc80000000002 */
[----:B------:R-:W-:-:S04]  /*4900*/  FADD.FTZ R11, -R0, -RZ ;  /* 0x800000ff000b7221 */ /* 0x000fc80000010100 */
[----:B------:R-:W-:-:S07]  /*4910*/  FFMA R2, R2, R11, R2 ;  /* 0x0000000b02027223 */ /* 0x000fce0000000002 */
.L_x_226:
[----:B------:R-:W-:Y:S05]  /*4920*/  BSYNC.RECONVERGENT B1 ;  /* 0x0000000000017941 */ /* 0x000fea0003800200 */
.L_x_224:
[----:B------:R-:W-:Y:S02]  /*4930*/  R2UR UR4, R30 ;  /* 0x000000001e0472ca */ /* 0x000fe400000e0000 */
[----:B------:R-:W-:-:S13]  /*4940*/  R2UR UR5, R31 ;  /* 0x000000001f0572ca */ /* 0x000fda00000e0000 */
[----:B------:R-:W2:Y:S04]  /*4950*/  LDG.E.CONSTANT R4, desc[UR4][R4.64] ;  /* 0x0000000404047981 */ /* 0x000ea8000c1e9900 */
[----:B------:R-:W3:Y:S01]  /*4960*/  LDG.E.CONSTANT R7, desc[UR4][R6.64] ;  /* 0x0000000406077981 */ /* 0x000ee2000c1e9900 */
[----:B------:R-:W-:Y:S02]  /*4970*/  R2UR UR6, R30 ;  /* 0x000000001e0672ca */ /* 0x000fe400000e0000 */
[----:B------:R-:W-:Y:S01]  /*4980*/  R2UR UR7, R31 ;  /* 0x000000001f0772ca */ /* 0x000fe200000e0000 */
[----:B--2---:R-:W-:Y:S01]  /*4990*/  FADD R11, -R4, R10 ;  /* 0x0000000a040b7221 */ /* 0x004fe20000000100 */
[----:B0-----:R-:W-:-:S03]  /*49a0*/  IMAD.MOV.U32 R10, RZ, RZ, 0x3c80f082 ;  /* 0x3c80f082ff0a7424 */ /* 0x001fc600078e00ff */
[----:B------:R-:W-:Y:S01]  /*49b0*/  FFMA R9, R11, R9, R4 ;  /* 0x000000090b097223 */ /* 0x000fe20000000004 */
[----:B------:R-:W-:-:S03]  /*49c0*/  HFMA2 R11, -RZ, RZ, 1.875, 0 ;  /* 0x3f800000ff0b7431 */ /* 0x000fc600000001ff */
        /* <DEDUP_REMOVED lines=20> */
        .weak           $__internal_3_$__cuda_sm20_rcp_rn_f32_slowpath
        .type           $__internal_3_$__cuda_sm20_rcp_rn_f32_slowpath,@function
        .size           $__internal_3_$__cuda_sm20_rcp_rn_f32_slowpath,(.L_x_235 - $__internal_3_$__cuda_sm20_rcp_rn_f32_slowpath)
$__internal_3_$__cuda_sm20_rcp_rn_f32_slowpath:
        /* <DEDUP_REMOVED lines=15> */
.L_x_228:
        /* <DEDUP_REMOVED lines=9> */
[----:B------:R-:W-:-:S05]  /*4c90*/  FFMA.RP R34, R33, R34, R33 ;  /* 0x0000002221227223 */ /* 0x000fca0000008021 */
[C---:B------:R-:W-:Y:S01]  /*4ca0*/  FSETP.NEU.FTZ.AND P0, PT, R35.reuse, R34, PT ;  /* 0x000000222300720b */ /* 0x040fe20003f1d000 */
[----:B------:R-:W-:Y:S01]  /*4cb0*/  IMAD.MOV.U32 R34, RZ, RZ, 0x3 ;  /* 0x00000003ff227424 */ /* 0x000fe200078e00ff */
[----:B------:R-:W-:Y:S02]  /*4cc0*/  LOP3.LUT R35, R35, 0x7fffff, RZ, 0xc0, !PT ;  /* 0x007fffff23237812 */ /* 0x000fe400078ec0ff */
[----:B------:R-:W-:Y:S02]  /*4cd0*/  SEL R33, RZ, 0xffffffff, !P0 ;  /* 0xffffffffff217807 */ /* 0x000fe40004000000 */
[----:B------:R-:W-:Y:S02]  /*4ce0*/  SHF.L.U32 R37, R34, R29, RZ ;  /* 0x0000001d22257219 */ /* 0x000fe400000006ff */
[----:B------:R-:W-:Y:S02]  /*4cf0*/  LOP3.LUT R34, R35, 0x800000, RZ, 0xfc, !PT ;  /* 0x0080000023227812 */ /* 0x000fe400078efcff */
[----:B------:R-:W-:-:S02]  /*4d00*/  IADD3 R33, PT, PT, -R33, RZ, RZ ;  /* 0x000000ff21217210 */ /* 0x000fc40007ffe1ff */
[----:B------:R-:W-:Y:S02]  /*4d10*/  LOP3.LUT R32, R37, R34, RZ, 0xc0, !PT ;  /* 0x0000002225207212 */ /* 0x000fe400078ec0ff */
[-C--:B------:R-:W-:Y:S02]  /*4d20*/  LOP3.LUT P1, RZ, R33, R29.reuse, R34, 0xf8, !PT ;  /* 0x0000001d21ff7212 */ /* 0x080fe4000782f822 */
[----:B------:R-:W-:-:S04]  /*4d30*/  SHF.R.U32.HI R32, RZ, R29, R32 ;  /* 0x0000001dff207219 */ /* 0x000fc80000011620 */
        /* <DEDUP_REMOVED lines=9> */
[----:B------:R-:W-:-:S05]  /*4dd0*/  @!P0 VIADD R29, R29, 0x1 ;  /* 0x000000011d1d8836 */ /* 0x000fca0000000000 */
[----:B------:R-:W-:-:S04]  /*4de0*/  @!P1 SHF.L.U32 R29, R29, 0x1, RZ ;  /* 0x000000011d1d9819 */ /* 0x000fc800000006ff */
[----:B------:R-:W-:Y:S01]  /*4df0*/  LOP3.LUT R29, R29, 0x80000000, R0, 0xf8, !PT ;  /* 0x800000001d1d7812 */ /* 0x000fe200078ef800 */
[----:B------:R-:W-:Y:S06]  /*4e00*/  BRA `(.L_x_229) ;  /* 0x0000000000047947 */ /* 0x000fec0003800000 */
.L_x_230:
[----:B------:R0:W1:Y:S02]  /*4e10*/  MUFU.RCP R29, R0 ;  /* 0x00000000001d7308 */ /* 0x0000640000001000 */
.L_x_229:
[----:B------:R-:W-:Y:S05]  /*4e20*/  BSYNC.RECONVERGENT B0 ;  /* 0x0000000000007941 */ /* 0x000fea0003800200 */
.L_x_227:
[----:B01----:R-:W-:Y:S01]  /*4e30*/  MOV R0, R29 ;  /* 0x0000001d00007202 */ /* 0x003fe20000000f00 */
[----:B------:R-:W-:-:S04]  /*4e40*/  HFMA2 R29, -RZ, RZ, 0, 0 ;  /* 0x00000000ff1d7431 */ /* 0x000fc800000001ff */
[----:B------:R-:W-:Y:S05]  /*4e50*/  RET.REL.NODEC R28 `(sru_fwd) ;  /* 0xffffffb01c687950 */ /* 0x000fea0003c3ffff */
.L_x_231:
        /* <DEDUP_REMOVED lines=10> */
.L_x_235:


//--------------------- .nv.global.init           --------------------------
	.section	.nv.global.init,"aw",@progbits
.nv.global.init:
	.type		$str$3,@object
	.size		$str$3,($str - $str$3)
$str$3:
        /*0000*/ 	.byte	0x28, 0x6b, 0x20, 0x3d, 0x3d, 0x20, 0x33, 0x29, 0x20, 0x7c, 0x7c, 0x20, 0x28, 0x6b, 0x20, 0x3d
        /*0010*/ 	.byte	0x3d, 0x20, 0x34, 0x29, 0x00
	.type		$str,@object
	.size		$str,($str$1 - $str)
$str:
        /*0015*/ 	.byte	0x28, 0x6b, 0x20, 0x3d, 0x3d, 0x20, 0x33, 0x29, 0x20, 0x7c, 0x7c, 0x20, 0x28, 0x78, 0x20, 0x3d
        /*0025*/ 	.byte	0x3d, 0x20, 0x4e, 0x55, 0x4c, 0x4c, 0x29, 0x00
	.type		$str$1,@object
	.size		$str$1,($str$2 - $str$1)
$str$1:
        /*002d*/ 	.byte	0x2f, 0x74, 0x6d, 0x70, 0x2f, 0x73, 0x61, 0x73, 0x73, 0x5f, 0x63, 0x75, 0x5f, 0x62, 0x35, 0x6b
        /*003d*/ 	.byte	0x66, 0x34, 0x67, 0x36, 0x38, 0x2f, 0x6b, 0x2e, 0x63, 0x75, 0x00
	.type		$str$2,@object
	.size		$str$2,(__unnamed_1 - $str$2)
$str$2:
        /*0048*/ 	.byte	0x28, 0x6b, 0x20, 0x3d, 0x3d, 0x20, 0x33, 0x29, 0x20, 0x7c, 0x7c, 0x20, 0x28, 0x67, 0x72, 0x61
        /*0058*/ 	.byte	0x64, 0x5f, 0x78, 0x20, 0x3d, 0x3d, 0x20, 0x4e, 0x55, 0x4c, 0x4c, 0x29, 0x00
	.type		__unnamed_1,@object
	.size		__unnamed_1,(__unnamed_3 - __unnamed_1)
__unnamed_1:
        /*0065*/ 	.byte	0x76, 0x6f, 0x69, 0x64, 0x20, 0x73, 0x72, 0x75, 0x5f, 0x66, 0x77, 0x64, 0x28, 0x63, 0x6f, 0x6e
        /*0075*/ 	.byte	0x73, 0x74, 0x20, 0x66, 0x6c, 0x6f, 0x61, 0x74, 0x20, 0x2a, 0x2c, 0x20, 0x63, 0x6f, 0x6e, 0x73
        /*0085*/ 	.byte	0x74, 0x20, 0x66, 0x6c, 0x6f, 0x61, 0x74, 0x20, 0x2a, 0x2c, 0x20, 0x63, 0x6f, 0x6e, 0x73, 0x74
        /*0095*/ 	.byte	0x20, 0x66, 0x6c, 0x6f, 0x61, 0x74, 0x20, 0x2a, 0x2c, 0x20, 0x63, 0x6f, 0x6e, 0x73, 0x74, 0x20
        /*00a5*/ 	.byte	0x66, 0x6c, 0x6f, 0x61, 0x74, 0x20, 0x2a, 0x2c, 0x20, 0x63, 0x6f, 0x6e, 0x73, 0x74, 0x20, 0x66
        /*00b5*/ 	.byte	0x6c, 0x6f, 0x61, 0x74, 0x20, 0x2a, 0x2c, 0x20, 0x69, 0x6e, 0x74, 0x2c, 0x20, 0x69, 0x6e, 0x74
        /*00c5*/ 	.byte	0x2c, 0x20, 0x69, 0x6e, 0x74, 0x2c, 0x20, 0x69, 0x6e, 0x74, 0x2c, 0x20, 0x66, 0x6c, 0x6f, 0x61
        /*00d5*/ 	.byte	0x74, 0x20, 0x2a, 0x2c, 0x20, 0x66, 0x6c, 0x6f, 0x61, 0x74, 0x20, 0x2a, 0x2c, 0x20, 0x69, 0x6e
        /*00e5*/ 	.byte	0x74, 0x29, 0x00
	.type		__unnamed_3,@object
	.size		__unnamed_3,(__unnamed_2 - __unnamed_3)
__unnamed_3:
        /* <DEDUP_REMOVED lines=8> */
        /*0168*/ 	.byte	0x20, 0x69, 0x6e, 0x74, 0x29, 0x00
	.type		__unnamed_2,@object
	.size		__unnamed_2,(__unnamed_4 - __unnamed_2)
__unnamed_2:
        /* <DEDUP_REMOVED lines=12> */
        /*022e*/ 	.byte	0x29, 0x00
	.type		__unnamed_4,@object
	.size		__unnamed_4,(.L_3 - __unnamed_4)
__unnamed_4:
        /* <DEDUP_REMOVED lines=12> */
        /*02f0*/ 	.byte	0x69, 0x6e, 0x74, 0x29, 0x00
.L_3:


//--------------------- .nv.shared.reserved.0     --------------------------
	.section	.nv.shared.reserved.0,"aw",@nobits
	.weak		__nv_reservedSMEM_offset_0_alias
	.size		__nv_reservedSMEM_offset_0_alias, 0, 64
	.other		__nv_reservedSMEM_offset_0_alias,@"STO_CUDA_RESERVED_SHARED STV_DEFAULT"
__nv_reservedSMEM_offset_0_alias:
	.zero		0
	.zero		64


//--------------------- .nv.constant0.sru_bi_bwd  --------------------------
	.section	.nv.constant0.sru_bi_bwd,"a",@progbits
	.sectionflags	@""
	.align	4
.nv.constant0.sru_bi_bwd:
	.zero		1012


//--------------------- .nv.constant0.sru_bi_fwd  --------------------------
	.section	.nv.constant0.sru_bi_fwd,"a",@progbits
	.sectionflags	@""
	.align	4
.nv.constant0.sru_bi_fwd:
	.zero		972


//--------------------- .nv.constant0.sru_bwd     --------------------------
	.section	.nv.constant0.sru_bwd,"a",@progbits
	.sectionflags	@""
	.align	4
.nv.constant0.sru_bwd:
	.zero		1012


//--------------------- .nv.constant0.sru_fwd     --------------------------
	.section	.nv.constant0.sru_fwd,"a",@progbits
	.sectionflags	@""
	.align	4
.nv.constant0.sru_fwd:
	.zero		972


//--------------------- SYMBOLS --------------------------

	.type		.nv.reservedSmem.offset0,@object
	.size		.nv.reservedSmem.offset0,0x4
	.type		__assertfail,@function
